//
// Generated by NVIDIA NVVM Compiler
//
// Compiler Build ID: CL-36424714
// Cuda compilation tools, release 13.0, V13.0.88
// Based on NVVM 20.0.0
//

.version 9.0
.target sm_100
.address_size 64

	// .globl	_ZN3cub18CUB_300001_SM_10006detail11EmptyKernelIvEEvv
.global .align 8 .u64 a_i;
.global .align 8 .u64 a_f;
.global .align 8 .u64 a_d;
// _ZZN3cub18CUB_300001_SM_10006detail10merge_sort30DeviceMergeSortBlockSortKernelINS2_10policy_hubIN6thrust24THRUST_300001_SM_1000_NS10device_ptrIiEEE9Policy600ES8_PNS0_8NullTypeES8_SC_j4cmpiiSB_EEvbT0_T1_T2_T3_T4_PT6_PT7_T5_NS1_7vsmem_tEE19static_temp_storage has been demoted
// _ZZN3cub18CUB_300001_SM_10006detail10merge_sort26DeviceMergeSortMergeKernelINS2_10policy_hubIN6thrust24THRUST_300001_SM_1000_NS10device_ptrIiEEE9Policy600ES8_PNS0_8NullTypeES8_SC_j4cmpiiSB_EEvbT2_T3_T4_PT6_PT7_T5_PSG_SG_NS1_7vsmem_tEE19static_temp_storage has been demoted
// _ZZN3cub18CUB_300001_SM_10006detail10merge_sort30DeviceMergeSortBlockSortKernelINS2_10policy_hubIN6thrust24THRUST_300001_SM_1000_NS10device_ptrIiEEE9Policy600ES8_PNS0_8NullTypeES8_SC_m4cmpiiSB_EEvbT0_T1_T2_T3_T4_PT6_PT7_T5_NS1_7vsmem_tEE19static_temp_storage has been demoted
// _ZZN3cub18CUB_300001_SM_10006detail10merge_sort26DeviceMergeSortMergeKernelINS2_10policy_hubIN6thrust24THRUST_300001_SM_1000_NS10device_ptrIiEEE9Policy600ES8_PNS0_8NullTypeES8_SC_m4cmpiiSB_EEvbT2_T3_T4_PT6_PT7_T5_PSG_SG_NS1_7vsmem_tEE19static_temp_storage has been demoted
// _ZZN3cub18CUB_300001_SM_10006detail10merge_sort30DeviceMergeSortBlockSortKernelINS2_10policy_hubIN6thrust24THRUST_300001_SM_1000_NS10device_ptrIiEEE9Policy600ES8_PNS0_8NullTypeES8_SC_j4cmpfiSB_EEvbT0_T1_T2_T3_T4_PT6_PT7_T5_NS1_7vsmem_tEE19static_temp_storage has been demoted
// _ZZN3cub18CUB_300001_SM_10006detail10merge_sort26DeviceMergeSortMergeKernelINS2_10policy_hubIN6thrust24THRUST_300001_SM_1000_NS10device_ptrIiEEE9Policy600ES8_PNS0_8NullTypeES8_SC_j4cmpfiSB_EEvbT2_T3_T4_PT6_PT7_T5_PSG_SG_NS1_7vsmem_tEE19static_temp_storage has been demoted
// _ZZN3cub18CUB_300001_SM_10006detail10merge_sort30DeviceMergeSortBlockSortKernelINS2_10policy_hubIN6thrust24THRUST_300001_SM_1000_NS10device_ptrIiEEE9Policy600ES8_PNS0_8NullTypeES8_SC_m4cmpfiSB_EEvbT0_T1_T2_T3_T4_PT6_PT7_T5_NS1_7vsmem_tEE19static_temp_storage has been demoted
// _ZZN3cub18CUB_300001_SM_10006detail10merge_sort26DeviceMergeSortMergeKernelINS2_10policy_hubIN6thrust24THRUST_300001_SM_1000_NS10device_ptrIiEEE9Policy600ES8_PNS0_8NullTypeES8_SC_m4cmpfiSB_EEvbT2_T3_T4_PT6_PT7_T5_PSG_SG_NS1_7vsmem_tEE19static_temp_storage has been demoted
// _ZZN3cub18CUB_300001_SM_10006detail10merge_sort30DeviceMergeSortBlockSortKernelINS2_10policy_hubIN6thrust24THRUST_300001_SM_1000_NS10device_ptrIiEEE9Policy600ES8_PNS0_8NullTypeES8_SC_j4cmpdiSB_EEvbT0_T1_T2_T3_T4_PT6_PT7_T5_NS1_7vsmem_tEE19static_temp_storage has been demoted
// _ZZN3cub18CUB_300001_SM_10006detail10merge_sort26DeviceMergeSortMergeKernelINS2_10policy_hubIN6thrust24THRUST_300001_SM_1000_NS10device_ptrIiEEE9Policy600ES8_PNS0_8NullTypeES8_SC_j4cmpdiSB_EEvbT2_T3_T4_PT6_PT7_T5_PSG_SG_NS1_7vsmem_tEE19static_temp_storage has been demoted
// _ZZN3cub18CUB_300001_SM_10006detail10merge_sort30DeviceMergeSortBlockSortKernelINS2_10policy_hubIN6thrust24THRUST_300001_SM_1000_NS10device_ptrIiEEE9Policy600ES8_PNS0_8NullTypeES8_SC_m4cmpdiSB_EEvbT0_T1_T2_T3_T4_PT6_PT7_T5_NS1_7vsmem_tEE19static_temp_storage has been demoted
// _ZZN3cub18CUB_300001_SM_10006detail10merge_sort26DeviceMergeSortMergeKernelINS2_10policy_hubIN6thrust24THRUST_300001_SM_1000_NS10device_ptrIiEEE9Policy600ES8_PNS0_8NullTypeES8_SC_m4cmpdiSB_EEvbT2_T3_T4_PT6_PT7_T5_PSG_SG_NS1_7vsmem_tEE19static_temp_storage has been demoted
.global .align 1 .b8 _ZN34_INTERNAL_1984c410_4_k_cu_b554b3154cuda3std3__45__cpo5beginE[1];
.global .align 1 .b8 _ZN34_INTERNAL_1984c410_4_k_cu_b554b3154cuda3std3__45__cpo3endE[1];
.global .align 1 .b8 _ZN34_INTERNAL_1984c410_4_k_cu_b554b3154cuda3std3__45__cpo6cbeginE[1];
.global .align 1 .b8 _ZN34_INTERNAL_1984c410_4_k_cu_b554b3154cuda3std3__45__cpo4cendE[1];
.global .align 1 .b8 _ZN34_INTERNAL_1984c410_4_k_cu_b554b3154cuda3std3__45__cpo6rbeginE[1];
.global .align 1 .b8 _ZN34_INTERNAL_1984c410_4_k_cu_b554b3154cuda3std3__45__cpo4rendE[1];
.global .align 1 .b8 _ZN34_INTERNAL_1984c410_4_k_cu_b554b3154cuda3std3__45__cpo7crbeginE[1];
.global .align 1 .b8 _ZN34_INTERNAL_1984c410_4_k_cu_b554b3154cuda3std3__45__cpo5crendE[1];
.global .align 1 .b8 _ZN34_INTERNAL_1984c410_4_k_cu_b554b3154cuda3std3__436_GLOBAL__N__1984c410_4_k_cu_b554b3156ignoreE[1];
.global .align 1 .b8 _ZN34_INTERNAL_1984c410_4_k_cu_b554b3154cuda3std3__419piecewise_constructE[1];
.global .align 1 .b8 _ZN34_INTERNAL_1984c410_4_k_cu_b554b3154cuda3std3__48in_placeE[1];
.global .align 1 .b8 _ZN34_INTERNAL_1984c410_4_k_cu_b554b3154cuda3std3__420unreachable_sentinelE[1];
.global .align 1 .b8 _ZN34_INTERNAL_1984c410_4_k_cu_b554b3154cuda3std3__47nulloptE[1];
.global .align 1 .b8 _ZN34_INTERNAL_1984c410_4_k_cu_b554b3154cuda3std3__48unexpectE[1];
.global .align 1 .b8 _ZN34_INTERNAL_1984c410_4_k_cu_b554b3154cuda3std6ranges3__45__cpo4swapE[1];
.global .align 1 .b8 _ZN34_INTERNAL_1984c410_4_k_cu_b554b3154cuda3std6ranges3__45__cpo9iter_moveE[1];
.global .align 1 .b8 _ZN34_INTERNAL_1984c410_4_k_cu_b554b3154cuda3std6ranges3__45__cpo5beginE[1];
.global .align 1 .b8 _ZN34_INTERNAL_1984c410_4_k_cu_b554b3154cuda3std6ranges3__45__cpo3endE[1];
.global .align 1 .b8 _ZN34_INTERNAL_1984c410_4_k_cu_b554b3154cuda3std6ranges3__45__cpo6cbeginE[1];
.global .align 1 .b8 _ZN34_INTERNAL_1984c410_4_k_cu_b554b3154cuda3std6ranges3__45__cpo4cendE[1];
.global .align 1 .b8 _ZN34_INTERNAL_1984c410_4_k_cu_b554b3154cuda3std6ranges3__45__cpo7advanceE[1];
.global .align 1 .b8 _ZN34_INTERNAL_1984c410_4_k_cu_b554b3154cuda3std6ranges3__45__cpo9iter_swapE[1];
.global .align 1 .b8 _ZN34_INTERNAL_1984c410_4_k_cu_b554b3154cuda3std6ranges3__45__cpo4nextE[1];
.global .align 1 .b8 _ZN34_INTERNAL_1984c410_4_k_cu_b554b3154cuda3std6ranges3__45__cpo4prevE[1];
.global .align 1 .b8 _ZN34_INTERNAL_1984c410_4_k_cu_b554b3154cuda3std6ranges3__45__cpo4dataE[1];
.global .align 1 .b8 _ZN34_INTERNAL_1984c410_4_k_cu_b554b3154cuda3std6ranges3__45__cpo5cdataE[1];
.global .align 1 .b8 _ZN34_INTERNAL_1984c410_4_k_cu_b554b3154cuda3std6ranges3__45__cpo4sizeE[1];
.global .align 1 .b8 _ZN34_INTERNAL_1984c410_4_k_cu_b554b3154cuda3std6ranges3__45__cpo5ssizeE[1];
.global .align 1 .b8 _ZN34_INTERNAL_1984c410_4_k_cu_b554b3154cuda3std6ranges3__45__cpo8distanceE[1];
.global .align 1 .b8 _ZN34_INTERNAL_1984c410_4_k_cu_b554b3156thrust24THRUST_300001_SM_1000_NS8cuda_cub3parE[1];
.global .align 1 .b8 _ZN34_INTERNAL_1984c410_4_k_cu_b554b3156thrust24THRUST_300001_SM_1000_NS8cuda_cub10par_nosyncE[1];
.global .align 1 .b8 _ZN34_INTERNAL_1984c410_4_k_cu_b554b3156thrust24THRUST_300001_SM_1000_NS6system6detail10sequential3seqE[1];
.global .align 1 .b8 _ZN34_INTERNAL_1984c410_4_k_cu_b554b3156thrust24THRUST_300001_SM_1000_NS6system3cpp3parE[1];
.global .align 1 .b8 _ZN34_INTERNAL_1984c410_4_k_cu_b554b3156thrust24THRUST_300001_SM_1000_NS12placeholders2_1E[1];
.global .align 1 .b8 _ZN34_INTERNAL_1984c410_4_k_cu_b554b3156thrust24THRUST_300001_SM_1000_NS12placeholders2_2E[1];
.global .align 1 .b8 _ZN34_INTERNAL_1984c410_4_k_cu_b554b3156thrust24THRUST_300001_SM_1000_NS12placeholders2_3E[1];
.global .align 1 .b8 _ZN34_INTERNAL_1984c410_4_k_cu_b554b3156thrust24THRUST_300001_SM_1000_NS12placeholders2_4E[1];
.global .align 1 .b8 _ZN34_INTERNAL_1984c410_4_k_cu_b554b3156thrust24THRUST_300001_SM_1000_NS12placeholders2_5E[1];
.global .align 1 .b8 _ZN34_INTERNAL_1984c410_4_k_cu_b554b3156thrust24THRUST_300001_SM_1000_NS12placeholders2_6E[1];
.global .align 1 .b8 _ZN34_INTERNAL_1984c410_4_k_cu_b554b3156thrust24THRUST_300001_SM_1000_NS12placeholders2_7E[1];
.global .align 1 .b8 _ZN34_INTERNAL_1984c410_4_k_cu_b554b3156thrust24THRUST_300001_SM_1000_NS12placeholders2_8E[1];
.global .align 1 .b8 _ZN34_INTERNAL_1984c410_4_k_cu_b554b3156thrust24THRUST_300001_SM_1000_NS12placeholders2_9E[1];
.global .align 1 .b8 _ZN34_INTERNAL_1984c410_4_k_cu_b554b3156thrust24THRUST_300001_SM_1000_NS12placeholders3_10E[1];
.global .align 1 .b8 _ZN34_INTERNAL_1984c410_4_k_cu_b554b3156thrust24THRUST_300001_SM_1000_NS3seqE[1];
.global .align 1 .b8 _ZN34_INTERNAL_1984c410_4_k_cu_b554b3156thrust24THRUST_300001_SM_1000_NS6deviceE[1];

.visible .entry _ZN3cub18CUB_300001_SM_10006detail11EmptyKernelIvEEvv()
{


	ret;

}
	// .globl	_ZN3cub18CUB_300001_SM_10006detail8for_each13static_kernelINS2_12policy_hub_t12policy_500_tElN6thrust24THRUST_300001_SM_1000_NS8cuda_cub10__tabulate7functorINS7_10device_ptrIiEENS7_6system6detail7generic6detail22compute_sequence_valueIivEElEEEEvT0_T1_
.visible .entry _ZN3cub18CUB_300001_SM_10006detail8for_each13static_kernelINS2_12policy_hub_t12policy_500_tElN6thrust24THRUST_300001_SM_1000_NS8cuda_cub10__tabulate7functorINS7_10device_ptrIiEENS7_6system6detail7generic6detail22compute_sequence_valueIivEElEEEEvT0_T1_(
	.param .u64 _ZN3cub18CUB_300001_SM_10006detail8for_each13static_kernelINS2_12policy_hub_t12policy_500_tElN6thrust24THRUST_300001_SM_1000_NS8cuda_cub10__tabulate7functorINS7_10device_ptrIiEENS7_6system6detail7generic6detail22compute_sequence_valueIivEElEEEEvT0_T1__param_0,
	.param .align 8 .b8 _ZN3cub18CUB_300001_SM_10006detail8for_each13static_kernelINS2_12policy_hub_t12policy_500_tElN6thrust24THRUST_300001_SM_1000_NS8cuda_cub10__tabulate7functorINS7_10device_ptrIiEENS7_6system6detail7generic6detail22compute_sequence_valueIivEElEEEEvT0_T1__param_1[16]
)
.maxntid 256
{
	.reg .pred 	%p<4>;
	.reg .b32 	%r<18>;
	.reg .b64 	%rd<20>;

	ld.param.u64 	%rd7, [_ZN3cub18CUB_300001_SM_10006detail8for_each13static_kernelINS2_12policy_hub_t12policy_500_tElN6thrust24THRUST_300001_SM_1000_NS8cuda_cub10__tabulate7functorINS7_10device_ptrIiEENS7_6system6detail7generic6detail22compute_sequence_valueIivEElEEEEvT0_T1__param_1];
	ld.param.u64 	%rd8, [_ZN3cub18CUB_300001_SM_10006detail8for_each13static_kernelINS2_12policy_hub_t12policy_500_tElN6thrust24THRUST_300001_SM_1000_NS8cuda_cub10__tabulate7functorINS7_10device_ptrIiEENS7_6system6detail7generic6detail22compute_sequence_valueIivEElEEEEvT0_T1__param_0];
	ld.param.v2.u32 	{%r3, %r4}, [_ZN3cub18CUB_300001_SM_10006detail8for_each13static_kernelINS2_12policy_hub_t12policy_500_tElN6thrust24THRUST_300001_SM_1000_NS8cuda_cub10__tabulate7functorINS7_10device_ptrIiEENS7_6system6detail7generic6detail22compute_sequence_valueIivEElEEEEvT0_T1__param_1+8];
	mov.u32 	%r5, %ctaid.x;
	mul.wide.u32 	%rd1, %r5, 512;
	sub.s64 	%rd2, %rd8, %rd1;
	setp.lt.s64 	%p1, %rd2, 512;
	@%p1 bra 	$L__BB1_2;
	mov.u32 	%r13, %tid.x;
	cvta.to.global.u64 	%rd15, %rd7;
	cvt.u64.u32 	%rd16, %r13;
	add.s64 	%rd17, %rd1, %rd16;
	cvt.u32.u64 	%r14, %rd17;
	mad.lo.s32 	%r15, %r4, %r14, %r3;
	shl.b64 	%rd18, %rd17, 2;
	add.s64 	%rd19, %rd15, %rd18;
	st.global.u32 	[%rd19], %r15;
	add.s32 	%r16, %r14, 256;
	mad.lo.s32 	%r17, %r4, %r16, %r3;
	st.global.u32 	[%rd19+1024], %r17;
	bra.uni 	$L__BB1_6;
$L__BB1_2:
	cvta.to.global.u64 	%rd3, %rd7;
	mov.u32 	%r6, %tid.x;
	cvt.s64.s32 	%rd4, %rd2;
	cvt.u64.u32 	%rd5, %r6;
	setp.le.s64 	%p2, %rd4, %rd5;
	@%p2 bra 	$L__BB1_4;
	add.s64 	%rd9, %rd1, %rd5;
	cvt.u32.u64 	%r7, %rd9;
	mad.lo.s32 	%r8, %r4, %r7, %r3;
	shl.b64 	%rd10, %rd9, 2;
	add.s64 	%rd11, %rd3, %rd10;
	st.global.u32 	[%rd11], %r8;
$L__BB1_4:
	cvt.u32.u64 	%r9, %rd5;
	add.s32 	%r10, %r9, 256;
	cvt.u64.u32 	%rd6, %r10;
	setp.le.s64 	%p3, %rd4, %rd6;
	@%p3 bra 	$L__BB1_6;
	add.s64 	%rd12, %rd1, %rd6;
	shl.b64 	%rd13, %rd12, 2;
	cvt.u32.u64 	%r11, %rd12;
	mad.lo.s32 	%r12, %r4, %r11, %r3;
	add.s64 	%rd14, %rd13, %rd3;
	st.global.u32 	[%rd14], %r12;
$L__BB1_6:
	ret;

}
	// .globl	_ZN3cub18CUB_300001_SM_10006detail10merge_sort30DeviceMergeSortBlockSortKernelINS2_10policy_hubIN6thrust24THRUST_300001_SM_1000_NS10device_ptrIiEEE9Policy600ES8_PNS0_8NullTypeES8_SC_j4cmpiiSB_EEvbT0_T1_T2_T3_T4_PT6_PT7_T5_NS1_7vsmem_tE
.visible .entry _ZN3cub18CUB_300001_SM_10006detail10merge_sort30DeviceMergeSortBlockSortKernelINS2_10policy_hubIN6thrust24THRUST_300001_SM_1000_NS10device_ptrIiEEE9Policy600ES8_PNS0_8NullTypeES8_SC_j4cmpiiSB_EEvbT0_T1_T2_T3_T4_PT6_PT7_T5_NS1_7vsmem_tE(
	.param .u8 _ZN3cub18CUB_300001_SM_10006detail10merge_sort30DeviceMergeSortBlockSortKernelINS2_10policy_hubIN6thrust24THRUST_300001_SM_1000_NS10device_ptrIiEEE9Policy600ES8_PNS0_8NullTypeES8_SC_j4cmpiiSB_EEvbT0_T1_T2_T3_T4_PT6_PT7_T5_NS1_7vsmem_tE_param_0,
	.param .align 8 .b8 _ZN3cub18CUB_300001_SM_10006detail10merge_sort30DeviceMergeSortBlockSortKernelINS2_10policy_hubIN6thrust24THRUST_300001_SM_1000_NS10device_ptrIiEEE9Policy600ES8_PNS0_8NullTypeES8_SC_j4cmpiiSB_EEvbT0_T1_T2_T3_T4_PT6_PT7_T5_NS1_7vsmem_tE_param_1[8],
	.param .u64 .ptr .align 1 _ZN3cub18CUB_300001_SM_10006detail10merge_sort30DeviceMergeSortBlockSortKernelINS2_10policy_hubIN6thrust24THRUST_300001_SM_1000_NS10device_ptrIiEEE9Policy600ES8_PNS0_8NullTypeES8_SC_j4cmpiiSB_EEvbT0_T1_T2_T3_T4_PT6_PT7_T5_NS1_7vsmem_tE_param_2,
	.param .align 8 .b8 _ZN3cub18CUB_300001_SM_10006detail10merge_sort30DeviceMergeSortBlockSortKernelINS2_10policy_hubIN6thrust24THRUST_300001_SM_1000_NS10device_ptrIiEEE9Policy600ES8_PNS0_8NullTypeES8_SC_j4cmpiiSB_EEvbT0_T1_T2_T3_T4_PT6_PT7_T5_NS1_7vsmem_tE_param_3[8],
	.param .u64 .ptr .align 1 _ZN3cub18CUB_300001_SM_10006detail10merge_sort30DeviceMergeSortBlockSortKernelINS2_10policy_hubIN6thrust24THRUST_300001_SM_1000_NS10device_ptrIiEEE9Policy600ES8_PNS0_8NullTypeES8_SC_j4cmpiiSB_EEvbT0_T1_T2_T3_T4_PT6_PT7_T5_NS1_7vsmem_tE_param_4,
	.param .u32 _ZN3cub18CUB_300001_SM_10006detail10merge_sort30DeviceMergeSortBlockSortKernelINS2_10policy_hubIN6thrust24THRUST_300001_SM_1000_NS10device_ptrIiEEE9Policy600ES8_PNS0_8NullTypeES8_SC_j4cmpiiSB_EEvbT0_T1_T2_T3_T4_PT6_PT7_T5_NS1_7vsmem_tE_param_5,
	.param .u64 .ptr .align 1 _ZN3cub18CUB_300001_SM_10006detail10merge_sort30DeviceMergeSortBlockSortKernelINS2_10policy_hubIN6thrust24THRUST_300001_SM_1000_NS10device_ptrIiEEE9Policy600ES8_PNS0_8NullTypeES8_SC_j4cmpiiSB_EEvbT0_T1_T2_T3_T4_PT6_PT7_T5_NS1_7vsmem_tE_param_6,
	.param .u64 .ptr .align 1 _ZN3cub18CUB_300001_SM_10006detail10merge_sort30DeviceMergeSortBlockSortKernelINS2_10policy_hubIN6thrust24THRUST_300001_SM_1000_NS10device_ptrIiEEE9Policy600ES8_PNS0_8NullTypeES8_SC_j4cmpiiSB_EEvbT0_T1_T2_T3_T4_PT6_PT7_T5_NS1_7vsmem_tE_param_7,
	.param .align 1 .b8 _ZN3cub18CUB_300001_SM_10006detail10merge_sort30DeviceMergeSortBlockSortKernelINS2_10policy_hubIN6thrust24THRUST_300001_SM_1000_NS10device_ptrIiEEE9Policy600ES8_PNS0_8NullTypeES8_SC_j4cmpiiSB_EEvbT0_T1_T2_T3_T4_PT6_PT7_T5_NS1_7vsmem_tE_param_8[1],
	.param .align 8 .b8 _ZN3cub18CUB_300001_SM_10006detail10merge_sort30DeviceMergeSortBlockSortKernelINS2_10policy_hubIN6thrust24THRUST_300001_SM_1000_NS10device_ptrIiEEE9Policy600ES8_PNS0_8NullTypeES8_SC_j4cmpiiSB_EEvbT0_T1_T2_T3_T4_PT6_PT7_T5_NS1_7vsmem_tE_param_9[8]
)
.maxntid 256
{
	.reg .pred 	%p<633>;
	.reg .b16 	%rs<4>;
	.reg .b32 	%r<2294>;
	.reg .b64 	%rd<1459>;
	// demoted variable
	.shared .align 16 .b8 _ZZN3cub18CUB_300001_SM_10006detail10merge_sort30DeviceMergeSortBlockSortKernelINS2_10policy_hubIN6thrust24THRUST_300001_SM_1000_NS10device_ptrIiEEE9Policy600ES8_PNS0_8NullTypeES8_SC_j4cmpiiSB_EEvbT0_T1_T2_T3_T4_PT6_PT7_T5_NS1_7vsmem_tEE19static_temp_storage[17424];
	ld.param.u64 	%rd10, [_ZN3cub18CUB_300001_SM_10006detail10merge_sort30DeviceMergeSortBlockSortKernelINS2_10policy_hubIN6thrust24THRUST_300001_SM_1000_NS10device_ptrIiEEE9Policy600ES8_PNS0_8NullTypeES8_SC_j4cmpiiSB_EEvbT0_T1_T2_T3_T4_PT6_PT7_T5_NS1_7vsmem_tE_param_3];
	ld.param.u64 	%rd11, [_ZN3cub18CUB_300001_SM_10006detail10merge_sort30DeviceMergeSortBlockSortKernelINS2_10policy_hubIN6thrust24THRUST_300001_SM_1000_NS10device_ptrIiEEE9Policy600ES8_PNS0_8NullTypeES8_SC_j4cmpiiSB_EEvbT0_T1_T2_T3_T4_PT6_PT7_T5_NS1_7vsmem_tE_param_1];
	ld.param.u32 	%r513, [_ZN3cub18CUB_300001_SM_10006detail10merge_sort30DeviceMergeSortBlockSortKernelINS2_10policy_hubIN6thrust24THRUST_300001_SM_1000_NS10device_ptrIiEEE9Policy600ES8_PNS0_8NullTypeES8_SC_j4cmpiiSB_EEvbT0_T1_T2_T3_T4_PT6_PT7_T5_NS1_7vsmem_tE_param_5];
	ld.param.u64 	%rd12, [_ZN3cub18CUB_300001_SM_10006detail10merge_sort30DeviceMergeSortBlockSortKernelINS2_10policy_hubIN6thrust24THRUST_300001_SM_1000_NS10device_ptrIiEEE9Policy600ES8_PNS0_8NullTypeES8_SC_j4cmpiiSB_EEvbT0_T1_T2_T3_T4_PT6_PT7_T5_NS1_7vsmem_tE_param_6];
	cvta.to.global.u64 	%rd1, %rd12;
	cvta.to.global.u64 	%rd2, %rd11;
	cvta.to.global.u64 	%rd3, %rd10;
	mov.u32 	%r514, %ctaid.x;
	mov.u32 	%r515, %nctaid.x;
	mul.lo.s32 	%r1, %r514, 4352;
	add.s32 	%r516, %r515, -1;
	setp.ge.u32 	%p65, %r514, %r516;
	@%p65 bra 	$L__BB2_108;
	// begin inline asm
	griddepcontrol.wait;
	// end inline asm
	cvt.u64.u32 	%rd831, %r1;
	mov.u32 	%r2, %tid.x;
	and.b32  	%r3, %r2, 31;
	and.b32  	%r1320, %r2, 992;
	mul.lo.s32 	%r4, %r1320, 17;
	or.b32  	%r1321, %r4, %r3;
	cvt.u64.u32 	%rd832, %r1321;
	add.s64 	%rd4, %rd832, %rd831;
	shl.b64 	%rd833, %rd4, 2;
	add.s64 	%rd834, %rd2, %rd833;
	ld.global.u32 	%r1322, [%rd834];
	ld.global.u32 	%r1323, [%rd834+128];
	ld.global.u32 	%r1324, [%rd834+256];
	ld.global.u32 	%r1325, [%rd834+384];
	ld.global.u32 	%r1326, [%rd834+512];
	ld.global.u32 	%r1327, [%rd834+640];
	ld.global.u32 	%r1328, [%rd834+768];
	ld.global.u32 	%r1329, [%rd834+896];
	ld.global.u32 	%r1330, [%rd834+1024];
	ld.global.u32 	%r1331, [%rd834+1152];
	ld.global.u32 	%r1332, [%rd834+1280];
	ld.global.u32 	%r1333, [%rd834+1408];
	ld.global.u32 	%r1334, [%rd834+1536];
	ld.global.u32 	%r1335, [%rd834+1664];
	ld.global.u32 	%r1336, [%rd834+1792];
	ld.global.u32 	%r1337, [%rd834+1920];
	ld.global.u32 	%r1338, [%rd834+2048];
	// begin inline asm
	mov.u32 %r1318, %laneid;
	// end inline asm
	shr.u32 	%r1339, %r2, 5;
	mad.lo.s32 	%r1340, %r1339, 544, %r1318;
	shl.b32 	%r1341, %r1340, 2;
	mov.u32 	%r1342, _ZZN3cub18CUB_300001_SM_10006detail10merge_sort30DeviceMergeSortBlockSortKernelINS2_10policy_hubIN6thrust24THRUST_300001_SM_1000_NS10device_ptrIiEEE9Policy600ES8_PNS0_8NullTypeES8_SC_j4cmpiiSB_EEvbT0_T1_T2_T3_T4_PT6_PT7_T5_NS1_7vsmem_tEE19static_temp_storage;
	add.s32 	%r5, %r1342, %r1341;
	st.shared.u32 	[%r5], %r1322;
	st.shared.u32 	[%r5+128], %r1323;
	st.shared.u32 	[%r5+256], %r1324;
	st.shared.u32 	[%r5+384], %r1325;
	st.shared.u32 	[%r5+512], %r1326;
	st.shared.u32 	[%r5+640], %r1327;
	st.shared.u32 	[%r5+768], %r1328;
	st.shared.u32 	[%r5+896], %r1329;
	st.shared.u32 	[%r5+1024], %r1330;
	st.shared.u32 	[%r5+1152], %r1331;
	st.shared.u32 	[%r5+1280], %r1332;
	st.shared.u32 	[%r5+1408], %r1333;
	st.shared.u32 	[%r5+1536], %r1334;
	st.shared.u32 	[%r5+1664], %r1335;
	st.shared.u32 	[%r5+1792], %r1336;
	st.shared.u32 	[%r5+1920], %r1337;
	st.shared.u32 	[%r5+2048], %r1338;
	bar.warp.sync 	-1;
	shl.b32 	%r1343, %r1318, 6;
	add.s32 	%r6, %r5, %r1343;
	ld.shared.u32 	%r1344, [%r6];
	ld.shared.u32 	%r1345, [%r6+4];
	ld.shared.u32 	%r1346, [%r6+8];
	ld.shared.u32 	%r1347, [%r6+12];
	ld.shared.u32 	%r1348, [%r6+16];
	ld.shared.u32 	%r1349, [%r6+20];
	ld.shared.u32 	%r1350, [%r6+24];
	ld.shared.u32 	%r1351, [%r6+28];
	ld.shared.u32 	%r1352, [%r6+32];
	ld.shared.u32 	%r1353, [%r6+36];
	ld.shared.u32 	%r1354, [%r6+40];
	ld.shared.u32 	%r1355, [%r6+44];
	ld.shared.u32 	%r1356, [%r6+48];
	ld.shared.u32 	%r1357, [%r6+52];
	ld.shared.u32 	%r1358, [%r6+56];
	ld.shared.u32 	%r1359, [%r6+60];
	ld.shared.u32 	%r1360, [%r6+64];
	bar.sync 	0;
	// begin inline asm
	griddepcontrol.launch_dependents;
	// end inline asm
	ld.global.u64 	%rd835, [a_i];
	mul.wide.s32 	%rd836, %r1345, 4;
	add.s64 	%rd837, %rd835, %rd836;
	ld.u32 	%r1361, [%rd837];
	mul.wide.s32 	%rd838, %r1344, 4;
	add.s64 	%rd839, %rd835, %rd838;
	ld.u32 	%r1362, [%rd839];
	setp.lt.s32 	%p376, %r1361, %r1362;
	selp.b32 	%r1363, %r1344, %r1345, %p376;
	selp.b32 	%r1364, %r1345, %r1344, %p376;
	mul.wide.s32 	%rd840, %r1347, 4;
	add.s64 	%rd841, %rd835, %rd840;
	ld.u32 	%r1365, [%rd841];
	mul.wide.s32 	%rd842, %r1346, 4;
	add.s64 	%rd843, %rd835, %rd842;
	ld.u32 	%r1366, [%rd843];
	setp.lt.s32 	%p377, %r1365, %r1366;
	selp.b32 	%r1367, %r1346, %r1347, %p377;
	selp.b32 	%r1368, %r1347, %r1346, %p377;
	mul.wide.s32 	%rd844, %r1349, 4;
	add.s64 	%rd845, %rd835, %rd844;
	ld.u32 	%r1369, [%rd845];
	mul.wide.s32 	%rd846, %r1348, 4;
	add.s64 	%rd847, %rd835, %rd846;
	ld.u32 	%r1370, [%rd847];
	setp.lt.s32 	%p378, %r1369, %r1370;
	selp.b32 	%r1371, %r1348, %r1349, %p378;
	selp.b32 	%r1372, %r1349, %r1348, %p378;
	mul.wide.s32 	%rd848, %r1351, 4;
	add.s64 	%rd849, %rd835, %rd848;
	ld.u32 	%r1373, [%rd849];
	mul.wide.s32 	%rd850, %r1350, 4;
	add.s64 	%rd851, %rd835, %rd850;
	ld.u32 	%r1374, [%rd851];
	setp.lt.s32 	%p379, %r1373, %r1374;
	selp.b32 	%r1375, %r1350, %r1351, %p379;
	selp.b32 	%r1376, %r1351, %r1350, %p379;
	mul.wide.s32 	%rd852, %r1353, 4;
	add.s64 	%rd853, %rd835, %rd852;
	ld.u32 	%r1377, [%rd853];
	mul.wide.s32 	%rd854, %r1352, 4;
	add.s64 	%rd855, %rd835, %rd854;
	ld.u32 	%r1378, [%rd855];
	setp.lt.s32 	%p380, %r1377, %r1378;
	selp.b32 	%r1379, %r1352, %r1353, %p380;
	selp.b32 	%r1380, %r1353, %r1352, %p380;
	mul.wide.s32 	%rd856, %r1355, 4;
	add.s64 	%rd857, %rd835, %rd856;
	ld.u32 	%r1381, [%rd857];
	mul.wide.s32 	%rd858, %r1354, 4;
	add.s64 	%rd859, %rd835, %rd858;
	ld.u32 	%r1382, [%rd859];
	setp.lt.s32 	%p381, %r1381, %r1382;
	selp.b32 	%r1383, %r1354, %r1355, %p381;
	selp.b32 	%r1384, %r1355, %r1354, %p381;
	mul.wide.s32 	%rd860, %r1357, 4;
	add.s64 	%rd861, %rd835, %rd860;
	ld.u32 	%r1385, [%rd861];
	mul.wide.s32 	%rd862, %r1356, 4;
	add.s64 	%rd863, %rd835, %rd862;
	ld.u32 	%r1386, [%rd863];
	setp.lt.s32 	%p382, %r1385, %r1386;
	selp.b32 	%r1387, %r1356, %r1357, %p382;
	selp.b32 	%r1388, %r1357, %r1356, %p382;
	mul.wide.s32 	%rd864, %r1359, 4;
	add.s64 	%rd865, %rd835, %rd864;
	ld.u32 	%r1389, [%rd865];
	mul.wide.s32 	%rd866, %r1358, 4;
	add.s64 	%rd867, %rd835, %rd866;
	ld.u32 	%r1390, [%rd867];
	setp.lt.s32 	%p383, %r1389, %r1390;
	selp.b32 	%r1391, %r1358, %r1359, %p383;
	selp.b32 	%r1392, %r1359, %r1358, %p383;
	mul.wide.s32 	%rd868, %r1368, 4;
	add.s64 	%rd869, %rd835, %rd868;
	ld.u32 	%r1393, [%rd869];
	mul.wide.s32 	%rd870, %r1363, 4;
	add.s64 	%rd871, %rd835, %rd870;
	ld.u32 	%r1394, [%rd871];
	setp.lt.s32 	%p384, %r1393, %r1394;
	selp.b32 	%r1395, %r1363, %r1368, %p384;
	selp.b32 	%r1396, %r1368, %r1363, %p384;
	mul.wide.s32 	%rd872, %r1372, 4;
	add.s64 	%rd873, %rd835, %rd872;
	ld.u32 	%r1397, [%rd873];
	mul.wide.s32 	%rd874, %r1367, 4;
	add.s64 	%rd875, %rd835, %rd874;
	ld.u32 	%r1398, [%rd875];
	setp.lt.s32 	%p385, %r1397, %r1398;
	selp.b32 	%r1399, %r1367, %r1372, %p385;
	selp.b32 	%r1400, %r1372, %r1367, %p385;
	mul.wide.s32 	%rd876, %r1376, 4;
	add.s64 	%rd877, %rd835, %rd876;
	ld.u32 	%r1401, [%rd877];
	mul.wide.s32 	%rd878, %r1371, 4;
	add.s64 	%rd879, %rd835, %rd878;
	ld.u32 	%r1402, [%rd879];
	setp.lt.s32 	%p386, %r1401, %r1402;
	selp.b32 	%r1403, %r1371, %r1376, %p386;
	selp.b32 	%r1404, %r1376, %r1371, %p386;
	mul.wide.s32 	%rd880, %r1380, 4;
	add.s64 	%rd881, %rd835, %rd880;
	ld.u32 	%r1405, [%rd881];
	mul.wide.s32 	%rd882, %r1375, 4;
	add.s64 	%rd883, %rd835, %rd882;
	ld.u32 	%r1406, [%rd883];
	setp.lt.s32 	%p387, %r1405, %r1406;
	selp.b32 	%r1407, %r1375, %r1380, %p387;
	selp.b32 	%r1408, %r1380, %r1375, %p387;
	mul.wide.s32 	%rd884, %r1384, 4;
	add.s64 	%rd885, %rd835, %rd884;
	ld.u32 	%r1409, [%rd885];
	mul.wide.s32 	%rd886, %r1379, 4;
	add.s64 	%rd887, %rd835, %rd886;
	ld.u32 	%r1410, [%rd887];
	setp.lt.s32 	%p388, %r1409, %r1410;
	selp.b32 	%r1411, %r1379, %r1384, %p388;
	selp.b32 	%r1412, %r1384, %r1379, %p388;
	mul.wide.s32 	%rd888, %r1388, 4;
	add.s64 	%rd889, %rd835, %rd888;
	ld.u32 	%r1413, [%rd889];
	mul.wide.s32 	%rd890, %r1383, 4;
	add.s64 	%rd891, %rd835, %rd890;
	ld.u32 	%r1414, [%rd891];
	setp.lt.s32 	%p389, %r1413, %r1414;
	selp.b32 	%r1415, %r1383, %r1388, %p389;
	selp.b32 	%r1416, %r1388, %r1383, %p389;
	mul.wide.s32 	%rd892, %r1392, 4;
	add.s64 	%rd893, %rd835, %rd892;
	ld.u32 	%r1417, [%rd893];
	mul.wide.s32 	%rd894, %r1387, 4;
	add.s64 	%rd895, %rd835, %rd894;
	ld.u32 	%r1418, [%rd895];
	setp.lt.s32 	%p390, %r1417, %r1418;
	selp.b32 	%r1419, %r1387, %r1392, %p390;
	selp.b32 	%r1420, %r1392, %r1387, %p390;
	mul.wide.s32 	%rd896, %r1360, 4;
	add.s64 	%rd897, %rd835, %rd896;
	ld.u32 	%r1421, [%rd897];
	mul.wide.s32 	%rd898, %r1391, 4;
	add.s64 	%rd899, %rd835, %rd898;
	ld.u32 	%r1422, [%rd899];
	setp.lt.s32 	%p391, %r1421, %r1422;
	selp.b32 	%r1423, %r1391, %r1360, %p391;
	selp.b32 	%r1424, %r1360, %r1391, %p391;
	mul.wide.s32 	%rd900, %r1396, 4;
	add.s64 	%rd901, %rd835, %rd900;
	ld.u32 	%r1425, [%rd901];
	mul.wide.s32 	%rd902, %r1364, 4;
	add.s64 	%rd903, %rd835, %rd902;
	ld.u32 	%r1426, [%rd903];
	setp.lt.s32 	%p392, %r1425, %r1426;
	selp.b32 	%r1427, %r1364, %r1396, %p392;
	selp.b32 	%r1428, %r1396, %r1364, %p392;
	mul.wide.s32 	%rd904, %r1400, 4;
	add.s64 	%rd905, %rd835, %rd904;
	ld.u32 	%r1429, [%rd905];
	mul.wide.s32 	%rd906, %r1395, 4;
	add.s64 	%rd907, %rd835, %rd906;
	ld.u32 	%r1430, [%rd907];
	setp.lt.s32 	%p393, %r1429, %r1430;
	selp.b32 	%r1431, %r1395, %r1400, %p393;
	selp.b32 	%r1432, %r1400, %r1395, %p393;
	mul.wide.s32 	%rd908, %r1404, 4;
	add.s64 	%rd909, %rd835, %rd908;
	ld.u32 	%r1433, [%rd909];
	mul.wide.s32 	%rd910, %r1399, 4;
	add.s64 	%rd911, %rd835, %rd910;
	ld.u32 	%r1434, [%rd911];
	setp.lt.s32 	%p394, %r1433, %r1434;
	selp.b32 	%r1435, %r1399, %r1404, %p394;
	selp.b32 	%r1436, %r1404, %r1399, %p394;
	mul.wide.s32 	%rd912, %r1408, 4;
	add.s64 	%rd913, %rd835, %rd912;
	ld.u32 	%r1437, [%rd913];
	mul.wide.s32 	%rd914, %r1403, 4;
	add.s64 	%rd915, %rd835, %rd914;
	ld.u32 	%r1438, [%rd915];
	setp.lt.s32 	%p395, %r1437, %r1438;
	selp.b32 	%r1439, %r1403, %r1408, %p395;
	selp.b32 	%r1440, %r1408, %r1403, %p395;
	mul.wide.s32 	%rd916, %r1412, 4;
	add.s64 	%rd917, %rd835, %rd916;
	ld.u32 	%r1441, [%rd917];
	mul.wide.s32 	%rd918, %r1407, 4;
	add.s64 	%rd919, %rd835, %rd918;
	ld.u32 	%r1442, [%rd919];
	setp.lt.s32 	%p396, %r1441, %r1442;
	selp.b32 	%r1443, %r1407, %r1412, %p396;
	selp.b32 	%r1444, %r1412, %r1407, %p396;
	mul.wide.s32 	%rd920, %r1416, 4;
	add.s64 	%rd921, %rd835, %rd920;
	ld.u32 	%r1445, [%rd921];
	mul.wide.s32 	%rd922, %r1411, 4;
	add.s64 	%rd923, %rd835, %rd922;
	ld.u32 	%r1446, [%rd923];
	setp.lt.s32 	%p397, %r1445, %r1446;
	selp.b32 	%r1447, %r1411, %r1416, %p397;
	selp.b32 	%r1448, %r1416, %r1411, %p397;
	mul.wide.s32 	%rd924, %r1420, 4;
	add.s64 	%rd925, %rd835, %rd924;
	ld.u32 	%r1449, [%rd925];
	mul.wide.s32 	%rd926, %r1415, 4;
	add.s64 	%rd927, %rd835, %rd926;
	ld.u32 	%r1450, [%rd927];
	setp.lt.s32 	%p398, %r1449, %r1450;
	selp.b32 	%r1451, %r1415, %r1420, %p398;
	selp.b32 	%r1452, %r1420, %r1415, %p398;
	mul.wide.s32 	%rd928, %r1424, 4;
	add.s64 	%rd929, %rd835, %rd928;
	ld.u32 	%r1453, [%rd929];
	mul.wide.s32 	%rd930, %r1419, 4;
	add.s64 	%rd931, %rd835, %rd930;
	ld.u32 	%r1454, [%rd931];
	setp.lt.s32 	%p399, %r1453, %r1454;
	selp.b32 	%r1455, %r1419, %r1424, %p399;
	selp.b32 	%r1456, %r1424, %r1419, %p399;
	mul.wide.s32 	%rd932, %r1432, 4;
	add.s64 	%rd933, %rd835, %rd932;
	ld.u32 	%r1457, [%rd933];
	mul.wide.s32 	%rd934, %r1427, 4;
	add.s64 	%rd935, %rd835, %rd934;
	ld.u32 	%r1458, [%rd935];
	setp.lt.s32 	%p400, %r1457, %r1458;
	selp.b32 	%r1459, %r1427, %r1432, %p400;
	selp.b32 	%r1460, %r1432, %r1427, %p400;
	mul.wide.s32 	%rd936, %r1436, 4;
	add.s64 	%rd937, %rd835, %rd936;
	ld.u32 	%r1461, [%rd937];
	mul.wide.s32 	%rd938, %r1431, 4;
	add.s64 	%rd939, %rd835, %rd938;
	ld.u32 	%r1462, [%rd939];
	setp.lt.s32 	%p401, %r1461, %r1462;
	selp.b32 	%r1463, %r1431, %r1436, %p401;
	selp.b32 	%r1464, %r1436, %r1431, %p401;
	mul.wide.s32 	%rd940, %r1440, 4;
	add.s64 	%rd941, %rd835, %rd940;
	ld.u32 	%r1465, [%rd941];
	mul.wide.s32 	%rd942, %r1435, 4;
	add.s64 	%rd943, %rd835, %rd942;
	ld.u32 	%r1466, [%rd943];
	setp.lt.s32 	%p402, %r1465, %r1466;
	selp.b32 	%r1467, %r1435, %r1440, %p402;
	selp.b32 	%r1468, %r1440, %r1435, %p402;
	mul.wide.s32 	%rd944, %r1444, 4;
	add.s64 	%rd945, %rd835, %rd944;
	ld.u32 	%r1469, [%rd945];
	mul.wide.s32 	%rd946, %r1439, 4;
	add.s64 	%rd947, %rd835, %rd946;
	ld.u32 	%r1470, [%rd947];
	setp.lt.s32 	%p403, %r1469, %r1470;
	selp.b32 	%r1471, %r1439, %r1444, %p403;
	selp.b32 	%r1472, %r1444, %r1439, %p403;
	mul.wide.s32 	%rd948, %r1448, 4;
	add.s64 	%rd949, %rd835, %rd948;
	ld.u32 	%r1473, [%rd949];
	mul.wide.s32 	%rd950, %r1443, 4;
	add.s64 	%rd951, %rd835, %rd950;
	ld.u32 	%r1474, [%rd951];
	setp.lt.s32 	%p404, %r1473, %r1474;
	selp.b32 	%r1475, %r1443, %r1448, %p404;
	selp.b32 	%r1476, %r1448, %r1443, %p404;
	mul.wide.s32 	%rd952, %r1452, 4;
	add.s64 	%rd953, %rd835, %rd952;
	ld.u32 	%r1477, [%rd953];
	mul.wide.s32 	%rd954, %r1447, 4;
	add.s64 	%rd955, %rd835, %rd954;
	ld.u32 	%r1478, [%rd955];
	setp.lt.s32 	%p405, %r1477, %r1478;
	selp.b32 	%r1479, %r1447, %r1452, %p405;
	selp.b32 	%r1480, %r1452, %r1447, %p405;
	mul.wide.s32 	%rd956, %r1456, 4;
	add.s64 	%rd957, %rd835, %rd956;
	ld.u32 	%r1481, [%rd957];
	mul.wide.s32 	%rd958, %r1451, 4;
	add.s64 	%rd959, %rd835, %rd958;
	ld.u32 	%r1482, [%rd959];
	setp.lt.s32 	%p406, %r1481, %r1482;
	selp.b32 	%r1483, %r1451, %r1456, %p406;
	selp.b32 	%r1484, %r1456, %r1451, %p406;
	mul.wide.s32 	%rd960, %r1423, 4;
	add.s64 	%rd961, %rd835, %rd960;
	ld.u32 	%r1485, [%rd961];
	mul.wide.s32 	%rd962, %r1455, 4;
	add.s64 	%rd963, %rd835, %rd962;
	ld.u32 	%r1486, [%rd963];
	setp.lt.s32 	%p407, %r1485, %r1486;
	selp.b32 	%r1487, %r1455, %r1423, %p407;
	selp.b32 	%r1488, %r1423, %r1455, %p407;
	mul.wide.s32 	%rd964, %r1460, 4;
	add.s64 	%rd965, %rd835, %rd964;
	ld.u32 	%r1489, [%rd965];
	mul.wide.s32 	%rd966, %r1428, 4;
	add.s64 	%rd967, %rd835, %rd966;
	ld.u32 	%r1490, [%rd967];
	setp.lt.s32 	%p408, %r1489, %r1490;
	selp.b32 	%r1491, %r1428, %r1460, %p408;
	selp.b32 	%r1492, %r1460, %r1428, %p408;
	mul.wide.s32 	%rd968, %r1464, 4;
	add.s64 	%rd969, %rd835, %rd968;
	ld.u32 	%r1493, [%rd969];
	mul.wide.s32 	%rd970, %r1459, 4;
	add.s64 	%rd971, %rd835, %rd970;
	ld.u32 	%r1494, [%rd971];
	setp.lt.s32 	%p409, %r1493, %r1494;
	selp.b32 	%r1495, %r1459, %r1464, %p409;
	selp.b32 	%r1496, %r1464, %r1459, %p409;
	mul.wide.s32 	%rd972, %r1468, 4;
	add.s64 	%rd973, %rd835, %rd972;
	ld.u32 	%r1497, [%rd973];
	mul.wide.s32 	%rd974, %r1463, 4;
	add.s64 	%rd975, %rd835, %rd974;
	ld.u32 	%r1498, [%rd975];
	setp.lt.s32 	%p410, %r1497, %r1498;
	selp.b32 	%r1499, %r1463, %r1468, %p410;
	selp.b32 	%r1500, %r1468, %r1463, %p410;
	mul.wide.s32 	%rd976, %r1472, 4;
	add.s64 	%rd977, %rd835, %rd976;
	ld.u32 	%r1501, [%rd977];
	mul.wide.s32 	%rd978, %r1467, 4;
	add.s64 	%rd979, %rd835, %rd978;
	ld.u32 	%r1502, [%rd979];
	setp.lt.s32 	%p411, %r1501, %r1502;
	selp.b32 	%r1503, %r1467, %r1472, %p411;
	selp.b32 	%r1504, %r1472, %r1467, %p411;
	mul.wide.s32 	%rd980, %r1476, 4;
	add.s64 	%rd981, %rd835, %rd980;
	ld.u32 	%r1505, [%rd981];
	mul.wide.s32 	%rd982, %r1471, 4;
	add.s64 	%rd983, %rd835, %rd982;
	ld.u32 	%r1506, [%rd983];
	setp.lt.s32 	%p412, %r1505, %r1506;
	selp.b32 	%r1507, %r1471, %r1476, %p412;
	selp.b32 	%r1508, %r1476, %r1471, %p412;
	mul.wide.s32 	%rd984, %r1480, 4;
	add.s64 	%rd985, %rd835, %rd984;
	ld.u32 	%r1509, [%rd985];
	mul.wide.s32 	%rd986, %r1475, 4;
	add.s64 	%rd987, %rd835, %rd986;
	ld.u32 	%r1510, [%rd987];
	setp.lt.s32 	%p413, %r1509, %r1510;
	selp.b32 	%r1511, %r1475, %r1480, %p413;
	selp.b32 	%r1512, %r1480, %r1475, %p413;
	mul.wide.s32 	%rd988, %r1484, 4;
	add.s64 	%rd989, %rd835, %rd988;
	ld.u32 	%r1513, [%rd989];
	mul.wide.s32 	%rd990, %r1479, 4;
	add.s64 	%rd991, %rd835, %rd990;
	ld.u32 	%r1514, [%rd991];
	setp.lt.s32 	%p414, %r1513, %r1514;
	selp.b32 	%r1515, %r1479, %r1484, %p414;
	selp.b32 	%r1516, %r1484, %r1479, %p414;
	mul.wide.s32 	%rd992, %r1488, 4;
	add.s64 	%rd993, %rd835, %rd992;
	ld.u32 	%r1517, [%rd993];
	mul.wide.s32 	%rd994, %r1483, 4;
	add.s64 	%rd995, %rd835, %rd994;
	ld.u32 	%r1518, [%rd995];
	setp.lt.s32 	%p415, %r1517, %r1518;
	selp.b32 	%r1519, %r1483, %r1488, %p415;
	selp.b32 	%r1520, %r1488, %r1483, %p415;
	mul.wide.s32 	%rd996, %r1496, 4;
	add.s64 	%rd997, %rd835, %rd996;
	ld.u32 	%r1521, [%rd997];
	mul.wide.s32 	%rd998, %r1491, 4;
	add.s64 	%rd999, %rd835, %rd998;
	ld.u32 	%r1522, [%rd999];
	setp.lt.s32 	%p416, %r1521, %r1522;
	selp.b32 	%r1523, %r1491, %r1496, %p416;
	selp.b32 	%r1524, %r1496, %r1491, %p416;
	mul.wide.s32 	%rd1000, %r1500, 4;
	add.s64 	%rd1001, %rd835, %rd1000;
	ld.u32 	%r1525, [%rd1001];
	mul.wide.s32 	%rd1002, %r1495, 4;
	add.s64 	%rd1003, %rd835, %rd1002;
	ld.u32 	%r1526, [%rd1003];
	setp.lt.s32 	%p417, %r1525, %r1526;
	selp.b32 	%r1527, %r1495, %r1500, %p417;
	selp.b32 	%r1528, %r1500, %r1495, %p417;
	mul.wide.s32 	%rd1004, %r1504, 4;
	add.s64 	%rd1005, %rd835, %rd1004;
	ld.u32 	%r1529, [%rd1005];
	mul.wide.s32 	%rd1006, %r1499, 4;
	add.s64 	%rd1007, %rd835, %rd1006;
	ld.u32 	%r1530, [%rd1007];
	setp.lt.s32 	%p418, %r1529, %r1530;
	selp.b32 	%r1531, %r1499, %r1504, %p418;
	selp.b32 	%r1532, %r1504, %r1499, %p418;
	mul.wide.s32 	%rd1008, %r1508, 4;
	add.s64 	%rd1009, %rd835, %rd1008;
	ld.u32 	%r1533, [%rd1009];
	mul.wide.s32 	%rd1010, %r1503, 4;
	add.s64 	%rd1011, %rd835, %rd1010;
	ld.u32 	%r1534, [%rd1011];
	setp.lt.s32 	%p419, %r1533, %r1534;
	selp.b32 	%r1535, %r1503, %r1508, %p419;
	selp.b32 	%r1536, %r1508, %r1503, %p419;
	mul.wide.s32 	%rd1012, %r1512, 4;
	add.s64 	%rd1013, %rd835, %rd1012;
	ld.u32 	%r1537, [%rd1013];
	mul.wide.s32 	%rd1014, %r1507, 4;
	add.s64 	%rd1015, %rd835, %rd1014;
	ld.u32 	%r1538, [%rd1015];
	setp.lt.s32 	%p420, %r1537, %r1538;
	selp.b32 	%r1539, %r1507, %r1512, %p420;
	selp.b32 	%r1540, %r1512, %r1507, %p420;
	mul.wide.s32 	%rd1016, %r1516, 4;
	add.s64 	%rd1017, %rd835, %rd1016;
	ld.u32 	%r1541, [%rd1017];
	mul.wide.s32 	%rd1018, %r1511, 4;
	add.s64 	%rd1019, %rd835, %rd1018;
	ld.u32 	%r1542, [%rd1019];
	setp.lt.s32 	%p421, %r1541, %r1542;
	selp.b32 	%r1543, %r1511, %r1516, %p421;
	selp.b32 	%r1544, %r1516, %r1511, %p421;
	mul.wide.s32 	%rd1020, %r1520, 4;
	add.s64 	%rd1021, %rd835, %rd1020;
	ld.u32 	%r1545, [%rd1021];
	mul.wide.s32 	%rd1022, %r1515, 4;
	add.s64 	%rd1023, %rd835, %rd1022;
	ld.u32 	%r1546, [%rd1023];
	setp.lt.s32 	%p422, %r1545, %r1546;
	selp.b32 	%r1547, %r1515, %r1520, %p422;
	selp.b32 	%r1548, %r1520, %r1515, %p422;
	mul.wide.s32 	%rd1024, %r1487, 4;
	add.s64 	%rd1025, %rd835, %rd1024;
	ld.u32 	%r1549, [%rd1025];
	mul.wide.s32 	%rd1026, %r1519, 4;
	add.s64 	%rd1027, %rd835, %rd1026;
	ld.u32 	%r1550, [%rd1027];
	setp.lt.s32 	%p423, %r1549, %r1550;
	selp.b32 	%r1551, %r1519, %r1487, %p423;
	selp.b32 	%r1552, %r1487, %r1519, %p423;
	mul.wide.s32 	%rd1028, %r1524, 4;
	add.s64 	%rd1029, %rd835, %rd1028;
	ld.u32 	%r1553, [%rd1029];
	mul.wide.s32 	%rd1030, %r1492, 4;
	add.s64 	%rd1031, %rd835, %rd1030;
	ld.u32 	%r1554, [%rd1031];
	setp.lt.s32 	%p424, %r1553, %r1554;
	selp.b32 	%r1555, %r1492, %r1524, %p424;
	selp.b32 	%r1556, %r1524, %r1492, %p424;
	mul.wide.s32 	%rd1032, %r1528, 4;
	add.s64 	%rd1033, %rd835, %rd1032;
	ld.u32 	%r1557, [%rd1033];
	mul.wide.s32 	%rd1034, %r1523, 4;
	add.s64 	%rd1035, %rd835, %rd1034;
	ld.u32 	%r1558, [%rd1035];
	setp.lt.s32 	%p425, %r1557, %r1558;
	selp.b32 	%r1559, %r1523, %r1528, %p425;
	selp.b32 	%r1560, %r1528, %r1523, %p425;
	mul.wide.s32 	%rd1036, %r1532, 4;
	add.s64 	%rd1037, %rd835, %rd1036;
	ld.u32 	%r1561, [%rd1037];
	mul.wide.s32 	%rd1038, %r1527, 4;
	add.s64 	%rd1039, %rd835, %rd1038;
	ld.u32 	%r1562, [%rd1039];
	setp.lt.s32 	%p426, %r1561, %r1562;
	selp.b32 	%r1563, %r1527, %r1532, %p426;
	selp.b32 	%r1564, %r1532, %r1527, %p426;
	mul.wide.s32 	%rd1040, %r1536, 4;
	add.s64 	%rd1041, %rd835, %rd1040;
	ld.u32 	%r1565, [%rd1041];
	mul.wide.s32 	%rd1042, %r1531, 4;
	add.s64 	%rd1043, %rd835, %rd1042;
	ld.u32 	%r1566, [%rd1043];
	setp.lt.s32 	%p427, %r1565, %r1566;
	selp.b32 	%r1567, %r1531, %r1536, %p427;
	selp.b32 	%r1568, %r1536, %r1531, %p427;
	mul.wide.s32 	%rd1044, %r1540, 4;
	add.s64 	%rd1045, %rd835, %rd1044;
	ld.u32 	%r1569, [%rd1045];
	mul.wide.s32 	%rd1046, %r1535, 4;
	add.s64 	%rd1047, %rd835, %rd1046;
	ld.u32 	%r1570, [%rd1047];
	setp.lt.s32 	%p428, %r1569, %r1570;
	selp.b32 	%r1571, %r1535, %r1540, %p428;
	selp.b32 	%r1572, %r1540, %r1535, %p428;
	mul.wide.s32 	%rd1048, %r1544, 4;
	add.s64 	%rd1049, %rd835, %rd1048;
	ld.u32 	%r1573, [%rd1049];
	mul.wide.s32 	%rd1050, %r1539, 4;
	add.s64 	%rd1051, %rd835, %rd1050;
	ld.u32 	%r1574, [%rd1051];
	setp.lt.s32 	%p429, %r1573, %r1574;
	selp.b32 	%r1575, %r1539, %r1544, %p429;
	selp.b32 	%r1576, %r1544, %r1539, %p429;
	mul.wide.s32 	%rd1052, %r1548, 4;
	add.s64 	%rd1053, %rd835, %rd1052;
	ld.u32 	%r1577, [%rd1053];
	mul.wide.s32 	%rd1054, %r1543, 4;
	add.s64 	%rd1055, %rd835, %rd1054;
	ld.u32 	%r1578, [%rd1055];
	setp.lt.s32 	%p430, %r1577, %r1578;
	selp.b32 	%r1579, %r1543, %r1548, %p430;
	selp.b32 	%r1580, %r1548, %r1543, %p430;
	mul.wide.s32 	%rd1056, %r1552, 4;
	add.s64 	%rd1057, %rd835, %rd1056;
	ld.u32 	%r1581, [%rd1057];
	mul.wide.s32 	%rd1058, %r1547, 4;
	add.s64 	%rd1059, %rd835, %rd1058;
	ld.u32 	%r1582, [%rd1059];
	setp.lt.s32 	%p431, %r1581, %r1582;
	selp.b32 	%r1583, %r1547, %r1552, %p431;
	selp.b32 	%r1584, %r1552, %r1547, %p431;
	mul.wide.s32 	%rd1060, %r1560, 4;
	add.s64 	%rd1061, %rd835, %rd1060;
	ld.u32 	%r1585, [%rd1061];
	mul.wide.s32 	%rd1062, %r1555, 4;
	add.s64 	%rd1063, %rd835, %rd1062;
	ld.u32 	%r1586, [%rd1063];
	setp.lt.s32 	%p432, %r1585, %r1586;
	selp.b32 	%r1587, %r1555, %r1560, %p432;
	selp.b32 	%r1588, %r1560, %r1555, %p432;
	mul.wide.s32 	%rd1064, %r1564, 4;
	add.s64 	%rd1065, %rd835, %rd1064;
	ld.u32 	%r1589, [%rd1065];
	mul.wide.s32 	%rd1066, %r1559, 4;
	add.s64 	%rd1067, %rd835, %rd1066;
	ld.u32 	%r1590, [%rd1067];
	setp.lt.s32 	%p433, %r1589, %r1590;
	selp.b32 	%r1591, %r1559, %r1564, %p433;
	selp.b32 	%r1592, %r1564, %r1559, %p433;
	mul.wide.s32 	%rd1068, %r1568, 4;
	add.s64 	%rd1069, %rd835, %rd1068;
	ld.u32 	%r1593, [%rd1069];
	mul.wide.s32 	%rd1070, %r1563, 4;
	add.s64 	%rd1071, %rd835, %rd1070;
	ld.u32 	%r1594, [%rd1071];
	setp.lt.s32 	%p434, %r1593, %r1594;
	selp.b32 	%r1595, %r1563, %r1568, %p434;
	selp.b32 	%r1596, %r1568, %r1563, %p434;
	mul.wide.s32 	%rd1072, %r1572, 4;
	add.s64 	%rd1073, %rd835, %rd1072;
	ld.u32 	%r1597, [%rd1073];
	mul.wide.s32 	%rd1074, %r1567, 4;
	add.s64 	%rd1075, %rd835, %rd1074;
	ld.u32 	%r1598, [%rd1075];
	setp.lt.s32 	%p435, %r1597, %r1598;
	selp.b32 	%r1599, %r1567, %r1572, %p435;
	selp.b32 	%r1600, %r1572, %r1567, %p435;
	mul.wide.s32 	%rd1076, %r1576, 4;
	add.s64 	%rd1077, %rd835, %rd1076;
	ld.u32 	%r1601, [%rd1077];
	mul.wide.s32 	%rd1078, %r1571, 4;
	add.s64 	%rd1079, %rd835, %rd1078;
	ld.u32 	%r1602, [%rd1079];
	setp.lt.s32 	%p436, %r1601, %r1602;
	selp.b32 	%r1603, %r1571, %r1576, %p436;
	selp.b32 	%r1604, %r1576, %r1571, %p436;
	mul.wide.s32 	%rd1080, %r1580, 4;
	add.s64 	%rd1081, %rd835, %rd1080;
	ld.u32 	%r1605, [%rd1081];
	mul.wide.s32 	%rd1082, %r1575, 4;
	add.s64 	%rd1083, %rd835, %rd1082;
	ld.u32 	%r1606, [%rd1083];
	setp.lt.s32 	%p437, %r1605, %r1606;
	selp.b32 	%r1607, %r1575, %r1580, %p437;
	selp.b32 	%r1608, %r1580, %r1575, %p437;
	mul.wide.s32 	%rd1084, %r1584, 4;
	add.s64 	%rd1085, %rd835, %rd1084;
	ld.u32 	%r1609, [%rd1085];
	mul.wide.s32 	%rd1086, %r1579, 4;
	add.s64 	%rd1087, %rd835, %rd1086;
	ld.u32 	%r1610, [%rd1087];
	setp.lt.s32 	%p438, %r1609, %r1610;
	selp.b32 	%r1611, %r1579, %r1584, %p438;
	selp.b32 	%r1612, %r1584, %r1579, %p438;
	mul.wide.s32 	%rd1088, %r1551, 4;
	add.s64 	%rd1089, %rd835, %rd1088;
	ld.u32 	%r1613, [%rd1089];
	mul.wide.s32 	%rd1090, %r1583, 4;
	add.s64 	%rd1091, %rd835, %rd1090;
	ld.u32 	%r1614, [%rd1091];
	setp.lt.s32 	%p439, %r1613, %r1614;
	selp.b32 	%r1615, %r1583, %r1551, %p439;
	selp.b32 	%r1616, %r1551, %r1583, %p439;
	mul.wide.s32 	%rd1092, %r1588, 4;
	add.s64 	%rd1093, %rd835, %rd1092;
	ld.u32 	%r1617, [%rd1093];
	mul.wide.s32 	%rd1094, %r1556, 4;
	add.s64 	%rd1095, %rd835, %rd1094;
	ld.u32 	%r1618, [%rd1095];
	setp.lt.s32 	%p440, %r1617, %r1618;
	selp.b32 	%r1619, %r1556, %r1588, %p440;
	selp.b32 	%r1620, %r1588, %r1556, %p440;
	mul.wide.s32 	%rd1096, %r1592, 4;
	add.s64 	%rd1097, %rd835, %rd1096;
	ld.u32 	%r1621, [%rd1097];
	mul.wide.s32 	%rd1098, %r1587, 4;
	add.s64 	%rd1099, %rd835, %rd1098;
	ld.u32 	%r1622, [%rd1099];
	setp.lt.s32 	%p441, %r1621, %r1622;
	selp.b32 	%r1623, %r1587, %r1592, %p441;
	selp.b32 	%r1624, %r1592, %r1587, %p441;
	mul.wide.s32 	%rd1100, %r1596, 4;
	add.s64 	%rd1101, %rd835, %rd1100;
	ld.u32 	%r1625, [%rd1101];
	mul.wide.s32 	%rd1102, %r1591, 4;
	add.s64 	%rd1103, %rd835, %rd1102;
	ld.u32 	%r1626, [%rd1103];
	setp.lt.s32 	%p442, %r1625, %r1626;
	selp.b32 	%r1627, %r1591, %r1596, %p442;
	selp.b32 	%r1628, %r1596, %r1591, %p442;
	mul.wide.s32 	%rd1104, %r1600, 4;
	add.s64 	%rd1105, %rd835, %rd1104;
	ld.u32 	%r1629, [%rd1105];
	mul.wide.s32 	%rd1106, %r1595, 4;
	add.s64 	%rd1107, %rd835, %rd1106;
	ld.u32 	%r1630, [%rd1107];
	setp.lt.s32 	%p443, %r1629, %r1630;
	selp.b32 	%r1631, %r1595, %r1600, %p443;
	selp.b32 	%r1632, %r1600, %r1595, %p443;
	mul.wide.s32 	%rd1108, %r1604, 4;
	add.s64 	%rd1109, %rd835, %rd1108;
	ld.u32 	%r1633, [%rd1109];
	mul.wide.s32 	%rd1110, %r1599, 4;
	add.s64 	%rd1111, %rd835, %rd1110;
	ld.u32 	%r1634, [%rd1111];
	setp.lt.s32 	%p444, %r1633, %r1634;
	selp.b32 	%r1635, %r1599, %r1604, %p444;
	selp.b32 	%r1636, %r1604, %r1599, %p444;
	mul.wide.s32 	%rd1112, %r1608, 4;
	add.s64 	%rd1113, %rd835, %rd1112;
	ld.u32 	%r1637, [%rd1113];
	mul.wide.s32 	%rd1114, %r1603, 4;
	add.s64 	%rd1115, %rd835, %rd1114;
	ld.u32 	%r1638, [%rd1115];
	setp.lt.s32 	%p445, %r1637, %r1638;
	selp.b32 	%r1639, %r1603, %r1608, %p445;
	selp.b32 	%r1640, %r1608, %r1603, %p445;
	mul.wide.s32 	%rd1116, %r1612, 4;
	add.s64 	%rd1117, %rd835, %rd1116;
	ld.u32 	%r1641, [%rd1117];
	mul.wide.s32 	%rd1118, %r1607, 4;
	add.s64 	%rd1119, %rd835, %rd1118;
	ld.u32 	%r1642, [%rd1119];
	setp.lt.s32 	%p446, %r1641, %r1642;
	selp.b32 	%r1643, %r1607, %r1612, %p446;
	selp.b32 	%r1644, %r1612, %r1607, %p446;
	mul.wide.s32 	%rd1120, %r1616, 4;
	add.s64 	%rd1121, %rd835, %rd1120;
	ld.u32 	%r1645, [%rd1121];
	mul.wide.s32 	%rd1122, %r1611, 4;
	add.s64 	%rd1123, %rd835, %rd1122;
	ld.u32 	%r1646, [%rd1123];
	setp.lt.s32 	%p447, %r1645, %r1646;
	selp.b32 	%r1647, %r1611, %r1616, %p447;
	selp.b32 	%r1648, %r1616, %r1611, %p447;
	mul.wide.s32 	%rd1124, %r1624, 4;
	add.s64 	%rd1125, %rd835, %rd1124;
	ld.u32 	%r1649, [%rd1125];
	mul.wide.s32 	%rd1126, %r1619, 4;
	add.s64 	%rd1127, %rd835, %rd1126;
	ld.u32 	%r1650, [%rd1127];
	setp.lt.s32 	%p448, %r1649, %r1650;
	selp.b32 	%r1651, %r1619, %r1624, %p448;
	selp.b32 	%r1652, %r1624, %r1619, %p448;
	mul.wide.s32 	%rd1128, %r1628, 4;
	add.s64 	%rd1129, %rd835, %rd1128;
	ld.u32 	%r1653, [%rd1129];
	mul.wide.s32 	%rd1130, %r1623, 4;
	add.s64 	%rd1131, %rd835, %rd1130;
	ld.u32 	%r1654, [%rd1131];
	setp.lt.s32 	%p449, %r1653, %r1654;
	selp.b32 	%r1655, %r1623, %r1628, %p449;
	selp.b32 	%r1656, %r1628, %r1623, %p449;
	mul.wide.s32 	%rd1132, %r1632, 4;
	add.s64 	%rd1133, %rd835, %rd1132;
	ld.u32 	%r1657, [%rd1133];
	mul.wide.s32 	%rd1134, %r1627, 4;
	add.s64 	%rd1135, %rd835, %rd1134;
	ld.u32 	%r1658, [%rd1135];
	setp.lt.s32 	%p450, %r1657, %r1658;
	selp.b32 	%r1659, %r1627, %r1632, %p450;
	selp.b32 	%r1660, %r1632, %r1627, %p450;
	mul.wide.s32 	%rd1136, %r1636, 4;
	add.s64 	%rd1137, %rd835, %rd1136;
	ld.u32 	%r1661, [%rd1137];
	mul.wide.s32 	%rd1138, %r1631, 4;
	add.s64 	%rd1139, %rd835, %rd1138;
	ld.u32 	%r1662, [%rd1139];
	setp.lt.s32 	%p451, %r1661, %r1662;
	selp.b32 	%r1663, %r1631, %r1636, %p451;
	selp.b32 	%r1664, %r1636, %r1631, %p451;
	mul.wide.s32 	%rd1140, %r1640, 4;
	add.s64 	%rd1141, %rd835, %rd1140;
	ld.u32 	%r1665, [%rd1141];
	mul.wide.s32 	%rd1142, %r1635, 4;
	add.s64 	%rd1143, %rd835, %rd1142;
	ld.u32 	%r1666, [%rd1143];
	setp.lt.s32 	%p452, %r1665, %r1666;
	selp.b32 	%r1667, %r1635, %r1640, %p452;
	selp.b32 	%r1668, %r1640, %r1635, %p452;
	mul.wide.s32 	%rd1144, %r1644, 4;
	add.s64 	%rd1145, %rd835, %rd1144;
	ld.u32 	%r1669, [%rd1145];
	mul.wide.s32 	%rd1146, %r1639, 4;
	add.s64 	%rd1147, %rd835, %rd1146;
	ld.u32 	%r1670, [%rd1147];
	setp.lt.s32 	%p453, %r1669, %r1670;
	selp.b32 	%r1671, %r1639, %r1644, %p453;
	selp.b32 	%r1672, %r1644, %r1639, %p453;
	mul.wide.s32 	%rd1148, %r1648, 4;
	add.s64 	%rd1149, %rd835, %rd1148;
	ld.u32 	%r1673, [%rd1149];
	mul.wide.s32 	%rd1150, %r1643, 4;
	add.s64 	%rd1151, %rd835, %rd1150;
	ld.u32 	%r1674, [%rd1151];
	setp.lt.s32 	%p454, %r1673, %r1674;
	selp.b32 	%r1675, %r1643, %r1648, %p454;
	selp.b32 	%r1676, %r1648, %r1643, %p454;
	mul.wide.s32 	%rd1152, %r1615, 4;
	add.s64 	%rd1153, %rd835, %rd1152;
	ld.u32 	%r1677, [%rd1153];
	mul.wide.s32 	%rd1154, %r1647, 4;
	add.s64 	%rd1155, %rd835, %rd1154;
	ld.u32 	%r1678, [%rd1155];
	setp.lt.s32 	%p455, %r1677, %r1678;
	selp.b32 	%r1679, %r1647, %r1615, %p455;
	selp.b32 	%r1680, %r1615, %r1647, %p455;
	mul.wide.s32 	%rd1156, %r1652, 4;
	add.s64 	%rd1157, %rd835, %rd1156;
	ld.u32 	%r1681, [%rd1157];
	mul.wide.s32 	%rd1158, %r1620, 4;
	add.s64 	%rd1159, %rd835, %rd1158;
	ld.u32 	%r1682, [%rd1159];
	setp.lt.s32 	%p456, %r1681, %r1682;
	selp.b32 	%r1683, %r1620, %r1652, %p456;
	selp.b32 	%r1684, %r1652, %r1620, %p456;
	mul.wide.s32 	%rd1160, %r1656, 4;
	add.s64 	%rd1161, %rd835, %rd1160;
	ld.u32 	%r1685, [%rd1161];
	mul.wide.s32 	%rd1162, %r1651, 4;
	add.s64 	%rd1163, %rd835, %rd1162;
	ld.u32 	%r1686, [%rd1163];
	setp.lt.s32 	%p457, %r1685, %r1686;
	selp.b32 	%r1687, %r1651, %r1656, %p457;
	selp.b32 	%r1688, %r1656, %r1651, %p457;
	mul.wide.s32 	%rd1164, %r1660, 4;
	add.s64 	%rd1165, %rd835, %rd1164;
	ld.u32 	%r1689, [%rd1165];
	mul.wide.s32 	%rd1166, %r1655, 4;
	add.s64 	%rd1167, %rd835, %rd1166;
	ld.u32 	%r1690, [%rd1167];
	setp.lt.s32 	%p458, %r1689, %r1690;
	selp.b32 	%r1691, %r1655, %r1660, %p458;
	selp.b32 	%r1692, %r1660, %r1655, %p458;
	mul.wide.s32 	%rd1168, %r1664, 4;
	add.s64 	%rd1169, %rd835, %rd1168;
	ld.u32 	%r1693, [%rd1169];
	mul.wide.s32 	%rd1170, %r1659, 4;
	add.s64 	%rd1171, %rd835, %rd1170;
	ld.u32 	%r1694, [%rd1171];
	setp.lt.s32 	%p459, %r1693, %r1694;
	selp.b32 	%r1695, %r1659, %r1664, %p459;
	selp.b32 	%r1696, %r1664, %r1659, %p459;
	mul.wide.s32 	%rd1172, %r1668, 4;
	add.s64 	%rd1173, %rd835, %rd1172;
	ld.u32 	%r1697, [%rd1173];
	mul.wide.s32 	%rd1174, %r1663, 4;
	add.s64 	%rd1175, %rd835, %rd1174;
	ld.u32 	%r1698, [%rd1175];
	setp.lt.s32 	%p460, %r1697, %r1698;
	selp.b32 	%r1699, %r1663, %r1668, %p460;
	selp.b32 	%r1700, %r1668, %r1663, %p460;
	mul.wide.s32 	%rd1176, %r1672, 4;
	add.s64 	%rd1177, %rd835, %rd1176;
	ld.u32 	%r1701, [%rd1177];
	mul.wide.s32 	%rd1178, %r1667, 4;
	add.s64 	%rd1179, %rd835, %rd1178;
	ld.u32 	%r1702, [%rd1179];
	setp.lt.s32 	%p461, %r1701, %r1702;
	selp.b32 	%r1703, %r1667, %r1672, %p461;
	selp.b32 	%r1704, %r1672, %r1667, %p461;
	mul.wide.s32 	%rd1180, %r1676, 4;
	add.s64 	%rd1181, %rd835, %rd1180;
	ld.u32 	%r1705, [%rd1181];
	mul.wide.s32 	%rd1182, %r1671, 4;
	add.s64 	%rd1183, %rd835, %rd1182;
	ld.u32 	%r1706, [%rd1183];
	setp.lt.s32 	%p462, %r1705, %r1706;
	selp.b32 	%r1707, %r1671, %r1676, %p462;
	selp.b32 	%r1708, %r1676, %r1671, %p462;
	mul.wide.s32 	%rd1184, %r1680, 4;
	add.s64 	%rd1185, %rd835, %rd1184;
	ld.u32 	%r1709, [%rd1185];
	mul.wide.s32 	%rd1186, %r1675, 4;
	add.s64 	%rd1187, %rd835, %rd1186;
	ld.u32 	%r1710, [%rd1187];
	setp.lt.s32 	%p463, %r1709, %r1710;
	selp.b32 	%r1711, %r1675, %r1680, %p463;
	selp.b32 	%r1712, %r1680, %r1675, %p463;
	mul.wide.s32 	%rd1188, %r1688, 4;
	add.s64 	%rd1189, %rd835, %rd1188;
	ld.u32 	%r1713, [%rd1189];
	mul.wide.s32 	%rd1190, %r1683, 4;
	add.s64 	%rd1191, %rd835, %rd1190;
	ld.u32 	%r1714, [%rd1191];
	setp.lt.s32 	%p464, %r1713, %r1714;
	selp.b32 	%r1715, %r1683, %r1688, %p464;
	selp.b32 	%r1716, %r1688, %r1683, %p464;
	mul.wide.s32 	%rd1192, %r1692, 4;
	add.s64 	%rd1193, %rd835, %rd1192;
	ld.u32 	%r1717, [%rd1193];
	mul.wide.s32 	%rd1194, %r1687, 4;
	add.s64 	%rd1195, %rd835, %rd1194;
	ld.u32 	%r1718, [%rd1195];
	setp.lt.s32 	%p465, %r1717, %r1718;
	selp.b32 	%r1719, %r1687, %r1692, %p465;
	selp.b32 	%r1720, %r1692, %r1687, %p465;
	mul.wide.s32 	%rd1196, %r1696, 4;
	add.s64 	%rd1197, %rd835, %rd1196;
	ld.u32 	%r1721, [%rd1197];
	mul.wide.s32 	%rd1198, %r1691, 4;
	add.s64 	%rd1199, %rd835, %rd1198;
	ld.u32 	%r1722, [%rd1199];
	setp.lt.s32 	%p466, %r1721, %r1722;
	selp.b32 	%r1723, %r1691, %r1696, %p466;
	selp.b32 	%r1724, %r1696, %r1691, %p466;
	mul.wide.s32 	%rd1200, %r1700, 4;
	add.s64 	%rd1201, %rd835, %rd1200;
	ld.u32 	%r1725, [%rd1201];
	mul.wide.s32 	%rd1202, %r1695, 4;
	add.s64 	%rd1203, %rd835, %rd1202;
	ld.u32 	%r1726, [%rd1203];
	setp.lt.s32 	%p467, %r1725, %r1726;
	selp.b32 	%r1727, %r1695, %r1700, %p467;
	selp.b32 	%r1728, %r1700, %r1695, %p467;
	mul.wide.s32 	%rd1204, %r1704, 4;
	add.s64 	%rd1205, %rd835, %rd1204;
	ld.u32 	%r1729, [%rd1205];
	mul.wide.s32 	%rd1206, %r1699, 4;
	add.s64 	%rd1207, %rd835, %rd1206;
	ld.u32 	%r1730, [%rd1207];
	setp.lt.s32 	%p468, %r1729, %r1730;
	selp.b32 	%r1731, %r1699, %r1704, %p468;
	selp.b32 	%r1732, %r1704, %r1699, %p468;
	mul.wide.s32 	%rd1208, %r1708, 4;
	add.s64 	%rd1209, %rd835, %rd1208;
	ld.u32 	%r1733, [%rd1209];
	mul.wide.s32 	%rd1210, %r1703, 4;
	add.s64 	%rd1211, %rd835, %rd1210;
	ld.u32 	%r1734, [%rd1211];
	setp.lt.s32 	%p469, %r1733, %r1734;
	selp.b32 	%r1735, %r1703, %r1708, %p469;
	selp.b32 	%r1736, %r1708, %r1703, %p469;
	mul.wide.s32 	%rd1212, %r1712, 4;
	add.s64 	%rd1213, %rd835, %rd1212;
	ld.u32 	%r1737, [%rd1213];
	mul.wide.s32 	%rd1214, %r1707, 4;
	add.s64 	%rd1215, %rd835, %rd1214;
	ld.u32 	%r1738, [%rd1215];
	setp.lt.s32 	%p470, %r1737, %r1738;
	selp.b32 	%r1739, %r1707, %r1712, %p470;
	selp.b32 	%r1740, %r1712, %r1707, %p470;
	mul.wide.s32 	%rd1216, %r1679, 4;
	add.s64 	%rd1217, %rd835, %rd1216;
	ld.u32 	%r1741, [%rd1217];
	mul.wide.s32 	%rd1218, %r1711, 4;
	add.s64 	%rd1219, %rd835, %rd1218;
	ld.u32 	%r1742, [%rd1219];
	setp.lt.s32 	%p471, %r1741, %r1742;
	selp.b32 	%r1743, %r1711, %r1679, %p471;
	selp.b32 	%r1744, %r1679, %r1711, %p471;
	mul.wide.s32 	%rd1220, %r1716, 4;
	add.s64 	%rd1221, %rd835, %rd1220;
	ld.u32 	%r1745, [%rd1221];
	mul.wide.s32 	%rd1222, %r1684, 4;
	add.s64 	%rd1223, %rd835, %rd1222;
	ld.u32 	%r1746, [%rd1223];
	setp.lt.s32 	%p472, %r1745, %r1746;
	selp.b32 	%r1747, %r1684, %r1716, %p472;
	selp.b32 	%r1748, %r1716, %r1684, %p472;
	mul.wide.s32 	%rd1224, %r1720, 4;
	add.s64 	%rd1225, %rd835, %rd1224;
	ld.u32 	%r1749, [%rd1225];
	mul.wide.s32 	%rd1226, %r1715, 4;
	add.s64 	%rd1227, %rd835, %rd1226;
	ld.u32 	%r1750, [%rd1227];
	setp.lt.s32 	%p473, %r1749, %r1750;
	selp.b32 	%r1751, %r1715, %r1720, %p473;
	selp.b32 	%r1752, %r1720, %r1715, %p473;
	mul.wide.s32 	%rd1228, %r1724, 4;
	add.s64 	%rd1229, %rd835, %rd1228;
	ld.u32 	%r1753, [%rd1229];
	mul.wide.s32 	%rd1230, %r1719, 4;
	add.s64 	%rd1231, %rd835, %rd1230;
	ld.u32 	%r1754, [%rd1231];
	setp.lt.s32 	%p474, %r1753, %r1754;
	selp.b32 	%r1755, %r1719, %r1724, %p474;
	selp.b32 	%r1756, %r1724, %r1719, %p474;
	mul.wide.s32 	%rd1232, %r1728, 4;
	add.s64 	%rd1233, %rd835, %rd1232;
	ld.u32 	%r1757, [%rd1233];
	mul.wide.s32 	%rd1234, %r1723, 4;
	add.s64 	%rd1235, %rd835, %rd1234;
	ld.u32 	%r1758, [%rd1235];
	setp.lt.s32 	%p475, %r1757, %r1758;
	selp.b32 	%r1759, %r1723, %r1728, %p475;
	selp.b32 	%r1760, %r1728, %r1723, %p475;
	mul.wide.s32 	%rd1236, %r1732, 4;
	add.s64 	%rd1237, %rd835, %rd1236;
	ld.u32 	%r1761, [%rd1237];
	mul.wide.s32 	%rd1238, %r1727, 4;
	add.s64 	%rd1239, %rd835, %rd1238;
	ld.u32 	%r1762, [%rd1239];
	setp.lt.s32 	%p476, %r1761, %r1762;
	selp.b32 	%r1763, %r1727, %r1732, %p476;
	selp.b32 	%r1764, %r1732, %r1727, %p476;
	mul.wide.s32 	%rd1240, %r1736, 4;
	add.s64 	%rd1241, %rd835, %rd1240;
	ld.u32 	%r1765, [%rd1241];
	mul.wide.s32 	%rd1242, %r1731, 4;
	add.s64 	%rd1243, %rd835, %rd1242;
	ld.u32 	%r1766, [%rd1243];
	setp.lt.s32 	%p477, %r1765, %r1766;
	selp.b32 	%r1767, %r1731, %r1736, %p477;
	selp.b32 	%r1768, %r1736, %r1731, %p477;
	mul.wide.s32 	%rd1244, %r1740, 4;
	add.s64 	%rd1245, %rd835, %rd1244;
	ld.u32 	%r1769, [%rd1245];
	mul.wide.s32 	%rd1246, %r1735, 4;
	add.s64 	%rd1247, %rd835, %rd1246;
	ld.u32 	%r1770, [%rd1247];
	setp.lt.s32 	%p478, %r1769, %r1770;
	selp.b32 	%r1771, %r1735, %r1740, %p478;
	selp.b32 	%r1772, %r1740, %r1735, %p478;
	mul.wide.s32 	%rd1248, %r1744, 4;
	add.s64 	%rd1249, %rd835, %rd1248;
	ld.u32 	%r1773, [%rd1249];
	mul.wide.s32 	%rd1250, %r1739, 4;
	add.s64 	%rd1251, %rd835, %rd1250;
	ld.u32 	%r1774, [%rd1251];
	setp.lt.s32 	%p479, %r1773, %r1774;
	selp.b32 	%r1775, %r1739, %r1744, %p479;
	selp.b32 	%r1776, %r1744, %r1739, %p479;
	mul.wide.s32 	%rd1252, %r1752, 4;
	add.s64 	%rd1253, %rd835, %rd1252;
	ld.u32 	%r1777, [%rd1253];
	mul.wide.s32 	%rd1254, %r1747, 4;
	add.s64 	%rd1255, %rd835, %rd1254;
	ld.u32 	%r1778, [%rd1255];
	setp.lt.s32 	%p480, %r1777, %r1778;
	selp.b32 	%r1779, %r1747, %r1752, %p480;
	selp.b32 	%r1780, %r1752, %r1747, %p480;
	mul.wide.s32 	%rd1256, %r1756, 4;
	add.s64 	%rd1257, %rd835, %rd1256;
	ld.u32 	%r1781, [%rd1257];
	mul.wide.s32 	%rd1258, %r1751, 4;
	add.s64 	%rd1259, %rd835, %rd1258;
	ld.u32 	%r1782, [%rd1259];
	setp.lt.s32 	%p481, %r1781, %r1782;
	selp.b32 	%r1783, %r1751, %r1756, %p481;
	selp.b32 	%r1784, %r1756, %r1751, %p481;
	mul.wide.s32 	%rd1260, %r1760, 4;
	add.s64 	%rd1261, %rd835, %rd1260;
	ld.u32 	%r1785, [%rd1261];
	mul.wide.s32 	%rd1262, %r1755, 4;
	add.s64 	%rd1263, %rd835, %rd1262;
	ld.u32 	%r1786, [%rd1263];
	setp.lt.s32 	%p482, %r1785, %r1786;
	selp.b32 	%r1787, %r1755, %r1760, %p482;
	selp.b32 	%r1788, %r1760, %r1755, %p482;
	mul.wide.s32 	%rd1264, %r1764, 4;
	add.s64 	%rd1265, %rd835, %rd1264;
	ld.u32 	%r1789, [%rd1265];
	mul.wide.s32 	%rd1266, %r1759, 4;
	add.s64 	%rd1267, %rd835, %rd1266;
	ld.u32 	%r1790, [%rd1267];
	setp.lt.s32 	%p483, %r1789, %r1790;
	selp.b32 	%r1791, %r1759, %r1764, %p483;
	selp.b32 	%r1792, %r1764, %r1759, %p483;
	mul.wide.s32 	%rd1268, %r1768, 4;
	add.s64 	%rd1269, %rd835, %rd1268;
	ld.u32 	%r1793, [%rd1269];
	mul.wide.s32 	%rd1270, %r1763, 4;
	add.s64 	%rd1271, %rd835, %rd1270;
	ld.u32 	%r1794, [%rd1271];
	setp.lt.s32 	%p484, %r1793, %r1794;
	selp.b32 	%r1795, %r1763, %r1768, %p484;
	selp.b32 	%r1796, %r1768, %r1763, %p484;
	mul.wide.s32 	%rd1272, %r1772, 4;
	add.s64 	%rd1273, %rd835, %rd1272;
	ld.u32 	%r1797, [%rd1273];
	mul.wide.s32 	%rd1274, %r1767, 4;
	add.s64 	%rd1275, %rd835, %rd1274;
	ld.u32 	%r1798, [%rd1275];
	setp.lt.s32 	%p485, %r1797, %r1798;
	selp.b32 	%r1799, %r1767, %r1772, %p485;
	selp.b32 	%r1800, %r1772, %r1767, %p485;
	mul.wide.s32 	%rd1276, %r1776, 4;
	add.s64 	%rd1277, %rd835, %rd1276;
	ld.u32 	%r1801, [%rd1277];
	mul.wide.s32 	%rd1278, %r1771, 4;
	add.s64 	%rd1279, %rd835, %rd1278;
	ld.u32 	%r1802, [%rd1279];
	setp.lt.s32 	%p486, %r1801, %r1802;
	selp.b32 	%r1803, %r1771, %r1776, %p486;
	selp.b32 	%r1804, %r1776, %r1771, %p486;
	mul.wide.s32 	%rd1280, %r1743, 4;
	add.s64 	%rd1281, %rd835, %rd1280;
	ld.u32 	%r1805, [%rd1281];
	mul.wide.s32 	%rd1282, %r1775, 4;
	add.s64 	%rd1283, %rd835, %rd1282;
	ld.u32 	%r1806, [%rd1283];
	setp.lt.s32 	%p487, %r1805, %r1806;
	selp.b32 	%r1807, %r1775, %r1743, %p487;
	selp.b32 	%r1808, %r1743, %r1775, %p487;
	mul.wide.s32 	%rd1284, %r1780, 4;
	add.s64 	%rd1285, %rd835, %rd1284;
	ld.u32 	%r1809, [%rd1285];
	mul.wide.s32 	%rd1286, %r1748, 4;
	add.s64 	%rd1287, %rd835, %rd1286;
	ld.u32 	%r1810, [%rd1287];
	setp.lt.s32 	%p488, %r1809, %r1810;
	selp.b32 	%r1811, %r1748, %r1780, %p488;
	selp.b32 	%r1812, %r1780, %r1748, %p488;
	mul.wide.s32 	%rd1288, %r1784, 4;
	add.s64 	%rd1289, %rd835, %rd1288;
	ld.u32 	%r1813, [%rd1289];
	mul.wide.s32 	%rd1290, %r1779, 4;
	add.s64 	%rd1291, %rd835, %rd1290;
	ld.u32 	%r1814, [%rd1291];
	setp.lt.s32 	%p489, %r1813, %r1814;
	selp.b32 	%r1815, %r1779, %r1784, %p489;
	selp.b32 	%r1816, %r1784, %r1779, %p489;
	mul.wide.s32 	%rd1292, %r1788, 4;
	add.s64 	%rd1293, %rd835, %rd1292;
	ld.u32 	%r1817, [%rd1293];
	mul.wide.s32 	%rd1294, %r1783, 4;
	add.s64 	%rd1295, %rd835, %rd1294;
	ld.u32 	%r1818, [%rd1295];
	setp.lt.s32 	%p490, %r1817, %r1818;
	selp.b32 	%r1819, %r1783, %r1788, %p490;
	selp.b32 	%r1820, %r1788, %r1783, %p490;
	mul.wide.s32 	%rd1296, %r1792, 4;
	add.s64 	%rd1297, %rd835, %rd1296;
	ld.u32 	%r1821, [%rd1297];
	mul.wide.s32 	%rd1298, %r1787, 4;
	add.s64 	%rd1299, %rd835, %rd1298;
	ld.u32 	%r1822, [%rd1299];
	setp.lt.s32 	%p491, %r1821, %r1822;
	selp.b32 	%r1823, %r1787, %r1792, %p491;
	selp.b32 	%r1824, %r1792, %r1787, %p491;
	mul.wide.s32 	%rd1300, %r1796, 4;
	add.s64 	%rd1301, %rd835, %rd1300;
	ld.u32 	%r1825, [%rd1301];
	mul.wide.s32 	%rd1302, %r1791, 4;
	add.s64 	%rd1303, %rd835, %rd1302;
	ld.u32 	%r1826, [%rd1303];
	setp.lt.s32 	%p492, %r1825, %r1826;
	selp.b32 	%r1827, %r1791, %r1796, %p492;
	selp.b32 	%r1828, %r1796, %r1791, %p492;
	mul.wide.s32 	%rd1304, %r1800, 4;
	add.s64 	%rd1305, %rd835, %rd1304;
	ld.u32 	%r1829, [%rd1305];
	mul.wide.s32 	%rd1306, %r1795, 4;
	add.s64 	%rd1307, %rd835, %rd1306;
	ld.u32 	%r1830, [%rd1307];
	setp.lt.s32 	%p493, %r1829, %r1830;
	selp.b32 	%r1831, %r1795, %r1800, %p493;
	selp.b32 	%r1832, %r1800, %r1795, %p493;
	mul.wide.s32 	%rd1308, %r1804, 4;
	add.s64 	%rd1309, %rd835, %rd1308;
	ld.u32 	%r1833, [%rd1309];
	mul.wide.s32 	%rd1310, %r1799, 4;
	add.s64 	%rd1311, %rd835, %rd1310;
	ld.u32 	%r1834, [%rd1311];
	setp.lt.s32 	%p494, %r1833, %r1834;
	selp.b32 	%r1835, %r1799, %r1804, %p494;
	selp.b32 	%r1836, %r1804, %r1799, %p494;
	mul.wide.s32 	%rd1312, %r1808, 4;
	add.s64 	%rd1313, %rd835, %rd1312;
	ld.u32 	%r1837, [%rd1313];
	mul.wide.s32 	%rd1314, %r1803, 4;
	add.s64 	%rd1315, %rd835, %rd1314;
	ld.u32 	%r1838, [%rd1315];
	setp.lt.s32 	%p495, %r1837, %r1838;
	selp.b32 	%r1839, %r1803, %r1808, %p495;
	selp.b32 	%r1840, %r1808, %r1803, %p495;
	mul.wide.s32 	%rd1316, %r1816, 4;
	add.s64 	%rd1317, %rd835, %rd1316;
	ld.u32 	%r1841, [%rd1317];
	mul.wide.s32 	%rd1318, %r1811, 4;
	add.s64 	%rd1319, %rd835, %rd1318;
	ld.u32 	%r1842, [%rd1319];
	setp.lt.s32 	%p496, %r1841, %r1842;
	selp.b32 	%r1843, %r1811, %r1816, %p496;
	selp.b32 	%r1844, %r1816, %r1811, %p496;
	mul.wide.s32 	%rd1320, %r1820, 4;
	add.s64 	%rd1321, %rd835, %rd1320;
	ld.u32 	%r1845, [%rd1321];
	mul.wide.s32 	%rd1322, %r1815, 4;
	add.s64 	%rd1323, %rd835, %rd1322;
	ld.u32 	%r1846, [%rd1323];
	setp.lt.s32 	%p497, %r1845, %r1846;
	selp.b32 	%r1847, %r1815, %r1820, %p497;
	selp.b32 	%r1848, %r1820, %r1815, %p497;
	mul.wide.s32 	%rd1324, %r1824, 4;
	add.s64 	%rd1325, %rd835, %rd1324;
	ld.u32 	%r1849, [%rd1325];
	mul.wide.s32 	%rd1326, %r1819, 4;
	add.s64 	%rd1327, %rd835, %rd1326;
	ld.u32 	%r1850, [%rd1327];
	setp.lt.s32 	%p498, %r1849, %r1850;
	selp.b32 	%r1851, %r1819, %r1824, %p498;
	selp.b32 	%r1852, %r1824, %r1819, %p498;
	mul.wide.s32 	%rd1328, %r1828, 4;
	add.s64 	%rd1329, %rd835, %rd1328;
	ld.u32 	%r1853, [%rd1329];
	mul.wide.s32 	%rd1330, %r1823, 4;
	add.s64 	%rd1331, %rd835, %rd1330;
	ld.u32 	%r1854, [%rd1331];
	setp.lt.s32 	%p499, %r1853, %r1854;
	selp.b32 	%r1855, %r1823, %r1828, %p499;
	selp.b32 	%r1856, %r1828, %r1823, %p499;
	mul.wide.s32 	%rd1332, %r1832, 4;
	add.s64 	%rd1333, %rd835, %rd1332;
	ld.u32 	%r1857, [%rd1333];
	mul.wide.s32 	%rd1334, %r1827, 4;
	add.s64 	%rd1335, %rd835, %rd1334;
	ld.u32 	%r1858, [%rd1335];
	setp.lt.s32 	%p500, %r1857, %r1858;
	selp.b32 	%r1859, %r1827, %r1832, %p500;
	selp.b32 	%r1860, %r1832, %r1827, %p500;
	mul.wide.s32 	%rd1336, %r1836, 4;
	add.s64 	%rd1337, %rd835, %rd1336;
	ld.u32 	%r1861, [%rd1337];
	mul.wide.s32 	%rd1338, %r1831, 4;
	add.s64 	%rd1339, %rd835, %rd1338;
	ld.u32 	%r1862, [%rd1339];
	setp.lt.s32 	%p501, %r1861, %r1862;
	selp.b32 	%r1863, %r1831, %r1836, %p501;
	selp.b32 	%r1864, %r1836, %r1831, %p501;
	mul.wide.s32 	%rd1340, %r1840, 4;
	add.s64 	%rd1341, %rd835, %rd1340;
	ld.u32 	%r1865, [%rd1341];
	mul.wide.s32 	%rd1342, %r1835, 4;
	add.s64 	%rd1343, %rd835, %rd1342;
	ld.u32 	%r1866, [%rd1343];
	setp.lt.s32 	%p502, %r1865, %r1866;
	selp.b32 	%r1867, %r1835, %r1840, %p502;
	selp.b32 	%r1868, %r1840, %r1835, %p502;
	mul.wide.s32 	%rd1344, %r1807, 4;
	add.s64 	%rd1345, %rd835, %rd1344;
	ld.u32 	%r1869, [%rd1345];
	mul.wide.s32 	%rd1346, %r1839, 4;
	add.s64 	%rd1347, %rd835, %rd1346;
	ld.u32 	%r1870, [%rd1347];
	setp.lt.s32 	%p503, %r1869, %r1870;
	selp.b32 	%r2175, %r1839, %r1807, %p503;
	selp.b32 	%r1871, %r1807, %r1839, %p503;
	mul.wide.s32 	%rd1348, %r1844, 4;
	add.s64 	%rd1349, %rd835, %rd1348;
	ld.u32 	%r1872, [%rd1349];
	mul.wide.s32 	%rd1350, %r1812, 4;
	add.s64 	%rd1351, %rd835, %rd1350;
	ld.u32 	%r1873, [%rd1351];
	setp.lt.s32 	%p504, %r1872, %r1873;
	selp.b32 	%r2137, %r1812, %r1844, %p504;
	selp.b32 	%r2138, %r1844, %r1812, %p504;
	mul.wide.s32 	%rd1352, %r1848, 4;
	add.s64 	%rd1353, %rd835, %rd1352;
	ld.u32 	%r1874, [%rd1353];
	mul.wide.s32 	%rd1354, %r1843, 4;
	add.s64 	%rd1355, %rd835, %rd1354;
	ld.u32 	%r1875, [%rd1355];
	setp.lt.s32 	%p505, %r1874, %r1875;
	selp.b32 	%r2135, %r1843, %r1848, %p505;
	selp.b32 	%r2136, %r1848, %r1843, %p505;
	mul.wide.s32 	%rd1356, %r1852, 4;
	add.s64 	%rd1357, %rd835, %rd1356;
	ld.u32 	%r1876, [%rd1357];
	mul.wide.s32 	%rd1358, %r1847, 4;
	add.s64 	%rd1359, %rd835, %rd1358;
	ld.u32 	%r1877, [%rd1359];
	setp.lt.s32 	%p506, %r1876, %r1877;
	selp.b32 	%r2133, %r1847, %r1852, %p506;
	selp.b32 	%r2134, %r1852, %r1847, %p506;
	mul.wide.s32 	%rd1360, %r1856, 4;
	add.s64 	%rd1361, %rd835, %rd1360;
	ld.u32 	%r1878, [%rd1361];
	mul.wide.s32 	%rd1362, %r1851, 4;
	add.s64 	%rd1363, %rd835, %rd1362;
	ld.u32 	%r1879, [%rd1363];
	setp.lt.s32 	%p507, %r1878, %r1879;
	selp.b32 	%r2131, %r1851, %r1856, %p507;
	selp.b32 	%r2132, %r1856, %r1851, %p507;
	mul.wide.s32 	%rd1364, %r1860, 4;
	add.s64 	%rd1365, %rd835, %rd1364;
	ld.u32 	%r1880, [%rd1365];
	mul.wide.s32 	%rd1366, %r1855, 4;
	add.s64 	%rd1367, %rd835, %rd1366;
	ld.u32 	%r1881, [%rd1367];
	setp.lt.s32 	%p508, %r1880, %r1881;
	selp.b32 	%r2129, %r1855, %r1860, %p508;
	selp.b32 	%r2130, %r1860, %r1855, %p508;
	mul.wide.s32 	%rd1368, %r1864, 4;
	add.s64 	%rd1369, %rd835, %rd1368;
	ld.u32 	%r1882, [%rd1369];
	mul.wide.s32 	%rd1370, %r1859, 4;
	add.s64 	%rd1371, %rd835, %rd1370;
	ld.u32 	%r1883, [%rd1371];
	setp.lt.s32 	%p509, %r1882, %r1883;
	selp.b32 	%r2127, %r1859, %r1864, %p509;
	selp.b32 	%r2128, %r1864, %r1859, %p509;
	mul.wide.s32 	%rd1372, %r1868, 4;
	add.s64 	%rd1373, %rd835, %rd1372;
	ld.u32 	%r1884, [%rd1373];
	mul.wide.s32 	%rd1374, %r1863, 4;
	add.s64 	%rd1375, %rd835, %rd1374;
	ld.u32 	%r1885, [%rd1375];
	setp.lt.s32 	%p510, %r1884, %r1885;
	selp.b32 	%r2125, %r1863, %r1868, %p510;
	selp.b32 	%r2126, %r1868, %r1863, %p510;
	mul.wide.s32 	%rd1376, %r1871, 4;
	add.s64 	%rd1377, %rd835, %rd1376;
	ld.u32 	%r1886, [%rd1377];
	mul.wide.s32 	%rd1378, %r1867, 4;
	add.s64 	%rd1379, %rd835, %rd1378;
	ld.u32 	%r1887, [%rd1379];
	setp.lt.s32 	%p511, %r1886, %r1887;
	selp.b32 	%r2123, %r1867, %r1871, %p511;
	selp.b32 	%r2124, %r1871, %r1867, %p511;
	mad.lo.s32 	%r24, %r2, 68, %r1342;
	mov.b32 	%r2139, 2;
$L__BB2_2:
	mov.u32 	%r42, %r2139;
	bar.sync 	0;
	add.s32 	%r1888, %r42, -1;
	shr.u32 	%r1889, %r42, 1;
	st.shared.u32 	[%r24], %r2138;
	st.shared.u32 	[%r24+4], %r2137;
	st.shared.u32 	[%r24+8], %r2136;
	st.shared.u32 	[%r24+12], %r2135;
	st.shared.u32 	[%r24+16], %r2134;
	st.shared.u32 	[%r24+20], %r2133;
	st.shared.u32 	[%r24+24], %r2132;
	st.shared.u32 	[%r24+28], %r2131;
	st.shared.u32 	[%r24+32], %r2130;
	st.shared.u32 	[%r24+36], %r2129;
	st.shared.u32 	[%r24+40], %r2128;
	st.shared.u32 	[%r24+44], %r2127;
	st.shared.u32 	[%r24+48], %r2126;
	st.shared.u32 	[%r24+52], %r2125;
	st.shared.u32 	[%r24+56], %r2124;
	st.shared.u32 	[%r24+60], %r2123;
	st.shared.u32 	[%r24+64], %r2175;
	bar.sync 	0;
	neg.s32 	%r1890, %r42;
	and.b32  	%r1891, %r2, %r1890;
	mul.lo.s32 	%r1892, %r1891, 17;
	mul.lo.s32 	%r1893, %r1889, 17;
	and.b32  	%r1894, %r1888, %r2;
	mul.lo.s32 	%r1895, %r1894, 17;
	min.u32 	%r43, %r1895, 4352;
	min.u32 	%r44, %r1892, 4352;
	add.s32 	%r1896, %r44, %r1893;
	min.u32 	%r45, %r1896, 4352;
	add.s32 	%r1897, %r45, %r1893;
	min.u32 	%r46, %r1897, 4352;
	sub.s32 	%r1898, %r45, %r44;
	sub.s32 	%r1899, %r46, %r45;
	setp.lt.s32 	%p512, %r43, %r1899;
	sub.s32 	%r1900, %r43, %r1899;
	selp.b32 	%r2142, 0, %r1900, %p512;
	min.s32 	%r2140, %r1898, %r43;
	setp.ge.s32 	%p513, %r2142, %r2140;
	ld.global.u64 	%rd5, [a_i];
	@%p513 bra 	$L__BB2_5;
	add.s32 	%r49, %r45, %r43;
$L__BB2_4:
	sub.s32 	%r1901, %r2140, %r2142;
	shr.u32 	%r1902, %r1901, 31;
	add.s32 	%r1903, %r1901, %r1902;
	shr.s32 	%r1904, %r1903, 1;
	add.s32 	%r1905, %r1904, %r2142;
	add.s32 	%r1906, %r1905, %r44;
	shl.b32 	%r1907, %r1906, 2;
	mov.u32 	%r1908, _ZZN3cub18CUB_300001_SM_10006detail10merge_sort30DeviceMergeSortBlockSortKernelINS2_10policy_hubIN6thrust24THRUST_300001_SM_1000_NS10device_ptrIiEEE9Policy600ES8_PNS0_8NullTypeES8_SC_j4cmpiiSB_EEvbT0_T1_T2_T3_T4_PT6_PT7_T5_NS1_7vsmem_tEE19static_temp_storage;
	add.s32 	%r1909, %r1908, %r1907;
	ld.shared.u32 	%r1910, [%r1909];
	not.b32 	%r1911, %r1905;
	add.s32 	%r1912, %r49, %r1911;
	shl.b32 	%r1913, %r1912, 2;
	add.s32 	%r1914, %r1908, %r1913;
	ld.shared.u32 	%r1915, [%r1914];
	mul.wide.s32 	%rd1380, %r1915, 4;
	add.s64 	%rd1381, %rd5, %rd1380;
	ld.u32 	%r1916, [%rd1381];
	mul.wide.s32 	%rd1382, %r1910, 4;
	add.s64 	%rd1383, %rd5, %rd1382;
	ld.u32 	%r1917, [%rd1383];
	setp.lt.s32 	%p514, %r1916, %r1917;
	add.s32 	%r1918, %r1905, 1;
	selp.b32 	%r2142, %r2142, %r1918, %p514;
	selp.b32 	%r2140, %r1905, %r2140, %p514;
	setp.lt.s32 	%p515, %r2142, %r2140;
	@%p515 bra 	$L__BB2_4;
$L__BB2_5:
	add.s32 	%r55, %r2142, %r44;
	add.s32 	%r1919, %r45, %r43;
	sub.s32 	%r56, %r1919, %r2142;
	shl.b32 	%r1920, %r55, 2;
	mov.u32 	%r1921, _ZZN3cub18CUB_300001_SM_10006detail10merge_sort30DeviceMergeSortBlockSortKernelINS2_10policy_hubIN6thrust24THRUST_300001_SM_1000_NS10device_ptrIiEEE9Policy600ES8_PNS0_8NullTypeES8_SC_j4cmpiiSB_EEvbT0_T1_T2_T3_T4_PT6_PT7_T5_NS1_7vsmem_tEE19static_temp_storage;
	add.s32 	%r1922, %r1921, %r1920;
	ld.shared.u32 	%r2145, [%r1922];
	shl.b32 	%r1923, %r56, 2;
	add.s32 	%r1924, %r1921, %r1923;
	ld.shared.u32 	%r2144, [%r1924];
	setp.ge.s32 	%p517, %r56, %r46;
	mov.pred 	%p601, 0;
	@%p517 bra 	$L__BB2_8;
	setp.ge.s32 	%p519, %r55, %r45;
	mov.pred 	%p601, -1;
	@%p519 bra 	$L__BB2_8;
	mul.wide.s32 	%rd1384, %r2144, 4;
	add.s64 	%rd1385, %rd5, %rd1384;
	ld.u32 	%r1925, [%rd1385];
	mul.wide.s32 	%rd1386, %r2145, 4;
	add.s64 	%rd1387, %rd5, %rd1386;
	ld.u32 	%r1926, [%rd1387];
	setp.lt.s32 	%p601, %r1925, %r1926;
$L__BB2_8:
	selp.b32 	%r2138, %r2144, %r2145, %p601;
	selp.u32 	%r1927, 1, 0, %p601;
	add.s32 	%r60, %r56, %r1927;
	not.pred 	%p520, %p601;
	selp.u32 	%r1928, 1, 0, %p520;
	add.s32 	%r61, %r55, %r1928;
	@%p520 bra 	$L__BB2_10;
	shl.b32 	%r1932, %r60, 2;
	add.s32 	%r1934, %r1921, %r1932;
	ld.shared.u32 	%r2144, [%r1934];
	bra.uni 	$L__BB2_11;
$L__BB2_10:
	shl.b32 	%r1929, %r61, 2;
	add.s32 	%r1931, %r1921, %r1929;
	ld.shared.u32 	%r2145, [%r1931];
$L__BB2_11:
	setp.ge.s32 	%p522, %r60, %r46;
	mov.pred 	%p602, 0;
	@%p522 bra 	$L__BB2_14;
	setp.ge.s32 	%p524, %r61, %r45;
	mov.pred 	%p602, -1;
	@%p524 bra 	$L__BB2_14;
	mul.wide.s32 	%rd1388, %r2144, 4;
	add.s64 	%rd1389, %rd5, %rd1388;
	ld.u32 	%r1935, [%rd1389];
	mul.wide.s32 	%rd1390, %r2145, 4;
	add.s64 	%rd1391, %rd5, %rd1390;
	ld.u32 	%r1936, [%rd1391];
	setp.lt.s32 	%p602, %r1935, %r1936;
$L__BB2_14:
	selp.b32 	%r2137, %r2144, %r2145, %p602;
	selp.u32 	%r1937, 1, 0, %p602;
	add.s32 	%r67, %r60, %r1937;
	not.pred 	%p525, %p602;
	selp.u32 	%r1938, 1, 0, %p525;
	add.s32 	%r68, %r61, %r1938;
	@%p602 bra 	$L__BB2_16;
	shl.b32 	%r1939, %r68, 2;
	add.s32 	%r1941, %r1921, %r1939;
	ld.shared.u32 	%r2145, [%r1941];
	bra.uni 	$L__BB2_17;
$L__BB2_16:
	shl.b32 	%r1942, %r67, 2;
	add.s32 	%r1944, %r1921, %r1942;
	ld.shared.u32 	%r2144, [%r1944];
$L__BB2_17:
	setp.ge.s32 	%p527, %r67, %r46;
	mov.pred 	%p603, 0;
	@%p527 bra 	$L__BB2_20;
	setp.ge.s32 	%p529, %r68, %r45;
	mov.pred 	%p603, -1;
	@%p529 bra 	$L__BB2_20;
	mul.wide.s32 	%rd1392, %r2144, 4;
	add.s64 	%rd1393, %rd5, %rd1392;
	ld.u32 	%r1945, [%rd1393];
	mul.wide.s32 	%rd1394, %r2145, 4;
	add.s64 	%rd1395, %rd5, %rd1394;
	ld.u32 	%r1946, [%rd1395];
	setp.lt.s32 	%p603, %r1945, %r1946;
$L__BB2_20:
	selp.b32 	%r2136, %r2144, %r2145, %p603;
	selp.u32 	%r1947, 1, 0, %p603;
	add.s32 	%r74, %r67, %r1947;
	not.pred 	%p530, %p603;
	selp.u32 	%r1948, 1, 0, %p530;
	add.s32 	%r75, %r68, %r1948;
	@%p603 bra 	$L__BB2_22;
	shl.b32 	%r1949, %r75, 2;
	add.s32 	%r1951, %r1921, %r1949;
	ld.shared.u32 	%r2145, [%r1951];
	bra.uni 	$L__BB2_23;
$L__BB2_22:
	shl.b32 	%r1952, %r74, 2;
	add.s32 	%r1954, %r1921, %r1952;
	ld.shared.u32 	%r2144, [%r1954];
$L__BB2_23:
	setp.ge.s32 	%p532, %r74, %r46;
	mov.pred 	%p604, 0;
	@%p532 bra 	$L__BB2_26;
	setp.ge.s32 	%p534, %r75, %r45;
	mov.pred 	%p604, -1;
	@%p534 bra 	$L__BB2_26;
	mul.wide.s32 	%rd1396, %r2144, 4;
	add.s64 	%rd1397, %rd5, %rd1396;
	ld.u32 	%r1955, [%rd1397];
	mul.wide.s32 	%rd1398, %r2145, 4;
	add.s64 	%rd1399, %rd5, %rd1398;
	ld.u32 	%r1956, [%rd1399];
	setp.lt.s32 	%p604, %r1955, %r1956;
$L__BB2_26:
	selp.b32 	%r2135, %r2144, %r2145, %p604;
	selp.u32 	%r1957, 1, 0, %p604;
	add.s32 	%r81, %r74, %r1957;
	not.pred 	%p535, %p604;
	selp.u32 	%r1958, 1, 0, %p535;
	add.s32 	%r82, %r75, %r1958;
	@%p604 bra 	$L__BB2_28;
	shl.b32 	%r1959, %r82, 2;
	add.s32 	%r1961, %r1921, %r1959;
	ld.shared.u32 	%r2145, [%r1961];
	bra.uni 	$L__BB2_29;
$L__BB2_28:
	shl.b32 	%r1962, %r81, 2;
	add.s32 	%r1964, %r1921, %r1962;
	ld.shared.u32 	%r2144, [%r1964];
$L__BB2_29:
	setp.ge.s32 	%p537, %r81, %r46;
	mov.pred 	%p605, 0;
	@%p537 bra 	$L__BB2_32;
	setp.ge.s32 	%p539, %r82, %r45;
	mov.pred 	%p605, -1;
	@%p539 bra 	$L__BB2_32;
	mul.wide.s32 	%rd1400, %r2144, 4;
	add.s64 	%rd1401, %rd5, %rd1400;
	ld.u32 	%r1965, [%rd1401];
	mul.wide.s32 	%rd1402, %r2145, 4;
	add.s64 	%rd1403, %rd5, %rd1402;
	ld.u32 	%r1966, [%rd1403];
	setp.lt.s32 	%p605, %r1965, %r1966;
$L__BB2_32:
	selp.b32 	%r2134, %r2144, %r2145, %p605;
	selp.u32 	%r1967, 1, 0, %p605;
	add.s32 	%r88, %r81, %r1967;
	not.pred 	%p540, %p605;
	selp.u32 	%r1968, 1, 0, %p540;
	add.s32 	%r89, %r82, %r1968;
	@%p605 bra 	$L__BB2_34;
	shl.b32 	%r1969, %r89, 2;
	add.s32 	%r1971, %r1921, %r1969;
	ld.shared.u32 	%r2145, [%r1971];
	bra.uni 	$L__BB2_35;
$L__BB2_34:
	shl.b32 	%r1972, %r88, 2;
	add.s32 	%r1974, %r1921, %r1972;
	ld.shared.u32 	%r2144, [%r1974];
$L__BB2_35:
	setp.ge.s32 	%p542, %r88, %r46;
	mov.pred 	%p606, 0;
	@%p542 bra 	$L__BB2_38;
	setp.ge.s32 	%p544, %r89, %r45;
	mov.pred 	%p606, -1;
	@%p544 bra 	$L__BB2_38;
	mul.wide.s32 	%rd1404, %r2144, 4;
	add.s64 	%rd1405, %rd5, %rd1404;
	ld.u32 	%r1975, [%rd1405];
	mul.wide.s32 	%rd1406, %r2145, 4;
	add.s64 	%rd1407, %rd5, %rd1406;
	ld.u32 	%r1976, [%rd1407];
	setp.lt.s32 	%p606, %r1975, %r1976;
$L__BB2_38:
	selp.b32 	%r2133, %r2144, %r2145, %p606;
	selp.u32 	%r1977, 1, 0, %p606;
	add.s32 	%r95, %r88, %r1977;
	not.pred 	%p545, %p606;
	selp.u32 	%r1978, 1, 0, %p545;
	add.s32 	%r96, %r89, %r1978;
	@%p606 bra 	$L__BB2_40;
	shl.b32 	%r1979, %r96, 2;
	add.s32 	%r1981, %r1921, %r1979;
	ld.shared.u32 	%r2145, [%r1981];
	bra.uni 	$L__BB2_41;
$L__BB2_40:
	shl.b32 	%r1982, %r95, 2;
	add.s32 	%r1984, %r1921, %r1982;
	ld.shared.u32 	%r2144, [%r1984];
$L__BB2_41:
	setp.ge.s32 	%p547, %r95, %r46;
	mov.pred 	%p607, 0;
	@%p547 bra 	$L__BB2_44;
	setp.ge.s32 	%p549, %r96, %r45;
	mov.pred 	%p607, -1;
	@%p549 bra 	$L__BB2_44;
	mul.wide.s32 	%rd1408, %r2144, 4;
	add.s64 	%rd1409, %rd5, %rd1408;
	ld.u32 	%r1985, [%rd1409];
	mul.wide.s32 	%rd1410, %r2145, 4;
	add.s64 	%rd1411, %rd5, %rd1410;
	ld.u32 	%r1986, [%rd1411];
	setp.lt.s32 	%p607, %r1985, %r1986;
$L__BB2_44:
	selp.b32 	%r2132, %r2144, %r2145, %p607;
	selp.u32 	%r1987, 1, 0, %p607;
	add.s32 	%r102, %r95, %r1987;
	not.pred 	%p550, %p607;
	selp.u32 	%r1988, 1, 0, %p550;
	add.s32 	%r103, %r96, %r1988;
	@%p607 bra 	$L__BB2_46;
	shl.b32 	%r1989, %r103, 2;
	add.s32 	%r1991, %r1921, %r1989;
	ld.shared.u32 	%r2145, [%r1991];
	bra.uni 	$L__BB2_47;
$L__BB2_46:
	shl.b32 	%r1992, %r102, 2;
	add.s32 	%r1994, %r1921, %r1992;
	ld.shared.u32 	%r2144, [%r1994];
$L__BB2_47:
	setp.ge.s32 	%p552, %r102, %r46;
	mov.pred 	%p608, 0;
	@%p552 bra 	$L__BB2_50;
	setp.ge.s32 	%p554, %r103, %r45;
	mov.pred 	%p608, -1;
	@%p554 bra 	$L__BB2_50;
	mul.wide.s32 	%rd1412, %r2144, 4;
	add.s64 	%rd1413, %rd5, %rd1412;
	ld.u32 	%r1995, [%rd1413];
	mul.wide.s32 	%rd1414, %r2145, 4;
	add.s64 	%rd1415, %rd5, %rd1414;
	ld.u32 	%r1996, [%rd1415];
	setp.lt.s32 	%p608, %r1995, %r1996;
$L__BB2_50:
	selp.b32 	%r2131, %r2144, %r2145, %p608;
	selp.u32 	%r1997, 1, 0, %p608;
	add.s32 	%r109, %r102, %r1997;
	not.pred 	%p555, %p608;
	selp.u32 	%r1998, 1, 0, %p555;
	add.s32 	%r110, %r103, %r1998;
	@%p608 bra 	$L__BB2_52;
	shl.b32 	%r1999, %r110, 2;
	add.s32 	%r2001, %r1921, %r1999;
	ld.shared.u32 	%r2145, [%r2001];
	bra.uni 	$L__BB2_53;
$L__BB2_52:
	shl.b32 	%r2002, %r109, 2;
	add.s32 	%r2004, %r1921, %r2002;
	ld.shared.u32 	%r2144, [%r2004];
$L__BB2_53:
	setp.ge.s32 	%p557, %r109, %r46;
	mov.pred 	%p609, 0;
	@%p557 bra 	$L__BB2_56;
	setp.ge.s32 	%p559, %r110, %r45;
	mov.pred 	%p609, -1;
	@%p559 bra 	$L__BB2_56;
	mul.wide.s32 	%rd1416, %r2144, 4;
	add.s64 	%rd1417, %rd5, %rd1416;
	ld.u32 	%r2005, [%rd1417];
	mul.wide.s32 	%rd1418, %r2145, 4;
	add.s64 	%rd1419, %rd5, %rd1418;
	ld.u32 	%r2006, [%rd1419];
	setp.lt.s32 	%p609, %r2005, %r2006;
$L__BB2_56:
	selp.b32 	%r2130, %r2144, %r2145, %p609;
	selp.u32 	%r2007, 1, 0, %p609;
	add.s32 	%r116, %r109, %r2007;
	not.pred 	%p560, %p609;
	selp.u32 	%r2008, 1, 0, %p560;
	add.s32 	%r117, %r110, %r2008;
	@%p609 bra 	$L__BB2_58;
	shl.b32 	%r2009, %r117, 2;
	add.s32 	%r2011, %r1921, %r2009;
	ld.shared.u32 	%r2145, [%r2011];
	bra.uni 	$L__BB2_59;
$L__BB2_58:
	shl.b32 	%r2012, %r116, 2;
	add.s32 	%r2014, %r1921, %r2012;
	ld.shared.u32 	%r2144, [%r2014];
$L__BB2_59:
	setp.ge.s32 	%p562, %r116, %r46;
	mov.pred 	%p610, 0;
	@%p562 bra 	$L__BB2_62;
	setp.ge.s32 	%p564, %r117, %r45;
	mov.pred 	%p610, -1;
	@%p564 bra 	$L__BB2_62;
	mul.wide.s32 	%rd1420, %r2144, 4;
	add.s64 	%rd1421, %rd5, %rd1420;
	ld.u32 	%r2015, [%rd1421];
	mul.wide.s32 	%rd1422, %r2145, 4;
	add.s64 	%rd1423, %rd5, %rd1422;
	ld.u32 	%r2016, [%rd1423];
	setp.lt.s32 	%p610, %r2015, %r2016;
$L__BB2_62:
	selp.b32 	%r2129, %r2144, %r2145, %p610;
	selp.u32 	%r2017, 1, 0, %p610;
	add.s32 	%r123, %r116, %r2017;
	not.pred 	%p565, %p610;
	selp.u32 	%r2018, 1, 0, %p565;
	add.s32 	%r124, %r117, %r2018;
	@%p610 bra 	$L__BB2_64;
	shl.b32 	%r2019, %r124, 2;
	add.s32 	%r2021, %r1921, %r2019;
	ld.shared.u32 	%r2145, [%r2021];
	bra.uni 	$L__BB2_65;
$L__BB2_64:
	shl.b32 	%r2022, %r123, 2;
	add.s32 	%r2024, %r1921, %r2022;
	ld.shared.u32 	%r2144, [%r2024];
$L__BB2_65:
	setp.ge.s32 	%p567, %r123, %r46;
	mov.pred 	%p611, 0;
	@%p567 bra 	$L__BB2_68;
	setp.ge.s32 	%p569, %r124, %r45;
	mov.pred 	%p611, -1;
	@%p569 bra 	$L__BB2_68;
	mul.wide.s32 	%rd1424, %r2144, 4;
	add.s64 	%rd1425, %rd5, %rd1424;
	ld.u32 	%r2025, [%rd1425];
	mul.wide.s32 	%rd1426, %r2145, 4;
	add.s64 	%rd1427, %rd5, %rd1426;
	ld.u32 	%r2026, [%rd1427];
	setp.lt.s32 	%p611, %r2025, %r2026;
$L__BB2_68:
	selp.b32 	%r2128, %r2144, %r2145, %p611;
	selp.u32 	%r2027, 1, 0, %p611;
	add.s32 	%r130, %r123, %r2027;
	not.pred 	%p570, %p611;
	selp.u32 	%r2028, 1, 0, %p570;
	add.s32 	%r131, %r124, %r2028;
	@%p611 bra 	$L__BB2_70;
	shl.b32 	%r2029, %r131, 2;
	add.s32 	%r2031, %r1921, %r2029;
	ld.shared.u32 	%r2145, [%r2031];
	bra.uni 	$L__BB2_71;
$L__BB2_70:
	shl.b32 	%r2032, %r130, 2;
	add.s32 	%r2034, %r1921, %r2032;
	ld.shared.u32 	%r2144, [%r2034];
$L__BB2_71:
	setp.ge.s32 	%p572, %r130, %r46;
	mov.pred 	%p612, 0;
	@%p572 bra 	$L__BB2_74;
	setp.ge.s32 	%p574, %r131, %r45;
	mov.pred 	%p612, -1;
	@%p574 bra 	$L__BB2_74;
	mul.wide.s32 	%rd1428, %r2144, 4;
	add.s64 	%rd1429, %rd5, %rd1428;
	ld.u32 	%r2035, [%rd1429];
	mul.wide.s32 	%rd1430, %r2145, 4;
	add.s64 	%rd1431, %rd5, %rd1430;
	ld.u32 	%r2036, [%rd1431];
	setp.lt.s32 	%p612, %r2035, %r2036;
$L__BB2_74:
	selp.b32 	%r2127, %r2144, %r2145, %p612;
	selp.u32 	%r2037, 1, 0, %p612;
	add.s32 	%r137, %r130, %r2037;
	not.pred 	%p575, %p612;
	selp.u32 	%r2038, 1, 0, %p575;
	add.s32 	%r138, %r131, %r2038;
	@%p612 bra 	$L__BB2_76;
	shl.b32 	%r2039, %r138, 2;
	add.s32 	%r2041, %r1921, %r2039;
	ld.shared.u32 	%r2145, [%r2041];
	bra.uni 	$L__BB2_77;
$L__BB2_76:
	shl.b32 	%r2042, %r137, 2;
	add.s32 	%r2044, %r1921, %r2042;
	ld.shared.u32 	%r2144, [%r2044];
$L__BB2_77:
	setp.ge.s32 	%p577, %r137, %r46;
	mov.pred 	%p613, 0;
	@%p577 bra 	$L__BB2_80;
	setp.ge.s32 	%p579, %r138, %r45;
	mov.pred 	%p613, -1;
	@%p579 bra 	$L__BB2_80;
	mul.wide.s32 	%rd1432, %r2144, 4;
	add.s64 	%rd1433, %rd5, %rd1432;
	ld.u32 	%r2045, [%rd1433];
	mul.wide.s32 	%rd1434, %r2145, 4;
	add.s64 	%rd1435, %rd5, %rd1434;
	ld.u32 	%r2046, [%rd1435];
	setp.lt.s32 	%p613, %r2045, %r2046;
$L__BB2_80:
	selp.b32 	%r2126, %r2144, %r2145, %p613;
	selp.u32 	%r2047, 1, 0, %p613;
	add.s32 	%r144, %r137, %r2047;
	not.pred 	%p580, %p613;
	selp.u32 	%r2048, 1, 0, %p580;
	add.s32 	%r145, %r138, %r2048;
	@%p613 bra 	$L__BB2_82;
	shl.b32 	%r2049, %r145, 2;
	add.s32 	%r2051, %r1921, %r2049;
	ld.shared.u32 	%r2145, [%r2051];
	bra.uni 	$L__BB2_83;
$L__BB2_82:
	shl.b32 	%r2052, %r144, 2;
	add.s32 	%r2054, %r1921, %r2052;
	ld.shared.u32 	%r2144, [%r2054];
$L__BB2_83:
	setp.ge.s32 	%p582, %r144, %r46;
	mov.pred 	%p614, 0;
	@%p582 bra 	$L__BB2_86;
	setp.ge.s32 	%p584, %r145, %r45;
	mov.pred 	%p614, -1;
	@%p584 bra 	$L__BB2_86;
	mul.wide.s32 	%rd1436, %r2144, 4;
	add.s64 	%rd1437, %rd5, %rd1436;
	ld.u32 	%r2055, [%rd1437];
	mul.wide.s32 	%rd1438, %r2145, 4;
	add.s64 	%rd1439, %rd5, %rd1438;
	ld.u32 	%r2056, [%rd1439];
	setp.lt.s32 	%p614, %r2055, %r2056;
$L__BB2_86:
	selp.b32 	%r2125, %r2144, %r2145, %p614;
	selp.u32 	%r2057, 1, 0, %p614;
	add.s32 	%r151, %r144, %r2057;
	not.pred 	%p585, %p614;
	selp.u32 	%r2058, 1, 0, %p585;
	add.s32 	%r152, %r145, %r2058;
	@%p614 bra 	$L__BB2_88;
	shl.b32 	%r2059, %r152, 2;
	mov.u32 	%r2060, _ZZN3cub18CUB_300001_SM_10006detail10merge_sort30DeviceMergeSortBlockSortKernelINS2_10policy_hubIN6thrust24THRUST_300001_SM_1000_NS10device_ptrIiEEE9Policy600ES8_PNS0_8NullTypeES8_SC_j4cmpiiSB_EEvbT0_T1_T2_T3_T4_PT6_PT7_T5_NS1_7vsmem_tEE19static_temp_storage;
	add.s32 	%r2061, %r2060, %r2059;
	ld.shared.u32 	%r2145, [%r2061];
	bra.uni 	$L__BB2_89;
$L__BB2_88:
	shl.b32 	%r2062, %r151, 2;
	mov.u32 	%r2063, _ZZN3cub18CUB_300001_SM_10006detail10merge_sort30DeviceMergeSortBlockSortKernelINS2_10policy_hubIN6thrust24THRUST_300001_SM_1000_NS10device_ptrIiEEE9Policy600ES8_PNS0_8NullTypeES8_SC_j4cmpiiSB_EEvbT0_T1_T2_T3_T4_PT6_PT7_T5_NS1_7vsmem_tEE19static_temp_storage;
	add.s32 	%r2064, %r2063, %r2062;
	ld.shared.u32 	%r2144, [%r2064];
$L__BB2_89:
	setp.ge.s32 	%p587, %r151, %r46;
	mov.pred 	%p615, 0;
	@%p587 bra 	$L__BB2_92;
	setp.ge.s32 	%p589, %r152, %r45;
	mov.pred 	%p615, -1;
	@%p589 bra 	$L__BB2_92;
	mul.wide.s32 	%rd1440, %r2144, 4;
	add.s64 	%rd1441, %rd5, %rd1440;
	ld.u32 	%r2065, [%rd1441];
	mul.wide.s32 	%rd1442, %r2145, 4;
	add.s64 	%rd1443, %rd5, %rd1442;
	ld.u32 	%r2066, [%rd1443];
	setp.lt.s32 	%p615, %r2065, %r2066;
$L__BB2_92:
	selp.b32 	%r2124, %r2144, %r2145, %p615;
	selp.u32 	%r2067, 1, 0, %p615;
	add.s32 	%r158, %r151, %r2067;
	not.pred 	%p590, %p615;
	selp.u32 	%r2068, 1, 0, %p590;
	add.s32 	%r159, %r152, %r2068;
	@%p615 bra 	$L__BB2_94;
	shl.b32 	%r2069, %r159, 2;
	mov.u32 	%r2070, _ZZN3cub18CUB_300001_SM_10006detail10merge_sort30DeviceMergeSortBlockSortKernelINS2_10policy_hubIN6thrust24THRUST_300001_SM_1000_NS10device_ptrIiEEE9Policy600ES8_PNS0_8NullTypeES8_SC_j4cmpiiSB_EEvbT0_T1_T2_T3_T4_PT6_PT7_T5_NS1_7vsmem_tEE19static_temp_storage;
	add.s32 	%r2071, %r2070, %r2069;
	ld.shared.u32 	%r2145, [%r2071];
	bra.uni 	$L__BB2_95;
$L__BB2_94:
	shl.b32 	%r2072, %r158, 2;
	mov.u32 	%r2073, _ZZN3cub18CUB_300001_SM_10006detail10merge_sort30DeviceMergeSortBlockSortKernelINS2_10policy_hubIN6thrust24THRUST_300001_SM_1000_NS10device_ptrIiEEE9Policy600ES8_PNS0_8NullTypeES8_SC_j4cmpiiSB_EEvbT0_T1_T2_T3_T4_PT6_PT7_T5_NS1_7vsmem_tEE19static_temp_storage;
	add.s32 	%r2074, %r2073, %r2072;
	ld.shared.u32 	%r2144, [%r2074];
$L__BB2_95:
	setp.ge.s32 	%p592, %r158, %r46;
	mov.pred 	%p616, 0;
	@%p592 bra 	$L__BB2_98;
	setp.ge.s32 	%p594, %r159, %r45;
	mov.pred 	%p616, -1;
	@%p594 bra 	$L__BB2_98;
	mul.wide.s32 	%rd1444, %r2144, 4;
	add.s64 	%rd1445, %rd5, %rd1444;
	ld.u32 	%r2075, [%rd1445];
	mul.wide.s32 	%rd1446, %r2145, 4;
	add.s64 	%rd1447, %rd5, %rd1446;
	ld.u32 	%r2076, [%rd1447];
	setp.lt.s32 	%p616, %r2075, %r2076;
$L__BB2_98:
	selp.b32 	%r2123, %r2144, %r2145, %p616;
	selp.u32 	%r2077, 1, 0, %p616;
	add.s32 	%r165, %r158, %r2077;
	not.pred 	%p595, %p616;
	selp.u32 	%r2078, 1, 0, %p595;
	add.s32 	%r166, %r159, %r2078;
	@%p616 bra 	$L__BB2_100;
	shl.b32 	%r2079, %r166, 2;
	mov.u32 	%r2080, _ZZN3cub18CUB_300001_SM_10006detail10merge_sort30DeviceMergeSortBlockSortKernelINS2_10policy_hubIN6thrust24THRUST_300001_SM_1000_NS10device_ptrIiEEE9Policy600ES8_PNS0_8NullTypeES8_SC_j4cmpiiSB_EEvbT0_T1_T2_T3_T4_PT6_PT7_T5_NS1_7vsmem_tEE19static_temp_storage;
	add.s32 	%r2081, %r2080, %r2079;
	ld.shared.u32 	%r2145, [%r2081];
	bra.uni 	$L__BB2_101;
$L__BB2_100:
	shl.b32 	%r2082, %r165, 2;
	mov.u32 	%r2083, _ZZN3cub18CUB_300001_SM_10006detail10merge_sort30DeviceMergeSortBlockSortKernelINS2_10policy_hubIN6thrust24THRUST_300001_SM_1000_NS10device_ptrIiEEE9Policy600ES8_PNS0_8NullTypeES8_SC_j4cmpiiSB_EEvbT0_T1_T2_T3_T4_PT6_PT7_T5_NS1_7vsmem_tEE19static_temp_storage;
	add.s32 	%r2084, %r2083, %r2082;
	ld.shared.u32 	%r2144, [%r2084];
$L__BB2_101:
	setp.ge.s32 	%p596, %r165, %r46;
	mov.u32 	%r2175, %r2145;
	@%p596 bra 	$L__BB2_104;
	setp.ge.s32 	%p597, %r166, %r45;
	mov.u32 	%r2175, %r2144;
	@%p597 bra 	$L__BB2_104;
	mul.wide.s32 	%rd1448, %r2144, 4;
	add.s64 	%rd1449, %rd5, %rd1448;
	ld.u32 	%r2085, [%rd1449];
	mul.wide.s32 	%rd1450, %r2145, 4;
	add.s64 	%rd1451, %rd5, %rd1450;
	ld.u32 	%r2086, [%rd1451];
	setp.lt.s32 	%p598, %r2085, %r2086;
	selp.b32 	%r2175, %r2144, %r2145, %p598;
$L__BB2_104:
	shl.b32 	%r2139, %r42, 1;
	setp.lt.u32 	%p599, %r42, 129;
	@%p599 bra 	$L__BB2_2;
	ld.param.s8 	%rs3, [_ZN3cub18CUB_300001_SM_10006detail10merge_sort30DeviceMergeSortBlockSortKernelINS2_10policy_hubIN6thrust24THRUST_300001_SM_1000_NS10device_ptrIiEEE9Policy600ES8_PNS0_8NullTypeES8_SC_j4cmpiiSB_EEvbT0_T1_T2_T3_T4_PT6_PT7_T5_NS1_7vsmem_tE_param_0];
	bar.sync 	0;
	setp.eq.s16 	%p600, %rs3, 0;
	@%p600 bra 	$L__BB2_107;
	st.shared.u32 	[%r6], %r2138;
	st.shared.u32 	[%r6+4], %r2137;
	st.shared.u32 	[%r6+8], %r2136;
	st.shared.u32 	[%r6+12], %r2135;
	st.shared.u32 	[%r6+16], %r2134;
	st.shared.u32 	[%r6+20], %r2133;
	st.shared.u32 	[%r6+24], %r2132;
	st.shared.u32 	[%r6+28], %r2131;
	st.shared.u32 	[%r6+32], %r2130;
	st.shared.u32 	[%r6+36], %r2129;
	st.shared.u32 	[%r6+40], %r2128;
	st.shared.u32 	[%r6+44], %r2127;
	st.shared.u32 	[%r6+48], %r2126;
	st.shared.u32 	[%r6+52], %r2125;
	st.shared.u32 	[%r6+56], %r2124;
	st.shared.u32 	[%r6+60], %r2123;
	st.shared.u32 	[%r6+64], %r2175;
	bar.warp.sync 	-1;
	ld.shared.u32 	%r2087, [%r5];
	ld.shared.u32 	%r2088, [%r5+128];
	ld.shared.u32 	%r2089, [%r5+256];
	ld.shared.u32 	%r2090, [%r5+384];
	ld.shared.u32 	%r2091, [%r5+512];
	ld.shared.u32 	%r2092, [%r5+640];
	ld.shared.u32 	%r2093, [%r5+768];
	ld.shared.u32 	%r2094, [%r5+896];
	ld.shared.u32 	%r2095, [%r5+1024];
	ld.shared.u32 	%r2096, [%r5+1152];
	ld.shared.u32 	%r2097, [%r5+1280];
	ld.shared.u32 	%r2098, [%r5+1408];
	ld.shared.u32 	%r2099, [%r5+1536];
	ld.shared.u32 	%r2100, [%r5+1664];
	ld.shared.u32 	%r2101, [%r5+1792];
	ld.shared.u32 	%r2102, [%r5+1920];
	ld.shared.u32 	%r2103, [%r5+2048];
	cvt.u64.u32 	%rd1452, %r4;
	add.s32 	%r2104, %r3, %r1;
	cvt.u64.u32 	%rd1453, %r2104;
	add.s64 	%rd1454, %rd1453, %rd1452;
	shl.b64 	%rd1455, %rd1454, 2;
	add.s64 	%rd1456, %rd3, %rd1455;
	st.global.u32 	[%rd1456], %r2087;
	st.global.u32 	[%rd1456+128], %r2088;
	st.global.u32 	[%rd1456+256], %r2089;
	st.global.u32 	[%rd1456+384], %r2090;
	st.global.u32 	[%rd1456+512], %r2091;
	st.global.u32 	[%rd1456+640], %r2092;
	st.global.u32 	[%rd1456+768], %r2093;
	st.global.u32 	[%rd1456+896], %r2094;
	st.global.u32 	[%rd1456+1024], %r2095;
	st.global.u32 	[%rd1456+1152], %r2096;
	st.global.u32 	[%rd1456+1280], %r2097;
	st.global.u32 	[%rd1456+1408], %r2098;
	st.global.u32 	[%rd1456+1536], %r2099;
	st.global.u32 	[%rd1456+1664], %r2100;
	st.global.u32 	[%rd1456+1792], %r2101;
	st.global.u32 	[%rd1456+1920], %r2102;
	st.global.u32 	[%rd1456+2048], %r2103;
	bra.uni 	$L__BB2_351;
$L__BB2_107:
	st.shared.u32 	[%r6], %r2138;
	st.shared.u32 	[%r6+4], %r2137;
	st.shared.u32 	[%r6+8], %r2136;
	st.shared.u32 	[%r6+12], %r2135;
	st.shared.u32 	[%r6+16], %r2134;
	st.shared.u32 	[%r6+20], %r2133;
	st.shared.u32 	[%r6+24], %r2132;
	st.shared.u32 	[%r6+28], %r2131;
	st.shared.u32 	[%r6+32], %r2130;
	st.shared.u32 	[%r6+36], %r2129;
	st.shared.u32 	[%r6+40], %r2128;
	st.shared.u32 	[%r6+44], %r2127;
	st.shared.u32 	[%r6+48], %r2126;
	st.shared.u32 	[%r6+52], %r2125;
	st.shared.u32 	[%r6+56], %r2124;
	st.shared.u32 	[%r6+60], %r2123;
	st.shared.u32 	[%r6+64], %r2175;
	bar.warp.sync 	-1;
	ld.shared.u32 	%r2105, [%r5];
	ld.shared.u32 	%r2106, [%r5+128];
	ld.shared.u32 	%r2107, [%r5+256];
	ld.shared.u32 	%r2108, [%r5+384];
	ld.shared.u32 	%r2109, [%r5+512];
	ld.shared.u32 	%r2110, [%r5+640];
	ld.shared.u32 	%r2111, [%r5+768];
	ld.shared.u32 	%r2112, [%r5+896];
	ld.shared.u32 	%r2113, [%r5+1024];
	ld.shared.u32 	%r2114, [%r5+1152];
	ld.shared.u32 	%r2115, [%r5+1280];
	ld.shared.u32 	%r2116, [%r5+1408];
	ld.shared.u32 	%r2117, [%r5+1536];
	ld.shared.u32 	%r2118, [%r5+1664];
	ld.shared.u32 	%r2119, [%r5+1792];
	ld.shared.u32 	%r2120, [%r5+1920];
	ld.shared.u32 	%r2121, [%r5+2048];
	add.s64 	%rd1458, %rd1, %rd833;
	st.global.u32 	[%rd1458], %r2105;
	st.global.u32 	[%rd1458+128], %r2106;
	st.global.u32 	[%rd1458+256], %r2107;
	st.global.u32 	[%rd1458+384], %r2108;
	st.global.u32 	[%rd1458+512], %r2109;
	st.global.u32 	[%rd1458+640], %r2110;
	st.global.u32 	[%rd1458+768], %r2111;
	st.global.u32 	[%rd1458+896], %r2112;
	st.global.u32 	[%rd1458+1024], %r2113;
	st.global.u32 	[%rd1458+1152], %r2114;
	st.global.u32 	[%rd1458+1280], %r2115;
	st.global.u32 	[%rd1458+1408], %r2116;
	st.global.u32 	[%rd1458+1536], %r2117;
	st.global.u32 	[%rd1458+1664], %r2118;
	st.global.u32 	[%rd1458+1792], %r2119;
	st.global.u32 	[%rd1458+1920], %r2120;
	st.global.u32 	[%rd1458+2048], %r2121;
	bra.uni 	$L__BB2_351;
$L__BB2_108:
	sub.s32 	%r517, %r513, %r1;
	min.s32 	%r174, %r517, 4352;
	// begin inline asm
	griddepcontrol.wait;
	// end inline asm
	cvt.u64.u32 	%rd6, %r1;
	mul.wide.u32 	%rd13, %r1, 4;
	add.s64 	%rd14, %rd2, %rd13;
	mov.u32 	%r175, %tid.x;
	ld.global.u32 	%r2192, [%rd14];
	and.b32  	%r518, %r175, 31;
	and.b32  	%r519, %r175, 992;
	mul.lo.s32 	%r520, %r519, 17;
	or.b32  	%r177, %r520, %r518;
	setp.ge.s32 	%p66, %r177, %r174;
	mov.u32 	%r2176, %r2192;
	@%p66 bra 	$L__BB2_110;
	cvt.u64.u32 	%rd15, %r177;
	add.s64 	%rd16, %rd15, %rd6;
	shl.b64 	%rd17, %rd16, 2;
	add.s64 	%rd18, %rd2, %rd17;
	ld.global.u32 	%r2176, [%rd18];
$L__BB2_110:
	add.s32 	%r521, %r177, 32;
	setp.ge.s32 	%p67, %r521, %r174;
	mov.u32 	%r2177, %r2192;
	@%p67 bra 	$L__BB2_112;
	cvt.u64.u32 	%rd19, %r177;
	add.s64 	%rd20, %rd19, %rd6;
	shl.b64 	%rd21, %rd20, 2;
	add.s64 	%rd22, %rd2, %rd21;
	ld.global.u32 	%r2177, [%rd22+128];
$L__BB2_112:
	add.s32 	%r522, %r177, 64;
	setp.ge.s32 	%p68, %r522, %r174;
	mov.u32 	%r2178, %r2192;
	@%p68 bra 	$L__BB2_114;
	cvt.u64.u32 	%rd23, %r177;
	add.s64 	%rd24, %rd23, %rd6;
	shl.b64 	%rd25, %rd24, 2;
	add.s64 	%rd26, %rd2, %rd25;
	ld.global.u32 	%r2178, [%rd26+256];
$L__BB2_114:
	add.s32 	%r523, %r177, 96;
	setp.ge.s32 	%p69, %r523, %r174;
	mov.u32 	%r2179, %r2192;
	@%p69 bra 	$L__BB2_116;
	cvt.u64.u32 	%rd27, %r177;
	add.s64 	%rd28, %rd27, %rd6;
	shl.b64 	%rd29, %rd28, 2;
	add.s64 	%rd30, %rd2, %rd29;
	ld.global.u32 	%r2179, [%rd30+384];
$L__BB2_116:
	add.s32 	%r524, %r177, 128;
	setp.ge.s32 	%p70, %r524, %r174;
	mov.u32 	%r2180, %r2192;
	@%p70 bra 	$L__BB2_118;
	cvt.u64.u32 	%rd31, %r177;
	add.s64 	%rd32, %rd31, %rd6;
	shl.b64 	%rd33, %rd32, 2;
	add.s64 	%rd34, %rd2, %rd33;
	ld.global.u32 	%r2180, [%rd34+512];
$L__BB2_118:
	add.s32 	%r525, %r177, 160;
	setp.ge.s32 	%p71, %r525, %r174;
	mov.u32 	%r2181, %r2192;
	@%p71 bra 	$L__BB2_120;
	cvt.u64.u32 	%rd35, %r177;
	add.s64 	%rd36, %rd35, %rd6;
	shl.b64 	%rd37, %rd36, 2;
	add.s64 	%rd38, %rd2, %rd37;
	ld.global.u32 	%r2181, [%rd38+640];
$L__BB2_120:
	add.s32 	%r190, %r177, 192;
	setp.ge.s32 	%p72, %r190, %r174;
	mov.u32 	%r2182, %r2192;
	@%p72 bra 	$L__BB2_122;
	cvt.u64.u32 	%rd39, %r177;
	add.s64 	%rd40, %rd39, %rd6;
	shl.b64 	%rd41, %rd40, 2;
	add.s64 	%rd42, %rd2, %rd41;
	ld.global.u32 	%r2182, [%rd42+768];
$L__BB2_122:
	add.s32 	%r193, %r177, 224;
	setp.ge.s32 	%p73, %r193, %r174;
	mov.u32 	%r2183, %r2192;
	@%p73 bra 	$L__BB2_124;
	cvt.u64.u32 	%rd43, %r177;
	add.s64 	%rd44, %rd43, %rd6;
	shl.b64 	%rd45, %rd44, 2;
	add.s64 	%rd46, %rd2, %rd45;
	ld.global.u32 	%r2183, [%rd46+896];
$L__BB2_124:
	add.s32 	%r196, %r177, 256;
	setp.ge.s32 	%p74, %r196, %r174;
	mov.u32 	%r2184, %r2192;
	@%p74 bra 	$L__BB2_126;
	cvt.u64.u32 	%rd47, %r177;
	add.s64 	%rd48, %rd47, %rd6;
	shl.b64 	%rd49, %rd48, 2;
	add.s64 	%rd50, %rd2, %rd49;
	ld.global.u32 	%r2184, [%rd50+1024];
$L__BB2_126:
	add.s32 	%r199, %r177, 288;
	setp.ge.s32 	%p75, %r199, %r174;
	mov.u32 	%r2185, %r2192;
	@%p75 bra 	$L__BB2_128;
	cvt.u64.u32 	%rd51, %r177;
	add.s64 	%rd52, %rd51, %rd6;
	shl.b64 	%rd53, %rd52, 2;
	add.s64 	%rd54, %rd2, %rd53;
	ld.global.u32 	%r2185, [%rd54+1152];
$L__BB2_128:
	add.s32 	%r202, %r177, 320;
	setp.ge.s32 	%p76, %r202, %r174;
	mov.u32 	%r2186, %r2192;
	@%p76 bra 	$L__BB2_130;
	cvt.u64.u32 	%rd55, %r177;
	add.s64 	%rd56, %rd55, %rd6;
	shl.b64 	%rd57, %rd56, 2;
	add.s64 	%rd58, %rd2, %rd57;
	ld.global.u32 	%r2186, [%rd58+1280];
$L__BB2_130:
	add.s32 	%r205, %r177, 352;
	setp.ge.s32 	%p77, %r205, %r174;
	mov.u32 	%r2187, %r2192;
	@%p77 bra 	$L__BB2_132;
	cvt.u64.u32 	%rd59, %r177;
	add.s64 	%rd60, %rd59, %rd6;
	shl.b64 	%rd61, %rd60, 2;
	add.s64 	%rd62, %rd2, %rd61;
	ld.global.u32 	%r2187, [%rd62+1408];
$L__BB2_132:
	add.s32 	%r526, %r177, 384;
	setp.ge.s32 	%p78, %r526, %r174;
	mov.u32 	%r2188, %r2192;
	@%p78 bra 	$L__BB2_134;
	cvt.u64.u32 	%rd63, %r177;
	add.s64 	%rd64, %rd63, %rd6;
	shl.b64 	%rd65, %rd64, 2;
	add.s64 	%rd66, %rd2, %rd65;
	ld.global.u32 	%r2188, [%rd66+1536];
$L__BB2_134:
	add.s32 	%r527, %r177, 416;
	setp.ge.s32 	%p79, %r527, %r174;
	mov.u32 	%r2189, %r2192;
	@%p79 bra 	$L__BB2_136;
	cvt.u64.u32 	%rd67, %r177;
	add.s64 	%rd68, %rd67, %rd6;
	shl.b64 	%rd69, %rd68, 2;
	add.s64 	%rd70, %rd2, %rd69;
	ld.global.u32 	%r2189, [%rd70+1664];
$L__BB2_136:
	add.s32 	%r528, %r177, 448;
	setp.ge.s32 	%p80, %r528, %r174;
	mov.u32 	%r2190, %r2192;
	@%p80 bra 	$L__BB2_138;
	cvt.u64.u32 	%rd71, %r177;
	add.s64 	%rd72, %rd71, %rd6;
	shl.b64 	%rd73, %rd72, 2;
	add.s64 	%rd74, %rd2, %rd73;
	ld.global.u32 	%r2190, [%rd74+1792];
$L__BB2_138:
	add.s32 	%r529, %r177, 480;
	setp.ge.s32 	%p81, %r529, %r174;
	mov.u32 	%r2191, %r2192;
	@%p81 bra 	$L__BB2_140;
	cvt.u64.u32 	%rd75, %r177;
	add.s64 	%rd76, %rd75, %rd6;
	shl.b64 	%rd77, %rd76, 2;
	add.s64 	%rd78, %rd2, %rd77;
	ld.global.u32 	%r2191, [%rd78+1920];
$L__BB2_140:
	add.s32 	%r216, %r177, 512;
	setp.ge.s32 	%p82, %r216, %r174;
	@%p82 bra 	$L__BB2_142;
	cvt.u64.u32 	%rd79, %r177;
	add.s64 	%rd80, %rd79, %rd6;
	shl.b64 	%rd81, %rd80, 2;
	add.s64 	%rd82, %rd2, %rd81;
	ld.global.u32 	%r2192, [%rd82+2048];
$L__BB2_142:
	// begin inline asm
	mov.u32 %r530, %laneid;
	// end inline asm
	shr.u32 	%r531, %r175, 5;
	mad.lo.s32 	%r532, %r531, 544, %r530;
	shl.b32 	%r533, %r532, 2;
	mov.u32 	%r534, _ZZN3cub18CUB_300001_SM_10006detail10merge_sort30DeviceMergeSortBlockSortKernelINS2_10policy_hubIN6thrust24THRUST_300001_SM_1000_NS10device_ptrIiEEE9Policy600ES8_PNS0_8NullTypeES8_SC_j4cmpiiSB_EEvbT0_T1_T2_T3_T4_PT6_PT7_T5_NS1_7vsmem_tEE19static_temp_storage;
	add.s32 	%r219, %r534, %r533;
	st.shared.u32 	[%r219], %r2176;
	st.shared.u32 	[%r219+128], %r2177;
	st.shared.u32 	[%r219+256], %r2178;
	st.shared.u32 	[%r219+384], %r2179;
	st.shared.u32 	[%r219+512], %r2180;
	st.shared.u32 	[%r219+640], %r2181;
	st.shared.u32 	[%r219+768], %r2182;
	st.shared.u32 	[%r219+896], %r2183;
	st.shared.u32 	[%r219+1024], %r2184;
	st.shared.u32 	[%r219+1152], %r2185;
	st.shared.u32 	[%r219+1280], %r2186;
	st.shared.u32 	[%r219+1408], %r2187;
	st.shared.u32 	[%r219+1536], %r2188;
	st.shared.u32 	[%r219+1664], %r2189;
	st.shared.u32 	[%r219+1792], %r2190;
	st.shared.u32 	[%r219+1920], %r2191;
	st.shared.u32 	[%r219+2048], %r2192;
	bar.warp.sync 	-1;
	shl.b32 	%r535, %r530, 4;
	add.s32 	%r536, %r532, %r535;
	shl.b32 	%r537, %r536, 2;
	add.s32 	%r220, %r534, %r537;
	ld.shared.u32 	%r2256, [%r220];
	ld.shared.u32 	%r222, [%r220+4];
	ld.shared.u32 	%r223, [%r220+8];
	ld.shared.u32 	%r224, [%r220+12];
	ld.shared.u32 	%r225, [%r220+16];
	ld.shared.u32 	%r226, [%r220+20];
	ld.shared.u32 	%r227, [%r220+24];
	ld.shared.u32 	%r228, [%r220+28];
	ld.shared.u32 	%r229, [%r220+32];
	ld.shared.u32 	%r230, [%r220+36];
	ld.shared.u32 	%r231, [%r220+40];
	ld.shared.u32 	%r232, [%r220+44];
	ld.shared.u32 	%r233, [%r220+48];
	ld.shared.u32 	%r234, [%r220+52];
	ld.shared.u32 	%r235, [%r220+56];
	ld.shared.u32 	%r236, [%r220+60];
	ld.shared.u32 	%r237, [%r220+64];
	bar.sync 	0;
	// begin inline asm
	griddepcontrol.launch_dependents;
	// end inline asm
	mul.lo.s32 	%r238, %r175, 17;
	ld.global.u64 	%rd7, [a_i];
	add.s32 	%r538, %r238, 1;
	setp.ge.u32 	%p83, %r538, %r174;
	mov.u32 	%r2238, %r2256;
	mov.u32 	%r2195, %r2256;
	@%p83 bra 	$L__BB2_144;
	mul.wide.s32 	%rd83, %r2256, 4;
	add.s64 	%rd84, %rd7, %rd83;
	ld.u32 	%r539, [%rd84];
	mul.wide.s32 	%rd85, %r222, 4;
	add.s64 	%rd86, %rd7, %rd85;
	ld.u32 	%r540, [%rd86];
	setp.lt.s32 	%p84, %r539, %r540;
	selp.b32 	%r2195, %r222, %r2256, %p84;
	mov.u32 	%r2238, %r222;
$L__BB2_144:
	add.s32 	%r541, %r238, 2;
	setp.ge.u32 	%p85, %r541, %r174;
	mov.u32 	%r2197, %r2195;
	@%p85 bra 	$L__BB2_146;
	mul.wide.s32 	%rd87, %r2195, 4;
	add.s64 	%rd88, %rd7, %rd87;
	ld.u32 	%r542, [%rd88];
	mul.wide.s32 	%rd89, %r223, 4;
	add.s64 	%rd90, %rd7, %rd89;
	ld.u32 	%r543, [%rd90];
	setp.lt.s32 	%p86, %r542, %r543;
	selp.b32 	%r2197, %r223, %r2195, %p86;
	mov.u32 	%r2195, %r223;
$L__BB2_146:
	add.s32 	%r544, %r238, 3;
	setp.ge.u32 	%p87, %r544, %r174;
	mov.u32 	%r2199, %r2197;
	@%p87 bra 	$L__BB2_148;
	mul.wide.s32 	%rd91, %r2197, 4;
	add.s64 	%rd92, %rd7, %rd91;
	ld.u32 	%r545, [%rd92];
	mul.wide.s32 	%rd93, %r224, 4;
	add.s64 	%rd94, %rd7, %rd93;
	ld.u32 	%r546, [%rd94];
	setp.lt.s32 	%p88, %r545, %r546;
	selp.b32 	%r2199, %r224, %r2197, %p88;
	mov.u32 	%r2197, %r224;
$L__BB2_148:
	add.s32 	%r547, %r238, 4;
	setp.ge.u32 	%p89, %r547, %r174;
	mov.u32 	%r2201, %r2199;
	@%p89 bra 	$L__BB2_150;
	mul.wide.s32 	%rd95, %r2199, 4;
	add.s64 	%rd96, %rd7, %rd95;
	ld.u32 	%r548, [%rd96];
	mul.wide.s32 	%rd97, %r225, 4;
	add.s64 	%rd98, %rd7, %rd97;
	ld.u32 	%r549, [%rd98];
	setp.lt.s32 	%p90, %r548, %r549;
	selp.b32 	%r2201, %r225, %r2199, %p90;
	mov.u32 	%r2199, %r225;
$L__BB2_150:
	add.s32 	%r550, %r238, 5;
	setp.ge.u32 	%p91, %r550, %r174;
	mov.u32 	%r2203, %r2201;
	@%p91 bra 	$L__BB2_152;
	mul.wide.s32 	%rd99, %r2201, 4;
	add.s64 	%rd100, %rd7, %rd99;
	ld.u32 	%r551, [%rd100];
	mul.wide.s32 	%rd101, %r226, 4;
	add.s64 	%rd102, %rd7, %rd101;
	ld.u32 	%r552, [%rd102];
	setp.lt.s32 	%p92, %r551, %r552;
	selp.b32 	%r2203, %r226, %r2201, %p92;
	mov.u32 	%r2201, %r226;
$L__BB2_152:
	add.s32 	%r553, %r238, 6;
	setp.ge.u32 	%p93, %r553, %r174;
	mov.u32 	%r2205, %r2203;
	@%p93 bra 	$L__BB2_154;
	mul.wide.s32 	%rd103, %r2203, 4;
	add.s64 	%rd104, %rd7, %rd103;
	ld.u32 	%r554, [%rd104];
	mul.wide.s32 	%rd105, %r227, 4;
	add.s64 	%rd106, %rd7, %rd105;
	ld.u32 	%r555, [%rd106];
	setp.lt.s32 	%p94, %r554, %r555;
	selp.b32 	%r2205, %r227, %r2203, %p94;
	mov.u32 	%r2203, %r227;
$L__BB2_154:
	add.s32 	%r556, %r238, 7;
	setp.ge.u32 	%p95, %r556, %r174;
	mov.u32 	%r2207, %r2205;
	@%p95 bra 	$L__BB2_156;
	mul.wide.s32 	%rd107, %r2205, 4;
	add.s64 	%rd108, %rd7, %rd107;
	ld.u32 	%r557, [%rd108];
	mul.wide.s32 	%rd109, %r228, 4;
	add.s64 	%rd110, %rd7, %rd109;
	ld.u32 	%r558, [%rd110];
	setp.lt.s32 	%p96, %r557, %r558;
	selp.b32 	%r2207, %r228, %r2205, %p96;
	mov.u32 	%r2205, %r228;
$L__BB2_156:
	add.s32 	%r559, %r238, 8;
	setp.ge.u32 	%p97, %r559, %r174;
	mov.u32 	%r2209, %r2207;
	@%p97 bra 	$L__BB2_158;
	mul.wide.s32 	%rd111, %r2207, 4;
	add.s64 	%rd112, %rd7, %rd111;
	ld.u32 	%r560, [%rd112];
	mul.wide.s32 	%rd113, %r229, 4;
	add.s64 	%rd114, %rd7, %rd113;
	ld.u32 	%r561, [%rd114];
	setp.lt.s32 	%p98, %r560, %r561;
	selp.b32 	%r2209, %r229, %r2207, %p98;
	mov.u32 	%r2207, %r229;
$L__BB2_158:
	add.s32 	%r562, %r238, 9;
	setp.ge.u32 	%p99, %r562, %r174;
	mov.u32 	%r2211, %r2209;
	@%p99 bra 	$L__BB2_160;
	mul.wide.s32 	%rd115, %r2209, 4;
	add.s64 	%rd116, %rd7, %rd115;
	ld.u32 	%r563, [%rd116];
	mul.wide.s32 	%rd117, %r230, 4;
	add.s64 	%rd118, %rd7, %rd117;
	ld.u32 	%r564, [%rd118];
	setp.lt.s32 	%p100, %r563, %r564;
	selp.b32 	%r2211, %r230, %r2209, %p100;
	mov.u32 	%r2209, %r230;
$L__BB2_160:
	add.s32 	%r565, %r238, 10;
	setp.ge.u32 	%p101, %r565, %r174;
	mov.u32 	%r2213, %r2211;
	@%p101 bra 	$L__BB2_162;
	mul.wide.s32 	%rd119, %r2211, 4;
	add.s64 	%rd120, %rd7, %rd119;
	ld.u32 	%r566, [%rd120];
	mul.wide.s32 	%rd121, %r231, 4;
	add.s64 	%rd122, %rd7, %rd121;
	ld.u32 	%r567, [%rd122];
	setp.lt.s32 	%p102, %r566, %r567;
	selp.b32 	%r2213, %r231, %r2211, %p102;
	mov.u32 	%r2211, %r231;
$L__BB2_162:
	add.s32 	%r568, %r238, 11;
	setp.ge.u32 	%p103, %r568, %r174;
	mov.u32 	%r2215, %r2213;
	@%p103 bra 	$L__BB2_164;
	mul.wide.s32 	%rd123, %r2213, 4;
	add.s64 	%rd124, %rd7, %rd123;
	ld.u32 	%r569, [%rd124];
	mul.wide.s32 	%rd125, %r232, 4;
	add.s64 	%rd126, %rd7, %rd125;
	ld.u32 	%r570, [%rd126];
	setp.lt.s32 	%p104, %r569, %r570;
	selp.b32 	%r2215, %r232, %r2213, %p104;
	mov.u32 	%r2213, %r232;
$L__BB2_164:
	add.s32 	%r571, %r238, 12;
	setp.ge.u32 	%p105, %r571, %r174;
	mov.u32 	%r2217, %r2215;
	@%p105 bra 	$L__BB2_166;
	mul.wide.s32 	%rd127, %r2215, 4;
	add.s64 	%rd128, %rd7, %rd127;
	ld.u32 	%r572, [%rd128];
	mul.wide.s32 	%rd129, %r233, 4;
	add.s64 	%rd130, %rd7, %rd129;
	ld.u32 	%r573, [%rd130];
	setp.lt.s32 	%p106, %r572, %r573;
	selp.b32 	%r2217, %r233, %r2215, %p106;
	mov.u32 	%r2215, %r233;
$L__BB2_166:
	add.s32 	%r574, %r238, 13;
	setp.ge.u32 	%p107, %r574, %r174;
	mov.u32 	%r2219, %r2217;
	@%p107 bra 	$L__BB2_168;
	mul.wide.s32 	%rd131, %r2217, 4;
	add.s64 	%rd132, %rd7, %rd131;
	ld.u32 	%r575, [%rd132];
	mul.wide.s32 	%rd133, %r234, 4;
	add.s64 	%rd134, %rd7, %rd133;
	ld.u32 	%r576, [%rd134];
	setp.lt.s32 	%p108, %r575, %r576;
	selp.b32 	%r2219, %r234, %r2217, %p108;
	mov.u32 	%r2217, %r234;
$L__BB2_168:
	add.s32 	%r577, %r238, 14;
	setp.ge.u32 	%p109, %r577, %r174;
	mov.u32 	%r2221, %r2219;
	@%p109 bra 	$L__BB2_170;
	mul.wide.s32 	%rd135, %r2219, 4;
	add.s64 	%rd136, %rd7, %rd135;
	ld.u32 	%r578, [%rd136];
	mul.wide.s32 	%rd137, %r235, 4;
	add.s64 	%rd138, %rd7, %rd137;
	ld.u32 	%r579, [%rd138];
	setp.lt.s32 	%p110, %r578, %r579;
	selp.b32 	%r2221, %r235, %r2219, %p110;
	mov.u32 	%r2219, %r235;
$L__BB2_170:
	add.s32 	%r580, %r238, 15;
	setp.ge.u32 	%p111, %r580, %r174;
	mov.u32 	%r2222, %r2221;
	@%p111 bra 	$L__BB2_172;
	mul.wide.s32 	%rd139, %r2221, 4;
	add.s64 	%rd140, %rd7, %rd139;
	ld.u32 	%r581, [%rd140];
	mul.wide.s32 	%rd141, %r236, 4;
	add.s64 	%rd142, %rd7, %rd141;
	ld.u32 	%r582, [%rd142];
	setp.lt.s32 	%p112, %r581, %r582;
	selp.b32 	%r2222, %r236, %r2221, %p112;
	mov.u32 	%r2221, %r236;
$L__BB2_172:
	add.s32 	%r583, %r238, 16;
	setp.lt.u32 	%p113, %r583, %r174;
	selp.b32 	%r2293, %r237, %r2222, %p113;
	setp.ge.u32 	%p114, %r238, %r174;
	@%p114 bra 	$L__BB2_174;
	mul.wide.s32 	%rd143, %r2238, 4;
	add.s64 	%rd144, %rd7, %rd143;
	ld.u32 	%r584, [%rd144];
	mul.wide.s32 	%rd145, %r2256, 4;
	add.s64 	%rd146, %rd7, %rd145;
	ld.u32 	%r585, [%rd146];
	setp.lt.s32 	%p115, %r584, %r585;
	selp.b32 	%r586, %r2256, %r2238, %p115;
	selp.b32 	%r587, %r2238, %r2256, %p115;
	mul.wide.s32 	%rd147, %r2197, 4;
	add.s64 	%rd148, %rd7, %rd147;
	ld.u32 	%r588, [%rd148];
	mul.wide.s32 	%rd149, %r2195, 4;
	add.s64 	%rd150, %rd7, %rd149;
	ld.u32 	%r589, [%rd150];
	setp.lt.s32 	%p116, %r588, %r589;
	selp.b32 	%r590, %r2195, %r2197, %p116;
	selp.b32 	%r591, %r2197, %r2195, %p116;
	mul.wide.s32 	%rd151, %r2201, 4;
	add.s64 	%rd152, %rd7, %rd151;
	ld.u32 	%r592, [%rd152];
	mul.wide.s32 	%rd153, %r2199, 4;
	add.s64 	%rd154, %rd7, %rd153;
	ld.u32 	%r593, [%rd154];
	setp.lt.s32 	%p117, %r592, %r593;
	selp.b32 	%r594, %r2199, %r2201, %p117;
	selp.b32 	%r595, %r2201, %r2199, %p117;
	mul.wide.s32 	%rd155, %r2205, 4;
	add.s64 	%rd156, %rd7, %rd155;
	ld.u32 	%r596, [%rd156];
	mul.wide.s32 	%rd157, %r2203, 4;
	add.s64 	%rd158, %rd7, %rd157;
	ld.u32 	%r597, [%rd158];
	setp.lt.s32 	%p118, %r596, %r597;
	selp.b32 	%r598, %r2203, %r2205, %p118;
	selp.b32 	%r599, %r2205, %r2203, %p118;
	mul.wide.s32 	%rd159, %r2209, 4;
	add.s64 	%rd160, %rd7, %rd159;
	ld.u32 	%r600, [%rd160];
	mul.wide.s32 	%rd161, %r2207, 4;
	add.s64 	%rd162, %rd7, %rd161;
	ld.u32 	%r601, [%rd162];
	setp.lt.s32 	%p119, %r600, %r601;
	selp.b32 	%r602, %r2207, %r2209, %p119;
	selp.b32 	%r603, %r2209, %r2207, %p119;
	mul.wide.s32 	%rd163, %r2213, 4;
	add.s64 	%rd164, %rd7, %rd163;
	ld.u32 	%r604, [%rd164];
	mul.wide.s32 	%rd165, %r2211, 4;
	add.s64 	%rd166, %rd7, %rd165;
	ld.u32 	%r605, [%rd166];
	setp.lt.s32 	%p120, %r604, %r605;
	selp.b32 	%r606, %r2211, %r2213, %p120;
	selp.b32 	%r607, %r2213, %r2211, %p120;
	mul.wide.s32 	%rd167, %r2217, 4;
	add.s64 	%rd168, %rd7, %rd167;
	ld.u32 	%r608, [%rd168];
	mul.wide.s32 	%rd169, %r2215, 4;
	add.s64 	%rd170, %rd7, %rd169;
	ld.u32 	%r609, [%rd170];
	setp.lt.s32 	%p121, %r608, %r609;
	selp.b32 	%r610, %r2215, %r2217, %p121;
	selp.b32 	%r611, %r2217, %r2215, %p121;
	mul.wide.s32 	%rd171, %r2221, 4;
	add.s64 	%rd172, %rd7, %rd171;
	ld.u32 	%r612, [%rd172];
	mul.wide.s32 	%rd173, %r2219, 4;
	add.s64 	%rd174, %rd7, %rd173;
	ld.u32 	%r613, [%rd174];
	setp.lt.s32 	%p122, %r612, %r613;
	selp.b32 	%r614, %r2219, %r2221, %p122;
	selp.b32 	%r615, %r2221, %r2219, %p122;
	mul.wide.s32 	%rd175, %r591, 4;
	add.s64 	%rd176, %rd7, %rd175;
	ld.u32 	%r616, [%rd176];
	mul.wide.s32 	%rd177, %r586, 4;
	add.s64 	%rd178, %rd7, %rd177;
	ld.u32 	%r617, [%rd178];
	setp.lt.s32 	%p123, %r616, %r617;
	selp.b32 	%r618, %r586, %r591, %p123;
	selp.b32 	%r619, %r591, %r586, %p123;
	mul.wide.s32 	%rd179, %r595, 4;
	add.s64 	%rd180, %rd7, %rd179;
	ld.u32 	%r620, [%rd180];
	mul.wide.s32 	%rd181, %r590, 4;
	add.s64 	%rd182, %rd7, %rd181;
	ld.u32 	%r621, [%rd182];
	setp.lt.s32 	%p124, %r620, %r621;
	selp.b32 	%r622, %r590, %r595, %p124;
	selp.b32 	%r623, %r595, %r590, %p124;
	mul.wide.s32 	%rd183, %r599, 4;
	add.s64 	%rd184, %rd7, %rd183;
	ld.u32 	%r624, [%rd184];
	mul.wide.s32 	%rd185, %r594, 4;
	add.s64 	%rd186, %rd7, %rd185;
	ld.u32 	%r625, [%rd186];
	setp.lt.s32 	%p125, %r624, %r625;
	selp.b32 	%r626, %r594, %r599, %p125;
	selp.b32 	%r627, %r599, %r594, %p125;
	mul.wide.s32 	%rd187, %r603, 4;
	add.s64 	%rd188, %rd7, %rd187;
	ld.u32 	%r628, [%rd188];
	mul.wide.s32 	%rd189, %r598, 4;
	add.s64 	%rd190, %rd7, %rd189;
	ld.u32 	%r629, [%rd190];
	setp.lt.s32 	%p126, %r628, %r629;
	selp.b32 	%r630, %r598, %r603, %p126;
	selp.b32 	%r631, %r603, %r598, %p126;
	mul.wide.s32 	%rd191, %r607, 4;
	add.s64 	%rd192, %rd7, %rd191;
	ld.u32 	%r632, [%rd192];
	mul.wide.s32 	%rd193, %r602, 4;
	add.s64 	%rd194, %rd7, %rd193;
	ld.u32 	%r633, [%rd194];
	setp.lt.s32 	%p127, %r632, %r633;
	selp.b32 	%r634, %r602, %r607, %p127;
	selp.b32 	%r635, %r607, %r602, %p127;
	mul.wide.s32 	%rd195, %r611, 4;
	add.s64 	%rd196, %rd7, %rd195;
	ld.u32 	%r636, [%rd196];
	mul.wide.s32 	%rd197, %r606, 4;
	add.s64 	%rd198, %rd7, %rd197;
	ld.u32 	%r637, [%rd198];
	setp.lt.s32 	%p128, %r636, %r637;
	selp.b32 	%r638, %r606, %r611, %p128;
	selp.b32 	%r639, %r611, %r606, %p128;
	mul.wide.s32 	%rd199, %r615, 4;
	add.s64 	%rd200, %rd7, %rd199;
	ld.u32 	%r640, [%rd200];
	mul.wide.s32 	%rd201, %r610, 4;
	add.s64 	%rd202, %rd7, %rd201;
	ld.u32 	%r641, [%rd202];
	setp.lt.s32 	%p129, %r640, %r641;
	selp.b32 	%r642, %r610, %r615, %p129;
	selp.b32 	%r643, %r615, %r610, %p129;
	mul.wide.s32 	%rd203, %r2293, 4;
	add.s64 	%rd204, %rd7, %rd203;
	ld.u32 	%r644, [%rd204];
	mul.wide.s32 	%rd205, %r614, 4;
	add.s64 	%rd206, %rd7, %rd205;
	ld.u32 	%r645, [%rd206];
	setp.lt.s32 	%p130, %r644, %r645;
	selp.b32 	%r646, %r614, %r2293, %p130;
	selp.b32 	%r647, %r2293, %r614, %p130;
	mul.wide.s32 	%rd207, %r619, 4;
	add.s64 	%rd208, %rd7, %rd207;
	ld.u32 	%r648, [%rd208];
	mul.wide.s32 	%rd209, %r587, 4;
	add.s64 	%rd210, %rd7, %rd209;
	ld.u32 	%r649, [%rd210];
	setp.lt.s32 	%p131, %r648, %r649;
	selp.b32 	%r650, %r587, %r619, %p131;
	selp.b32 	%r651, %r619, %r587, %p131;
	mul.wide.s32 	%rd211, %r623, 4;
	add.s64 	%rd212, %rd7, %rd211;
	ld.u32 	%r652, [%rd212];
	mul.wide.s32 	%rd213, %r618, 4;
	add.s64 	%rd214, %rd7, %rd213;
	ld.u32 	%r653, [%rd214];
	setp.lt.s32 	%p132, %r652, %r653;
	selp.b32 	%r654, %r618, %r623, %p132;
	selp.b32 	%r655, %r623, %r618, %p132;
	mul.wide.s32 	%rd215, %r627, 4;
	add.s64 	%rd216, %rd7, %rd215;
	ld.u32 	%r656, [%rd216];
	mul.wide.s32 	%rd217, %r622, 4;
	add.s64 	%rd218, %rd7, %rd217;
	ld.u32 	%r657, [%rd218];
	setp.lt.s32 	%p133, %r656, %r657;
	selp.b32 	%r658, %r622, %r627, %p133;
	selp.b32 	%r659, %r627, %r622, %p133;
	mul.wide.s32 	%rd219, %r631, 4;
	add.s64 	%rd220, %rd7, %rd219;
	ld.u32 	%r660, [%rd220];
	mul.wide.s32 	%rd221, %r626, 4;
	add.s64 	%rd222, %rd7, %rd221;
	ld.u32 	%r661, [%rd222];
	setp.lt.s32 	%p134, %r660, %r661;
	selp.b32 	%r662, %r626, %r631, %p134;
	selp.b32 	%r663, %r631, %r626, %p134;
	mul.wide.s32 	%rd223, %r635, 4;
	add.s64 	%rd224, %rd7, %rd223;
	ld.u32 	%r664, [%rd224];
	mul.wide.s32 	%rd225, %r630, 4;
	add.s64 	%rd226, %rd7, %rd225;
	ld.u32 	%r665, [%rd226];
	setp.lt.s32 	%p135, %r664, %r665;
	selp.b32 	%r666, %r630, %r635, %p135;
	selp.b32 	%r667, %r635, %r630, %p135;
	mul.wide.s32 	%rd227, %r639, 4;
	add.s64 	%rd228, %rd7, %rd227;
	ld.u32 	%r668, [%rd228];
	mul.wide.s32 	%rd229, %r634, 4;
	add.s64 	%rd230, %rd7, %rd229;
	ld.u32 	%r669, [%rd230];
	setp.lt.s32 	%p136, %r668, %r669;
	selp.b32 	%r670, %r634, %r639, %p136;
	selp.b32 	%r671, %r639, %r634, %p136;
	mul.wide.s32 	%rd231, %r643, 4;
	add.s64 	%rd232, %rd7, %rd231;
	ld.u32 	%r672, [%rd232];
	mul.wide.s32 	%rd233, %r638, 4;
	add.s64 	%rd234, %rd7, %rd233;
	ld.u32 	%r673, [%rd234];
	setp.lt.s32 	%p137, %r672, %r673;
	selp.b32 	%r674, %r638, %r643, %p137;
	selp.b32 	%r675, %r643, %r638, %p137;
	mul.wide.s32 	%rd235, %r647, 4;
	add.s64 	%rd236, %rd7, %rd235;
	ld.u32 	%r676, [%rd236];
	mul.wide.s32 	%rd237, %r642, 4;
	add.s64 	%rd238, %rd7, %rd237;
	ld.u32 	%r677, [%rd238];
	setp.lt.s32 	%p138, %r676, %r677;
	selp.b32 	%r678, %r642, %r647, %p138;
	selp.b32 	%r679, %r647, %r642, %p138;
	mul.wide.s32 	%rd239, %r655, 4;
	add.s64 	%rd240, %rd7, %rd239;
	ld.u32 	%r680, [%rd240];
	mul.wide.s32 	%rd241, %r650, 4;
	add.s64 	%rd242, %rd7, %rd241;
	ld.u32 	%r681, [%rd242];
	setp.lt.s32 	%p139, %r680, %r681;
	selp.b32 	%r682, %r650, %r655, %p139;
	selp.b32 	%r683, %r655, %r650, %p139;
	mul.wide.s32 	%rd243, %r659, 4;
	add.s64 	%rd244, %rd7, %rd243;
	ld.u32 	%r684, [%rd244];
	mul.wide.s32 	%rd245, %r654, 4;
	add.s64 	%rd246, %rd7, %rd245;
	ld.u32 	%r685, [%rd246];
	setp.lt.s32 	%p140, %r684, %r685;
	selp.b32 	%r686, %r654, %r659, %p140;
	selp.b32 	%r687, %r659, %r654, %p140;
	mul.wide.s32 	%rd247, %r663, 4;
	add.s64 	%rd248, %rd7, %rd247;
	ld.u32 	%r688, [%rd248];
	mul.wide.s32 	%rd249, %r658, 4;
	add.s64 	%rd250, %rd7, %rd249;
	ld.u32 	%r689, [%rd250];
	setp.lt.s32 	%p141, %r688, %r689;
	selp.b32 	%r690, %r658, %r663, %p141;
	selp.b32 	%r691, %r663, %r658, %p141;
	mul.wide.s32 	%rd251, %r667, 4;
	add.s64 	%rd252, %rd7, %rd251;
	ld.u32 	%r692, [%rd252];
	mul.wide.s32 	%rd253, %r662, 4;
	add.s64 	%rd254, %rd7, %rd253;
	ld.u32 	%r693, [%rd254];
	setp.lt.s32 	%p142, %r692, %r693;
	selp.b32 	%r694, %r662, %r667, %p142;
	selp.b32 	%r695, %r667, %r662, %p142;
	mul.wide.s32 	%rd255, %r671, 4;
	add.s64 	%rd256, %rd7, %rd255;
	ld.u32 	%r696, [%rd256];
	mul.wide.s32 	%rd257, %r666, 4;
	add.s64 	%rd258, %rd7, %rd257;
	ld.u32 	%r697, [%rd258];
	setp.lt.s32 	%p143, %r696, %r697;
	selp.b32 	%r698, %r666, %r671, %p143;
	selp.b32 	%r699, %r671, %r666, %p143;
	mul.wide.s32 	%rd259, %r675, 4;
	add.s64 	%rd260, %rd7, %rd259;
	ld.u32 	%r700, [%rd260];
	mul.wide.s32 	%rd261, %r670, 4;
	add.s64 	%rd262, %rd7, %rd261;
	ld.u32 	%r701, [%rd262];
	setp.lt.s32 	%p144, %r700, %r701;
	selp.b32 	%r702, %r670, %r675, %p144;
	selp.b32 	%r703, %r675, %r670, %p144;
	mul.wide.s32 	%rd263, %r679, 4;
	add.s64 	%rd264, %rd7, %rd263;
	ld.u32 	%r704, [%rd264];
	mul.wide.s32 	%rd265, %r674, 4;
	add.s64 	%rd266, %rd7, %rd265;
	ld.u32 	%r705, [%rd266];
	setp.lt.s32 	%p145, %r704, %r705;
	selp.b32 	%r706, %r674, %r679, %p145;
	selp.b32 	%r707, %r679, %r674, %p145;
	mul.wide.s32 	%rd267, %r646, 4;
	add.s64 	%rd268, %rd7, %rd267;
	ld.u32 	%r708, [%rd268];
	mul.wide.s32 	%rd269, %r678, 4;
	add.s64 	%rd270, %rd7, %rd269;
	ld.u32 	%r709, [%rd270];
	setp.lt.s32 	%p146, %r708, %r709;
	selp.b32 	%r710, %r678, %r646, %p146;
	selp.b32 	%r711, %r646, %r678, %p146;
	mul.wide.s32 	%rd271, %r683, 4;
	add.s64 	%rd272, %rd7, %rd271;
	ld.u32 	%r712, [%rd272];
	mul.wide.s32 	%rd273, %r651, 4;
	add.s64 	%rd274, %rd7, %rd273;
	ld.u32 	%r713, [%rd274];
	setp.lt.s32 	%p147, %r712, %r713;
	selp.b32 	%r714, %r651, %r683, %p147;
	selp.b32 	%r715, %r683, %r651, %p147;
	mul.wide.s32 	%rd275, %r687, 4;
	add.s64 	%rd276, %rd7, %rd275;
	ld.u32 	%r716, [%rd276];
	mul.wide.s32 	%rd277, %r682, 4;
	add.s64 	%rd278, %rd7, %rd277;
	ld.u32 	%r717, [%rd278];
	setp.lt.s32 	%p148, %r716, %r717;
	selp.b32 	%r718, %r682, %r687, %p148;
	selp.b32 	%r719, %r687, %r682, %p148;
	mul.wide.s32 	%rd279, %r691, 4;
	add.s64 	%rd280, %rd7, %rd279;
	ld.u32 	%r720, [%rd280];
	mul.wide.s32 	%rd281, %r686, 4;
	add.s64 	%rd282, %rd7, %rd281;
	ld.u32 	%r721, [%rd282];
	setp.lt.s32 	%p149, %r720, %r721;
	selp.b32 	%r722, %r686, %r691, %p149;
	selp.b32 	%r723, %r691, %r686, %p149;
	mul.wide.s32 	%rd283, %r695, 4;
	add.s64 	%rd284, %rd7, %rd283;
	ld.u32 	%r724, [%rd284];
	mul.wide.s32 	%rd285, %r690, 4;
	add.s64 	%rd286, %rd7, %rd285;
	ld.u32 	%r725, [%rd286];
	setp.lt.s32 	%p150, %r724, %r725;
	selp.b32 	%r726, %r690, %r695, %p150;
	selp.b32 	%r727, %r695, %r690, %p150;
	mul.wide.s32 	%rd287, %r699, 4;
	add.s64 	%rd288, %rd7, %rd287;
	ld.u32 	%r728, [%rd288];
	mul.wide.s32 	%rd289, %r694, 4;
	add.s64 	%rd290, %rd7, %rd289;
	ld.u32 	%r729, [%rd290];
	setp.lt.s32 	%p151, %r728, %r729;
	selp.b32 	%r730, %r694, %r699, %p151;
	selp.b32 	%r731, %r699, %r694, %p151;
	mul.wide.s32 	%rd291, %r703, 4;
	add.s64 	%rd292, %rd7, %rd291;
	ld.u32 	%r732, [%rd292];
	mul.wide.s32 	%rd293, %r698, 4;
	add.s64 	%rd294, %rd7, %rd293;
	ld.u32 	%r733, [%rd294];
	setp.lt.s32 	%p152, %r732, %r733;
	selp.b32 	%r734, %r698, %r703, %p152;
	selp.b32 	%r735, %r703, %r698, %p152;
	mul.wide.s32 	%rd295, %r707, 4;
	add.s64 	%rd296, %rd7, %rd295;
	ld.u32 	%r736, [%rd296];
	mul.wide.s32 	%rd297, %r702, 4;
	add.s64 	%rd298, %rd7, %rd297;
	ld.u32 	%r737, [%rd298];
	setp.lt.s32 	%p153, %r736, %r737;
	selp.b32 	%r738, %r702, %r707, %p153;
	selp.b32 	%r739, %r707, %r702, %p153;
	mul.wide.s32 	%rd299, %r711, 4;
	add.s64 	%rd300, %rd7, %rd299;
	ld.u32 	%r740, [%rd300];
	mul.wide.s32 	%rd301, %r706, 4;
	add.s64 	%rd302, %rd7, %rd301;
	ld.u32 	%r741, [%rd302];
	setp.lt.s32 	%p154, %r740, %r741;
	selp.b32 	%r742, %r706, %r711, %p154;
	selp.b32 	%r743, %r711, %r706, %p154;
	mul.wide.s32 	%rd303, %r719, 4;
	add.s64 	%rd304, %rd7, %rd303;
	ld.u32 	%r744, [%rd304];
	mul.wide.s32 	%rd305, %r714, 4;
	add.s64 	%rd306, %rd7, %rd305;
	ld.u32 	%r745, [%rd306];
	setp.lt.s32 	%p155, %r744, %r745;
	selp.b32 	%r746, %r714, %r719, %p155;
	selp.b32 	%r747, %r719, %r714, %p155;
	mul.wide.s32 	%rd307, %r723, 4;
	add.s64 	%rd308, %rd7, %rd307;
	ld.u32 	%r748, [%rd308];
	mul.wide.s32 	%rd309, %r718, 4;
	add.s64 	%rd310, %rd7, %rd309;
	ld.u32 	%r749, [%rd310];
	setp.lt.s32 	%p156, %r748, %r749;
	selp.b32 	%r750, %r718, %r723, %p156;
	selp.b32 	%r751, %r723, %r718, %p156;
	mul.wide.s32 	%rd311, %r727, 4;
	add.s64 	%rd312, %rd7, %rd311;
	ld.u32 	%r752, [%rd312];
	mul.wide.s32 	%rd313, %r722, 4;
	add.s64 	%rd314, %rd7, %rd313;
	ld.u32 	%r753, [%rd314];
	setp.lt.s32 	%p157, %r752, %r753;
	selp.b32 	%r754, %r722, %r727, %p157;
	selp.b32 	%r755, %r727, %r722, %p157;
	mul.wide.s32 	%rd315, %r731, 4;
	add.s64 	%rd316, %rd7, %rd315;
	ld.u32 	%r756, [%rd316];
	mul.wide.s32 	%rd317, %r726, 4;
	add.s64 	%rd318, %rd7, %rd317;
	ld.u32 	%r757, [%rd318];
	setp.lt.s32 	%p158, %r756, %r757;
	selp.b32 	%r758, %r726, %r731, %p158;
	selp.b32 	%r759, %r731, %r726, %p158;
	mul.wide.s32 	%rd319, %r735, 4;
	add.s64 	%rd320, %rd7, %rd319;
	ld.u32 	%r760, [%rd320];
	mul.wide.s32 	%rd321, %r730, 4;
	add.s64 	%rd322, %rd7, %rd321;
	ld.u32 	%r761, [%rd322];
	setp.lt.s32 	%p159, %r760, %r761;
	selp.b32 	%r762, %r730, %r735, %p159;
	selp.b32 	%r763, %r735, %r730, %p159;
	mul.wide.s32 	%rd323, %r739, 4;
	add.s64 	%rd324, %rd7, %rd323;
	ld.u32 	%r764, [%rd324];
	mul.wide.s32 	%rd325, %r734, 4;
	add.s64 	%rd326, %rd7, %rd325;
	ld.u32 	%r765, [%rd326];
	setp.lt.s32 	%p160, %r764, %r765;
	selp.b32 	%r766, %r734, %r739, %p160;
	selp.b32 	%r767, %r739, %r734, %p160;
	mul.wide.s32 	%rd327, %r743, 4;
	add.s64 	%rd328, %rd7, %rd327;
	ld.u32 	%r768, [%rd328];
	mul.wide.s32 	%rd329, %r738, 4;
	add.s64 	%rd330, %rd7, %rd329;
	ld.u32 	%r769, [%rd330];
	setp.lt.s32 	%p161, %r768, %r769;
	selp.b32 	%r770, %r738, %r743, %p161;
	selp.b32 	%r771, %r743, %r738, %p161;
	mul.wide.s32 	%rd331, %r710, 4;
	add.s64 	%rd332, %rd7, %rd331;
	ld.u32 	%r772, [%rd332];
	mul.wide.s32 	%rd333, %r742, 4;
	add.s64 	%rd334, %rd7, %rd333;
	ld.u32 	%r773, [%rd334];
	setp.lt.s32 	%p162, %r772, %r773;
	selp.b32 	%r774, %r742, %r710, %p162;
	selp.b32 	%r775, %r710, %r742, %p162;
	mul.wide.s32 	%rd335, %r747, 4;
	add.s64 	%rd336, %rd7, %rd335;
	ld.u32 	%r776, [%rd336];
	mul.wide.s32 	%rd337, %r715, 4;
	add.s64 	%rd338, %rd7, %rd337;
	ld.u32 	%r777, [%rd338];
	setp.lt.s32 	%p163, %r776, %r777;
	selp.b32 	%r778, %r715, %r747, %p163;
	selp.b32 	%r779, %r747, %r715, %p163;
	mul.wide.s32 	%rd339, %r751, 4;
	add.s64 	%rd340, %rd7, %rd339;
	ld.u32 	%r780, [%rd340];
	mul.wide.s32 	%rd341, %r746, 4;
	add.s64 	%rd342, %rd7, %rd341;
	ld.u32 	%r781, [%rd342];
	setp.lt.s32 	%p164, %r780, %r781;
	selp.b32 	%r782, %r746, %r751, %p164;
	selp.b32 	%r783, %r751, %r746, %p164;
	mul.wide.s32 	%rd343, %r755, 4;
	add.s64 	%rd344, %rd7, %rd343;
	ld.u32 	%r784, [%rd344];
	mul.wide.s32 	%rd345, %r750, 4;
	add.s64 	%rd346, %rd7, %rd345;
	ld.u32 	%r785, [%rd346];
	setp.lt.s32 	%p165, %r784, %r785;
	selp.b32 	%r786, %r750, %r755, %p165;
	selp.b32 	%r787, %r755, %r750, %p165;
	mul.wide.s32 	%rd347, %r759, 4;
	add.s64 	%rd348, %rd7, %rd347;
	ld.u32 	%r788, [%rd348];
	mul.wide.s32 	%rd349, %r754, 4;
	add.s64 	%rd350, %rd7, %rd349;
	ld.u32 	%r789, [%rd350];
	setp.lt.s32 	%p166, %r788, %r789;
	selp.b32 	%r790, %r754, %r759, %p166;
	selp.b32 	%r791, %r759, %r754, %p166;
	mul.wide.s32 	%rd351, %r763, 4;
	add.s64 	%rd352, %rd7, %rd351;
	ld.u32 	%r792, [%rd352];
	mul.wide.s32 	%rd353, %r758, 4;
	add.s64 	%rd354, %rd7, %rd353;
	ld.u32 	%r793, [%rd354];
	setp.lt.s32 	%p167, %r792, %r793;
	selp.b32 	%r794, %r758, %r763, %p167;
	selp.b32 	%r795, %r763, %r758, %p167;
	mul.wide.s32 	%rd355, %r767, 4;
	add.s64 	%rd356, %rd7, %rd355;
	ld.u32 	%r796, [%rd356];
	mul.wide.s32 	%rd357, %r762, 4;
	add.s64 	%rd358, %rd7, %rd357;
	ld.u32 	%r797, [%rd358];
	setp.lt.s32 	%p168, %r796, %r797;
	selp.b32 	%r798, %r762, %r767, %p168;
	selp.b32 	%r799, %r767, %r762, %p168;
	mul.wide.s32 	%rd359, %r771, 4;
	add.s64 	%rd360, %rd7, %rd359;
	ld.u32 	%r800, [%rd360];
	mul.wide.s32 	%rd361, %r766, 4;
	add.s64 	%rd362, %rd7, %rd361;
	ld.u32 	%r801, [%rd362];
	setp.lt.s32 	%p169, %r800, %r801;
	selp.b32 	%r802, %r766, %r771, %p169;
	selp.b32 	%r803, %r771, %r766, %p169;
	mul.wide.s32 	%rd363, %r775, 4;
	add.s64 	%rd364, %rd7, %rd363;
	ld.u32 	%r804, [%rd364];
	mul.wide.s32 	%rd365, %r770, 4;
	add.s64 	%rd366, %rd7, %rd365;
	ld.u32 	%r805, [%rd366];
	setp.lt.s32 	%p170, %r804, %r805;
	selp.b32 	%r806, %r770, %r775, %p170;
	selp.b32 	%r807, %r775, %r770, %p170;
	mul.wide.s32 	%rd367, %r783, 4;
	add.s64 	%rd368, %rd7, %rd367;
	ld.u32 	%r808, [%rd368];
	mul.wide.s32 	%rd369, %r778, 4;
	add.s64 	%rd370, %rd7, %rd369;
	ld.u32 	%r809, [%rd370];
	setp.lt.s32 	%p171, %r808, %r809;
	selp.b32 	%r810, %r778, %r783, %p171;
	selp.b32 	%r811, %r783, %r778, %p171;
	mul.wide.s32 	%rd371, %r787, 4;
	add.s64 	%rd372, %rd7, %rd371;
	ld.u32 	%r812, [%rd372];
	mul.wide.s32 	%rd373, %r782, 4;
	add.s64 	%rd374, %rd7, %rd373;
	ld.u32 	%r813, [%rd374];
	setp.lt.s32 	%p172, %r812, %r813;
	selp.b32 	%r814, %r782, %r787, %p172;
	selp.b32 	%r815, %r787, %r782, %p172;
	mul.wide.s32 	%rd375, %r791, 4;
	add.s64 	%rd376, %rd7, %rd375;
	ld.u32 	%r816, [%rd376];
	mul.wide.s32 	%rd377, %r786, 4;
	add.s64 	%rd378, %rd7, %rd377;
	ld.u32 	%r817, [%rd378];
	setp.lt.s32 	%p173, %r816, %r817;
	selp.b32 	%r818, %r786, %r791, %p173;
	selp.b32 	%r819, %r791, %r786, %p173;
	mul.wide.s32 	%rd379, %r795, 4;
	add.s64 	%rd380, %rd7, %rd379;
	ld.u32 	%r820, [%rd380];
	mul.wide.s32 	%rd381, %r790, 4;
	add.s64 	%rd382, %rd7, %rd381;
	ld.u32 	%r821, [%rd382];
	setp.lt.s32 	%p174, %r820, %r821;
	selp.b32 	%r822, %r790, %r795, %p174;
	selp.b32 	%r823, %r795, %r790, %p174;
	mul.wide.s32 	%rd383, %r799, 4;
	add.s64 	%rd384, %rd7, %rd383;
	ld.u32 	%r824, [%rd384];
	mul.wide.s32 	%rd385, %r794, 4;
	add.s64 	%rd386, %rd7, %rd385;
	ld.u32 	%r825, [%rd386];
	setp.lt.s32 	%p175, %r824, %r825;
	selp.b32 	%r826, %r794, %r799, %p175;
	selp.b32 	%r827, %r799, %r794, %p175;
	mul.wide.s32 	%rd387, %r803, 4;
	add.s64 	%rd388, %rd7, %rd387;
	ld.u32 	%r828, [%rd388];
	mul.wide.s32 	%rd389, %r798, 4;
	add.s64 	%rd390, %rd7, %rd389;
	ld.u32 	%r829, [%rd390];
	setp.lt.s32 	%p176, %r828, %r829;
	selp.b32 	%r830, %r798, %r803, %p176;
	selp.b32 	%r831, %r803, %r798, %p176;
	mul.wide.s32 	%rd391, %r807, 4;
	add.s64 	%rd392, %rd7, %rd391;
	ld.u32 	%r832, [%rd392];
	mul.wide.s32 	%rd393, %r802, 4;
	add.s64 	%rd394, %rd7, %rd393;
	ld.u32 	%r833, [%rd394];
	setp.lt.s32 	%p177, %r832, %r833;
	selp.b32 	%r834, %r802, %r807, %p177;
	selp.b32 	%r835, %r807, %r802, %p177;
	mul.wide.s32 	%rd395, %r774, 4;
	add.s64 	%rd396, %rd7, %rd395;
	ld.u32 	%r836, [%rd396];
	mul.wide.s32 	%rd397, %r806, 4;
	add.s64 	%rd398, %rd7, %rd397;
	ld.u32 	%r837, [%rd398];
	setp.lt.s32 	%p178, %r836, %r837;
	selp.b32 	%r838, %r806, %r774, %p178;
	selp.b32 	%r839, %r774, %r806, %p178;
	mul.wide.s32 	%rd399, %r811, 4;
	add.s64 	%rd400, %rd7, %rd399;
	ld.u32 	%r840, [%rd400];
	mul.wide.s32 	%rd401, %r779, 4;
	add.s64 	%rd402, %rd7, %rd401;
	ld.u32 	%r841, [%rd402];
	setp.lt.s32 	%p179, %r840, %r841;
	selp.b32 	%r842, %r779, %r811, %p179;
	selp.b32 	%r843, %r811, %r779, %p179;
	mul.wide.s32 	%rd403, %r815, 4;
	add.s64 	%rd404, %rd7, %rd403;
	ld.u32 	%r844, [%rd404];
	mul.wide.s32 	%rd405, %r810, 4;
	add.s64 	%rd406, %rd7, %rd405;
	ld.u32 	%r845, [%rd406];
	setp.lt.s32 	%p180, %r844, %r845;
	selp.b32 	%r846, %r810, %r815, %p180;
	selp.b32 	%r847, %r815, %r810, %p180;
	mul.wide.s32 	%rd407, %r819, 4;
	add.s64 	%rd408, %rd7, %rd407;
	ld.u32 	%r848, [%rd408];
	mul.wide.s32 	%rd409, %r814, 4;
	add.s64 	%rd410, %rd7, %rd409;
	ld.u32 	%r849, [%rd410];
	setp.lt.s32 	%p181, %r848, %r849;
	selp.b32 	%r850, %r814, %r819, %p181;
	selp.b32 	%r851, %r819, %r814, %p181;
	mul.wide.s32 	%rd411, %r823, 4;
	add.s64 	%rd412, %rd7, %rd411;
	ld.u32 	%r852, [%rd412];
	mul.wide.s32 	%rd413, %r818, 4;
	add.s64 	%rd414, %rd7, %rd413;
	ld.u32 	%r853, [%rd414];
	setp.lt.s32 	%p182, %r852, %r853;
	selp.b32 	%r854, %r818, %r823, %p182;
	selp.b32 	%r855, %r823, %r818, %p182;
	mul.wide.s32 	%rd415, %r827, 4;
	add.s64 	%rd416, %rd7, %rd415;
	ld.u32 	%r856, [%rd416];
	mul.wide.s32 	%rd417, %r822, 4;
	add.s64 	%rd418, %rd7, %rd417;
	ld.u32 	%r857, [%rd418];
	setp.lt.s32 	%p183, %r856, %r857;
	selp.b32 	%r858, %r822, %r827, %p183;
	selp.b32 	%r859, %r827, %r822, %p183;
	mul.wide.s32 	%rd419, %r831, 4;
	add.s64 	%rd420, %rd7, %rd419;
	ld.u32 	%r860, [%rd420];
	mul.wide.s32 	%rd421, %r826, 4;
	add.s64 	%rd422, %rd7, %rd421;
	ld.u32 	%r861, [%rd422];
	setp.lt.s32 	%p184, %r860, %r861;
	selp.b32 	%r862, %r826, %r831, %p184;
	selp.b32 	%r863, %r831, %r826, %p184;
	mul.wide.s32 	%rd423, %r835, 4;
	add.s64 	%rd424, %rd7, %rd423;
	ld.u32 	%r864, [%rd424];
	mul.wide.s32 	%rd425, %r830, 4;
	add.s64 	%rd426, %rd7, %rd425;
	ld.u32 	%r865, [%rd426];
	setp.lt.s32 	%p185, %r864, %r865;
	selp.b32 	%r866, %r830, %r835, %p185;
	selp.b32 	%r867, %r835, %r830, %p185;
	mul.wide.s32 	%rd427, %r839, 4;
	add.s64 	%rd428, %rd7, %rd427;
	ld.u32 	%r868, [%rd428];
	mul.wide.s32 	%rd429, %r834, 4;
	add.s64 	%rd430, %rd7, %rd429;
	ld.u32 	%r869, [%rd430];
	setp.lt.s32 	%p186, %r868, %r869;
	selp.b32 	%r870, %r834, %r839, %p186;
	selp.b32 	%r871, %r839, %r834, %p186;
	mul.wide.s32 	%rd431, %r847, 4;
	add.s64 	%rd432, %rd7, %rd431;
	ld.u32 	%r872, [%rd432];
	mul.wide.s32 	%rd433, %r842, 4;
	add.s64 	%rd434, %rd7, %rd433;
	ld.u32 	%r873, [%rd434];
	setp.lt.s32 	%p187, %r872, %r873;
	selp.b32 	%r874, %r842, %r847, %p187;
	selp.b32 	%r875, %r847, %r842, %p187;
	mul.wide.s32 	%rd435, %r851, 4;
	add.s64 	%rd436, %rd7, %rd435;
	ld.u32 	%r876, [%rd436];
	mul.wide.s32 	%rd437, %r846, 4;
	add.s64 	%rd438, %rd7, %rd437;
	ld.u32 	%r877, [%rd438];
	setp.lt.s32 	%p188, %r876, %r877;
	selp.b32 	%r878, %r846, %r851, %p188;
	selp.b32 	%r879, %r851, %r846, %p188;
	mul.wide.s32 	%rd439, %r855, 4;
	add.s64 	%rd440, %rd7, %rd439;
	ld.u32 	%r880, [%rd440];
	mul.wide.s32 	%rd441, %r850, 4;
	add.s64 	%rd442, %rd7, %rd441;
	ld.u32 	%r881, [%rd442];
	setp.lt.s32 	%p189, %r880, %r881;
	selp.b32 	%r882, %r850, %r855, %p189;
	selp.b32 	%r883, %r855, %r850, %p189;
	mul.wide.s32 	%rd443, %r859, 4;
	add.s64 	%rd444, %rd7, %rd443;
	ld.u32 	%r884, [%rd444];
	mul.wide.s32 	%rd445, %r854, 4;
	add.s64 	%rd446, %rd7, %rd445;
	ld.u32 	%r885, [%rd446];
	setp.lt.s32 	%p190, %r884, %r885;
	selp.b32 	%r886, %r854, %r859, %p190;
	selp.b32 	%r887, %r859, %r854, %p190;
	mul.wide.s32 	%rd447, %r863, 4;
	add.s64 	%rd448, %rd7, %rd447;
	ld.u32 	%r888, [%rd448];
	mul.wide.s32 	%rd449, %r858, 4;
	add.s64 	%rd450, %rd7, %rd449;
	ld.u32 	%r889, [%rd450];
	setp.lt.s32 	%p191, %r888, %r889;
	selp.b32 	%r890, %r858, %r863, %p191;
	selp.b32 	%r891, %r863, %r858, %p191;
	mul.wide.s32 	%rd451, %r867, 4;
	add.s64 	%rd452, %rd7, %rd451;
	ld.u32 	%r892, [%rd452];
	mul.wide.s32 	%rd453, %r862, 4;
	add.s64 	%rd454, %rd7, %rd453;
	ld.u32 	%r893, [%rd454];
	setp.lt.s32 	%p192, %r892, %r893;
	selp.b32 	%r894, %r862, %r867, %p192;
	selp.b32 	%r895, %r867, %r862, %p192;
	mul.wide.s32 	%rd455, %r871, 4;
	add.s64 	%rd456, %rd7, %rd455;
	ld.u32 	%r896, [%rd456];
	mul.wide.s32 	%rd457, %r866, 4;
	add.s64 	%rd458, %rd7, %rd457;
	ld.u32 	%r897, [%rd458];
	setp.lt.s32 	%p193, %r896, %r897;
	selp.b32 	%r898, %r866, %r871, %p193;
	selp.b32 	%r899, %r871, %r866, %p193;
	mul.wide.s32 	%rd459, %r838, 4;
	add.s64 	%rd460, %rd7, %rd459;
	ld.u32 	%r900, [%rd460];
	mul.wide.s32 	%rd461, %r870, 4;
	add.s64 	%rd462, %rd7, %rd461;
	ld.u32 	%r901, [%rd462];
	setp.lt.s32 	%p194, %r900, %r901;
	selp.b32 	%r902, %r870, %r838, %p194;
	selp.b32 	%r903, %r838, %r870, %p194;
	mul.wide.s32 	%rd463, %r875, 4;
	add.s64 	%rd464, %rd7, %rd463;
	ld.u32 	%r904, [%rd464];
	mul.wide.s32 	%rd465, %r843, 4;
	add.s64 	%rd466, %rd7, %rd465;
	ld.u32 	%r905, [%rd466];
	setp.lt.s32 	%p195, %r904, %r905;
	selp.b32 	%r906, %r843, %r875, %p195;
	selp.b32 	%r907, %r875, %r843, %p195;
	mul.wide.s32 	%rd467, %r879, 4;
	add.s64 	%rd468, %rd7, %rd467;
	ld.u32 	%r908, [%rd468];
	mul.wide.s32 	%rd469, %r874, 4;
	add.s64 	%rd470, %rd7, %rd469;
	ld.u32 	%r909, [%rd470];
	setp.lt.s32 	%p196, %r908, %r909;
	selp.b32 	%r910, %r874, %r879, %p196;
	selp.b32 	%r911, %r879, %r874, %p196;
	mul.wide.s32 	%rd471, %r883, 4;
	add.s64 	%rd472, %rd7, %rd471;
	ld.u32 	%r912, [%rd472];
	mul.wide.s32 	%rd473, %r878, 4;
	add.s64 	%rd474, %rd7, %rd473;
	ld.u32 	%r913, [%rd474];
	setp.lt.s32 	%p197, %r912, %r913;
	selp.b32 	%r914, %r878, %r883, %p197;
	selp.b32 	%r915, %r883, %r878, %p197;
	mul.wide.s32 	%rd475, %r887, 4;
	add.s64 	%rd476, %rd7, %rd475;
	ld.u32 	%r916, [%rd476];
	mul.wide.s32 	%rd477, %r882, 4;
	add.s64 	%rd478, %rd7, %rd477;
	ld.u32 	%r917, [%rd478];
	setp.lt.s32 	%p198, %r916, %r917;
	selp.b32 	%r918, %r882, %r887, %p198;
	selp.b32 	%r919, %r887, %r882, %p198;
	mul.wide.s32 	%rd479, %r891, 4;
	add.s64 	%rd480, %rd7, %rd479;
	ld.u32 	%r920, [%rd480];
	mul.wide.s32 	%rd481, %r886, 4;
	add.s64 	%rd482, %rd7, %rd481;
	ld.u32 	%r921, [%rd482];
	setp.lt.s32 	%p199, %r920, %r921;
	selp.b32 	%r922, %r886, %r891, %p199;
	selp.b32 	%r923, %r891, %r886, %p199;
	mul.wide.s32 	%rd483, %r895, 4;
	add.s64 	%rd484, %rd7, %rd483;
	ld.u32 	%r924, [%rd484];
	mul.wide.s32 	%rd485, %r890, 4;
	add.s64 	%rd486, %rd7, %rd485;
	ld.u32 	%r925, [%rd486];
	setp.lt.s32 	%p200, %r924, %r925;
	selp.b32 	%r926, %r890, %r895, %p200;
	selp.b32 	%r927, %r895, %r890, %p200;
	mul.wide.s32 	%rd487, %r899, 4;
	add.s64 	%rd488, %rd7, %rd487;
	ld.u32 	%r928, [%rd488];
	mul.wide.s32 	%rd489, %r894, 4;
	add.s64 	%rd490, %rd7, %rd489;
	ld.u32 	%r929, [%rd490];
	setp.lt.s32 	%p201, %r928, %r929;
	selp.b32 	%r930, %r894, %r899, %p201;
	selp.b32 	%r931, %r899, %r894, %p201;
	mul.wide.s32 	%rd491, %r903, 4;
	add.s64 	%rd492, %rd7, %rd491;
	ld.u32 	%r932, [%rd492];
	mul.wide.s32 	%rd493, %r898, 4;
	add.s64 	%rd494, %rd7, %rd493;
	ld.u32 	%r933, [%rd494];
	setp.lt.s32 	%p202, %r932, %r933;
	selp.b32 	%r934, %r898, %r903, %p202;
	selp.b32 	%r935, %r903, %r898, %p202;
	mul.wide.s32 	%rd495, %r911, 4;
	add.s64 	%rd496, %rd7, %rd495;
	ld.u32 	%r936, [%rd496];
	mul.wide.s32 	%rd497, %r906, 4;
	add.s64 	%rd498, %rd7, %rd497;
	ld.u32 	%r937, [%rd498];
	setp.lt.s32 	%p203, %r936, %r937;
	selp.b32 	%r938, %r906, %r911, %p203;
	selp.b32 	%r939, %r911, %r906, %p203;
	mul.wide.s32 	%rd499, %r915, 4;
	add.s64 	%rd500, %rd7, %rd499;
	ld.u32 	%r940, [%rd500];
	mul.wide.s32 	%rd501, %r910, 4;
	add.s64 	%rd502, %rd7, %rd501;
	ld.u32 	%r941, [%rd502];
	setp.lt.s32 	%p204, %r940, %r941;
	selp.b32 	%r942, %r910, %r915, %p204;
	selp.b32 	%r943, %r915, %r910, %p204;
	mul.wide.s32 	%rd503, %r919, 4;
	add.s64 	%rd504, %rd7, %rd503;
	ld.u32 	%r944, [%rd504];
	mul.wide.s32 	%rd505, %r914, 4;
	add.s64 	%rd506, %rd7, %rd505;
	ld.u32 	%r945, [%rd506];
	setp.lt.s32 	%p205, %r944, %r945;
	selp.b32 	%r946, %r914, %r919, %p205;
	selp.b32 	%r947, %r919, %r914, %p205;
	mul.wide.s32 	%rd507, %r923, 4;
	add.s64 	%rd508, %rd7, %rd507;
	ld.u32 	%r948, [%rd508];
	mul.wide.s32 	%rd509, %r918, 4;
	add.s64 	%rd510, %rd7, %rd509;
	ld.u32 	%r949, [%rd510];
	setp.lt.s32 	%p206, %r948, %r949;
	selp.b32 	%r950, %r918, %r923, %p206;
	selp.b32 	%r951, %r923, %r918, %p206;
	mul.wide.s32 	%rd511, %r927, 4;
	add.s64 	%rd512, %rd7, %rd511;
	ld.u32 	%r952, [%rd512];
	mul.wide.s32 	%rd513, %r922, 4;
	add.s64 	%rd514, %rd7, %rd513;
	ld.u32 	%r953, [%rd514];
	setp.lt.s32 	%p207, %r952, %r953;
	selp.b32 	%r954, %r922, %r927, %p207;
	selp.b32 	%r955, %r927, %r922, %p207;
	mul.wide.s32 	%rd515, %r931, 4;
	add.s64 	%rd516, %rd7, %rd515;
	ld.u32 	%r956, [%rd516];
	mul.wide.s32 	%rd517, %r926, 4;
	add.s64 	%rd518, %rd7, %rd517;
	ld.u32 	%r957, [%rd518];
	setp.lt.s32 	%p208, %r956, %r957;
	selp.b32 	%r958, %r926, %r931, %p208;
	selp.b32 	%r959, %r931, %r926, %p208;
	mul.wide.s32 	%rd519, %r935, 4;
	add.s64 	%rd520, %rd7, %rd519;
	ld.u32 	%r960, [%rd520];
	mul.wide.s32 	%rd521, %r930, 4;
	add.s64 	%rd522, %rd7, %rd521;
	ld.u32 	%r961, [%rd522];
	setp.lt.s32 	%p209, %r960, %r961;
	selp.b32 	%r962, %r930, %r935, %p209;
	selp.b32 	%r963, %r935, %r930, %p209;
	mul.wide.s32 	%rd523, %r902, 4;
	add.s64 	%rd524, %rd7, %rd523;
	ld.u32 	%r964, [%rd524];
	mul.wide.s32 	%rd525, %r934, 4;
	add.s64 	%rd526, %rd7, %rd525;
	ld.u32 	%r965, [%rd526];
	setp.lt.s32 	%p210, %r964, %r965;
	selp.b32 	%r966, %r934, %r902, %p210;
	selp.b32 	%r967, %r902, %r934, %p210;
	mul.wide.s32 	%rd527, %r939, 4;
	add.s64 	%rd528, %rd7, %rd527;
	ld.u32 	%r968, [%rd528];
	mul.wide.s32 	%rd529, %r907, 4;
	add.s64 	%rd530, %rd7, %rd529;
	ld.u32 	%r969, [%rd530];
	setp.lt.s32 	%p211, %r968, %r969;
	selp.b32 	%r970, %r907, %r939, %p211;
	selp.b32 	%r971, %r939, %r907, %p211;
	mul.wide.s32 	%rd531, %r943, 4;
	add.s64 	%rd532, %rd7, %rd531;
	ld.u32 	%r972, [%rd532];
	mul.wide.s32 	%rd533, %r938, 4;
	add.s64 	%rd534, %rd7, %rd533;
	ld.u32 	%r973, [%rd534];
	setp.lt.s32 	%p212, %r972, %r973;
	selp.b32 	%r974, %r938, %r943, %p212;
	selp.b32 	%r975, %r943, %r938, %p212;
	mul.wide.s32 	%rd535, %r947, 4;
	add.s64 	%rd536, %rd7, %rd535;
	ld.u32 	%r976, [%rd536];
	mul.wide.s32 	%rd537, %r942, 4;
	add.s64 	%rd538, %rd7, %rd537;
	ld.u32 	%r977, [%rd538];
	setp.lt.s32 	%p213, %r976, %r977;
	selp.b32 	%r978, %r942, %r947, %p213;
	selp.b32 	%r979, %r947, %r942, %p213;
	mul.wide.s32 	%rd539, %r951, 4;
	add.s64 	%rd540, %rd7, %rd539;
	ld.u32 	%r980, [%rd540];
	mul.wide.s32 	%rd541, %r946, 4;
	add.s64 	%rd542, %rd7, %rd541;
	ld.u32 	%r981, [%rd542];
	setp.lt.s32 	%p214, %r980, %r981;
	selp.b32 	%r982, %r946, %r951, %p214;
	selp.b32 	%r983, %r951, %r946, %p214;
	mul.wide.s32 	%rd543, %r955, 4;
	add.s64 	%rd544, %rd7, %rd543;
	ld.u32 	%r984, [%rd544];
	mul.wide.s32 	%rd545, %r950, 4;
	add.s64 	%rd546, %rd7, %rd545;
	ld.u32 	%r985, [%rd546];
	setp.lt.s32 	%p215, %r984, %r985;
	selp.b32 	%r986, %r950, %r955, %p215;
	selp.b32 	%r987, %r955, %r950, %p215;
	mul.wide.s32 	%rd547, %r959, 4;
	add.s64 	%rd548, %rd7, %rd547;
	ld.u32 	%r988, [%rd548];
	mul.wide.s32 	%rd549, %r954, 4;
	add.s64 	%rd550, %rd7, %rd549;
	ld.u32 	%r989, [%rd550];
	setp.lt.s32 	%p216, %r988, %r989;
	selp.b32 	%r990, %r954, %r959, %p216;
	selp.b32 	%r991, %r959, %r954, %p216;
	mul.wide.s32 	%rd551, %r963, 4;
	add.s64 	%rd552, %rd7, %rd551;
	ld.u32 	%r992, [%rd552];
	mul.wide.s32 	%rd553, %r958, 4;
	add.s64 	%rd554, %rd7, %rd553;
	ld.u32 	%r993, [%rd554];
	setp.lt.s32 	%p217, %r992, %r993;
	selp.b32 	%r994, %r958, %r963, %p217;
	selp.b32 	%r995, %r963, %r958, %p217;
	mul.wide.s32 	%rd555, %r967, 4;
	add.s64 	%rd556, %rd7, %rd555;
	ld.u32 	%r996, [%rd556];
	mul.wide.s32 	%rd557, %r962, 4;
	add.s64 	%rd558, %rd7, %rd557;
	ld.u32 	%r997, [%rd558];
	setp.lt.s32 	%p218, %r996, %r997;
	selp.b32 	%r998, %r962, %r967, %p218;
	selp.b32 	%r999, %r967, %r962, %p218;
	mul.wide.s32 	%rd559, %r975, 4;
	add.s64 	%rd560, %rd7, %rd559;
	ld.u32 	%r1000, [%rd560];
	mul.wide.s32 	%rd561, %r970, 4;
	add.s64 	%rd562, %rd7, %rd561;
	ld.u32 	%r1001, [%rd562];
	setp.lt.s32 	%p219, %r1000, %r1001;
	selp.b32 	%r1002, %r970, %r975, %p219;
	selp.b32 	%r1003, %r975, %r970, %p219;
	mul.wide.s32 	%rd563, %r979, 4;
	add.s64 	%rd564, %rd7, %rd563;
	ld.u32 	%r1004, [%rd564];
	mul.wide.s32 	%rd565, %r974, 4;
	add.s64 	%rd566, %rd7, %rd565;
	ld.u32 	%r1005, [%rd566];
	setp.lt.s32 	%p220, %r1004, %r1005;
	selp.b32 	%r1006, %r974, %r979, %p220;
	selp.b32 	%r1007, %r979, %r974, %p220;
	mul.wide.s32 	%rd567, %r983, 4;
	add.s64 	%rd568, %rd7, %rd567;
	ld.u32 	%r1008, [%rd568];
	mul.wide.s32 	%rd569, %r978, 4;
	add.s64 	%rd570, %rd7, %rd569;
	ld.u32 	%r1009, [%rd570];
	setp.lt.s32 	%p221, %r1008, %r1009;
	selp.b32 	%r1010, %r978, %r983, %p221;
	selp.b32 	%r1011, %r983, %r978, %p221;
	mul.wide.s32 	%rd571, %r987, 4;
	add.s64 	%rd572, %rd7, %rd571;
	ld.u32 	%r1012, [%rd572];
	mul.wide.s32 	%rd573, %r982, 4;
	add.s64 	%rd574, %rd7, %rd573;
	ld.u32 	%r1013, [%rd574];
	setp.lt.s32 	%p222, %r1012, %r1013;
	selp.b32 	%r1014, %r982, %r987, %p222;
	selp.b32 	%r1015, %r987, %r982, %p222;
	mul.wide.s32 	%rd575, %r991, 4;
	add.s64 	%rd576, %rd7, %rd575;
	ld.u32 	%r1016, [%rd576];
	mul.wide.s32 	%rd577, %r986, 4;
	add.s64 	%rd578, %rd7, %rd577;
	ld.u32 	%r1017, [%rd578];
	setp.lt.s32 	%p223, %r1016, %r1017;
	selp.b32 	%r1018, %r986, %r991, %p223;
	selp.b32 	%r1019, %r991, %r986, %p223;
	mul.wide.s32 	%rd579, %r995, 4;
	add.s64 	%rd580, %rd7, %rd579;
	ld.u32 	%r1020, [%rd580];
	mul.wide.s32 	%rd581, %r990, 4;
	add.s64 	%rd582, %rd7, %rd581;
	ld.u32 	%r1021, [%rd582];
	setp.lt.s32 	%p224, %r1020, %r1021;
	selp.b32 	%r1022, %r990, %r995, %p224;
	selp.b32 	%r1023, %r995, %r990, %p224;
	mul.wide.s32 	%rd583, %r999, 4;
	add.s64 	%rd584, %rd7, %rd583;
	ld.u32 	%r1024, [%rd584];
	mul.wide.s32 	%rd585, %r994, 4;
	add.s64 	%rd586, %rd7, %rd585;
	ld.u32 	%r1025, [%rd586];
	setp.lt.s32 	%p225, %r1024, %r1025;
	selp.b32 	%r1026, %r994, %r999, %p225;
	selp.b32 	%r1027, %r999, %r994, %p225;
	mul.wide.s32 	%rd587, %r966, 4;
	add.s64 	%rd588, %rd7, %rd587;
	ld.u32 	%r1028, [%rd588];
	mul.wide.s32 	%rd589, %r998, 4;
	add.s64 	%rd590, %rd7, %rd589;
	ld.u32 	%r1029, [%rd590];
	setp.lt.s32 	%p226, %r1028, %r1029;
	selp.b32 	%r1030, %r998, %r966, %p226;
	selp.b32 	%r1031, %r966, %r998, %p226;
	mul.wide.s32 	%rd591, %r1003, 4;
	add.s64 	%rd592, %rd7, %rd591;
	ld.u32 	%r1032, [%rd592];
	mul.wide.s32 	%rd593, %r971, 4;
	add.s64 	%rd594, %rd7, %rd593;
	ld.u32 	%r1033, [%rd594];
	setp.lt.s32 	%p227, %r1032, %r1033;
	selp.b32 	%r1034, %r971, %r1003, %p227;
	selp.b32 	%r1035, %r1003, %r971, %p227;
	mul.wide.s32 	%rd595, %r1007, 4;
	add.s64 	%rd596, %rd7, %rd595;
	ld.u32 	%r1036, [%rd596];
	mul.wide.s32 	%rd597, %r1002, 4;
	add.s64 	%rd598, %rd7, %rd597;
	ld.u32 	%r1037, [%rd598];
	setp.lt.s32 	%p228, %r1036, %r1037;
	selp.b32 	%r1038, %r1002, %r1007, %p228;
	selp.b32 	%r1039, %r1007, %r1002, %p228;
	mul.wide.s32 	%rd599, %r1011, 4;
	add.s64 	%rd600, %rd7, %rd599;
	ld.u32 	%r1040, [%rd600];
	mul.wide.s32 	%rd601, %r1006, 4;
	add.s64 	%rd602, %rd7, %rd601;
	ld.u32 	%r1041, [%rd602];
	setp.lt.s32 	%p229, %r1040, %r1041;
	selp.b32 	%r1042, %r1006, %r1011, %p229;
	selp.b32 	%r1043, %r1011, %r1006, %p229;
	mul.wide.s32 	%rd603, %r1015, 4;
	add.s64 	%rd604, %rd7, %rd603;
	ld.u32 	%r1044, [%rd604];
	mul.wide.s32 	%rd605, %r1010, 4;
	add.s64 	%rd606, %rd7, %rd605;
	ld.u32 	%r1045, [%rd606];
	setp.lt.s32 	%p230, %r1044, %r1045;
	selp.b32 	%r1046, %r1010, %r1015, %p230;
	selp.b32 	%r1047, %r1015, %r1010, %p230;
	mul.wide.s32 	%rd607, %r1019, 4;
	add.s64 	%rd608, %rd7, %rd607;
	ld.u32 	%r1048, [%rd608];
	mul.wide.s32 	%rd609, %r1014, 4;
	add.s64 	%rd610, %rd7, %rd609;
	ld.u32 	%r1049, [%rd610];
	setp.lt.s32 	%p231, %r1048, %r1049;
	selp.b32 	%r1050, %r1014, %r1019, %p231;
	selp.b32 	%r1051, %r1019, %r1014, %p231;
	mul.wide.s32 	%rd611, %r1023, 4;
	add.s64 	%rd612, %rd7, %rd611;
	ld.u32 	%r1052, [%rd612];
	mul.wide.s32 	%rd613, %r1018, 4;
	add.s64 	%rd614, %rd7, %rd613;
	ld.u32 	%r1053, [%rd614];
	setp.lt.s32 	%p232, %r1052, %r1053;
	selp.b32 	%r1054, %r1018, %r1023, %p232;
	selp.b32 	%r1055, %r1023, %r1018, %p232;
	mul.wide.s32 	%rd615, %r1027, 4;
	add.s64 	%rd616, %rd7, %rd615;
	ld.u32 	%r1056, [%rd616];
	mul.wide.s32 	%rd617, %r1022, 4;
	add.s64 	%rd618, %rd7, %rd617;
	ld.u32 	%r1057, [%rd618];
	setp.lt.s32 	%p233, %r1056, %r1057;
	selp.b32 	%r1058, %r1022, %r1027, %p233;
	selp.b32 	%r1059, %r1027, %r1022, %p233;
	mul.wide.s32 	%rd619, %r1031, 4;
	add.s64 	%rd620, %rd7, %rd619;
	ld.u32 	%r1060, [%rd620];
	mul.wide.s32 	%rd621, %r1026, 4;
	add.s64 	%rd622, %rd7, %rd621;
	ld.u32 	%r1061, [%rd622];
	setp.lt.s32 	%p234, %r1060, %r1061;
	selp.b32 	%r1062, %r1026, %r1031, %p234;
	selp.b32 	%r1063, %r1031, %r1026, %p234;
	mul.wide.s32 	%rd623, %r1039, 4;
	add.s64 	%rd624, %rd7, %rd623;
	ld.u32 	%r1064, [%rd624];
	mul.wide.s32 	%rd625, %r1034, 4;
	add.s64 	%rd626, %rd7, %rd625;
	ld.u32 	%r1065, [%rd626];
	setp.lt.s32 	%p235, %r1064, %r1065;
	selp.b32 	%r1066, %r1034, %r1039, %p235;
	selp.b32 	%r1067, %r1039, %r1034, %p235;
	mul.wide.s32 	%rd627, %r1043, 4;
	add.s64 	%rd628, %rd7, %rd627;
	ld.u32 	%r1068, [%rd628];
	mul.wide.s32 	%rd629, %r1038, 4;
	add.s64 	%rd630, %rd7, %rd629;
	ld.u32 	%r1069, [%rd630];
	setp.lt.s32 	%p236, %r1068, %r1069;
	selp.b32 	%r1070, %r1038, %r1043, %p236;
	selp.b32 	%r1071, %r1043, %r1038, %p236;
	mul.wide.s32 	%rd631, %r1047, 4;
	add.s64 	%rd632, %rd7, %rd631;
	ld.u32 	%r1072, [%rd632];
	mul.wide.s32 	%rd633, %r1042, 4;
	add.s64 	%rd634, %rd7, %rd633;
	ld.u32 	%r1073, [%rd634];
	setp.lt.s32 	%p237, %r1072, %r1073;
	selp.b32 	%r1074, %r1042, %r1047, %p237;
	selp.b32 	%r1075, %r1047, %r1042, %p237;
	mul.wide.s32 	%rd635, %r1051, 4;
	add.s64 	%rd636, %rd7, %rd635;
	ld.u32 	%r1076, [%rd636];
	mul.wide.s32 	%rd637, %r1046, 4;
	add.s64 	%rd638, %rd7, %rd637;
	ld.u32 	%r1077, [%rd638];
	setp.lt.s32 	%p238, %r1076, %r1077;
	selp.b32 	%r1078, %r1046, %r1051, %p238;
	selp.b32 	%r1079, %r1051, %r1046, %p238;
	mul.wide.s32 	%rd639, %r1055, 4;
	add.s64 	%rd640, %rd7, %rd639;
	ld.u32 	%r1080, [%rd640];
	mul.wide.s32 	%rd641, %r1050, 4;
	add.s64 	%rd642, %rd7, %rd641;
	ld.u32 	%r1081, [%rd642];
	setp.lt.s32 	%p239, %r1080, %r1081;
	selp.b32 	%r1082, %r1050, %r1055, %p239;
	selp.b32 	%r1083, %r1055, %r1050, %p239;
	mul.wide.s32 	%rd643, %r1059, 4;
	add.s64 	%rd644, %rd7, %rd643;
	ld.u32 	%r1084, [%rd644];
	mul.wide.s32 	%rd645, %r1054, 4;
	add.s64 	%rd646, %rd7, %rd645;
	ld.u32 	%r1085, [%rd646];
	setp.lt.s32 	%p240, %r1084, %r1085;
	selp.b32 	%r1086, %r1054, %r1059, %p240;
	selp.b32 	%r1087, %r1059, %r1054, %p240;
	mul.wide.s32 	%rd647, %r1063, 4;
	add.s64 	%rd648, %rd7, %rd647;
	ld.u32 	%r1088, [%rd648];
	mul.wide.s32 	%rd649, %r1058, 4;
	add.s64 	%rd650, %rd7, %rd649;
	ld.u32 	%r1089, [%rd650];
	setp.lt.s32 	%p241, %r1088, %r1089;
	selp.b32 	%r1090, %r1058, %r1063, %p241;
	selp.b32 	%r1091, %r1063, %r1058, %p241;
	mul.wide.s32 	%rd651, %r1030, 4;
	add.s64 	%rd652, %rd7, %rd651;
	ld.u32 	%r1092, [%rd652];
	mul.wide.s32 	%rd653, %r1062, 4;
	add.s64 	%rd654, %rd7, %rd653;
	ld.u32 	%r1093, [%rd654];
	setp.lt.s32 	%p242, %r1092, %r1093;
	selp.b32 	%r2293, %r1062, %r1030, %p242;
	selp.b32 	%r1094, %r1030, %r1062, %p242;
	mul.wide.s32 	%rd655, %r1067, 4;
	add.s64 	%rd656, %rd7, %rd655;
	ld.u32 	%r1095, [%rd656];
	mul.wide.s32 	%rd657, %r1035, 4;
	add.s64 	%rd658, %rd7, %rd657;
	ld.u32 	%r1096, [%rd658];
	setp.lt.s32 	%p243, %r1095, %r1096;
	selp.b32 	%r2238, %r1035, %r1067, %p243;
	selp.b32 	%r2256, %r1067, %r1035, %p243;
	mul.wide.s32 	%rd659, %r1071, 4;
	add.s64 	%rd660, %rd7, %rd659;
	ld.u32 	%r1097, [%rd660];
	mul.wide.s32 	%rd661, %r1066, 4;
	add.s64 	%rd662, %rd7, %rd661;
	ld.u32 	%r1098, [%rd662];
	setp.lt.s32 	%p244, %r1097, %r1098;
	selp.b32 	%r2197, %r1066, %r1071, %p244;
	selp.b32 	%r2195, %r1071, %r1066, %p244;
	mul.wide.s32 	%rd663, %r1075, 4;
	add.s64 	%rd664, %rd7, %rd663;
	ld.u32 	%r1099, [%rd664];
	mul.wide.s32 	%rd665, %r1070, 4;
	add.s64 	%rd666, %rd7, %rd665;
	ld.u32 	%r1100, [%rd666];
	setp.lt.s32 	%p245, %r1099, %r1100;
	selp.b32 	%r2201, %r1070, %r1075, %p245;
	selp.b32 	%r2199, %r1075, %r1070, %p245;
	mul.wide.s32 	%rd667, %r1079, 4;
	add.s64 	%rd668, %rd7, %rd667;
	ld.u32 	%r1101, [%rd668];
	mul.wide.s32 	%rd669, %r1074, 4;
	add.s64 	%rd670, %rd7, %rd669;
	ld.u32 	%r1102, [%rd670];
	setp.lt.s32 	%p246, %r1101, %r1102;
	selp.b32 	%r2205, %r1074, %r1079, %p246;
	selp.b32 	%r2203, %r1079, %r1074, %p246;
	mul.wide.s32 	%rd671, %r1083, 4;
	add.s64 	%rd672, %rd7, %rd671;
	ld.u32 	%r1103, [%rd672];
	mul.wide.s32 	%rd673, %r1078, 4;
	add.s64 	%rd674, %rd7, %rd673;
	ld.u32 	%r1104, [%rd674];
	setp.lt.s32 	%p247, %r1103, %r1104;
	selp.b32 	%r2209, %r1078, %r1083, %p247;
	selp.b32 	%r2207, %r1083, %r1078, %p247;
	mul.wide.s32 	%rd675, %r1087, 4;
	add.s64 	%rd676, %rd7, %rd675;
	ld.u32 	%r1105, [%rd676];
	mul.wide.s32 	%rd677, %r1082, 4;
	add.s64 	%rd678, %rd7, %rd677;
	ld.u32 	%r1106, [%rd678];
	setp.lt.s32 	%p248, %r1105, %r1106;
	selp.b32 	%r2213, %r1082, %r1087, %p248;
	selp.b32 	%r2211, %r1087, %r1082, %p248;
	mul.wide.s32 	%rd679, %r1091, 4;
	add.s64 	%rd680, %rd7, %rd679;
	ld.u32 	%r1107, [%rd680];
	mul.wide.s32 	%rd681, %r1086, 4;
	add.s64 	%rd682, %rd7, %rd681;
	ld.u32 	%r1108, [%rd682];
	setp.lt.s32 	%p249, %r1107, %r1108;
	selp.b32 	%r2217, %r1086, %r1091, %p249;
	selp.b32 	%r2215, %r1091, %r1086, %p249;
	mul.wide.s32 	%rd683, %r1094, 4;
	add.s64 	%rd684, %rd7, %rd683;
	ld.u32 	%r1109, [%rd684];
	mul.wide.s32 	%rd685, %r1090, 4;
	add.s64 	%rd686, %rd7, %rd685;
	ld.u32 	%r1110, [%rd686];
	setp.lt.s32 	%p250, %r1109, %r1110;
	selp.b32 	%r2221, %r1090, %r1094, %p250;
	selp.b32 	%r2219, %r1094, %r1090, %p250;
$L__BB2_174:
	mov.b32 	%r2257, 2;
$L__BB2_175:
	mov.u32 	%r336, %r2257;
	bar.sync 	0;
	add.s32 	%r1112, %r336, -1;
	shr.u32 	%r1113, %r336, 1;
	mov.u32 	%r1114, _ZZN3cub18CUB_300001_SM_10006detail10merge_sort30DeviceMergeSortBlockSortKernelINS2_10policy_hubIN6thrust24THRUST_300001_SM_1000_NS10device_ptrIiEEE9Policy600ES8_PNS0_8NullTypeES8_SC_j4cmpiiSB_EEvbT0_T1_T2_T3_T4_PT6_PT7_T5_NS1_7vsmem_tEE19static_temp_storage;
	mad.lo.s32 	%r1115, %r175, 68, %r1114;
	st.shared.u32 	[%r1115], %r2256;
	st.shared.u32 	[%r1115+4], %r2238;
	st.shared.u32 	[%r1115+8], %r2195;
	st.shared.u32 	[%r1115+12], %r2197;
	st.shared.u32 	[%r1115+16], %r2199;
	st.shared.u32 	[%r1115+20], %r2201;
	st.shared.u32 	[%r1115+24], %r2203;
	st.shared.u32 	[%r1115+28], %r2205;
	st.shared.u32 	[%r1115+32], %r2207;
	st.shared.u32 	[%r1115+36], %r2209;
	st.shared.u32 	[%r1115+40], %r2211;
	st.shared.u32 	[%r1115+44], %r2213;
	st.shared.u32 	[%r1115+48], %r2215;
	st.shared.u32 	[%r1115+52], %r2217;
	st.shared.u32 	[%r1115+56], %r2219;
	st.shared.u32 	[%r1115+60], %r2221;
	st.shared.u32 	[%r1115+64], %r2293;
	bar.sync 	0;
	neg.s32 	%r1116, %r336;
	and.b32  	%r1117, %r175, %r1116;
	mul.lo.s32 	%r1118, %r1117, 17;
	mul.lo.s32 	%r1119, %r1113, 17;
	and.b32  	%r1120, %r1112, %r175;
	mul.lo.s32 	%r1121, %r1120, 17;
	min.s32 	%r337, %r1121, %r174;
	min.s32 	%r338, %r1118, %r174;
	add.s32 	%r1122, %r338, %r1119;
	min.s32 	%r339, %r1122, %r174;
	add.s32 	%r1123, %r339, %r1119;
	min.s32 	%r340, %r1123, %r174;
	sub.s32 	%r1124, %r339, %r338;
	sub.s32 	%r1125, %r340, %r339;
	setp.lt.s32 	%p251, %r337, %r1125;
	sub.s32 	%r1126, %r337, %r1125;
	selp.b32 	%r2260, 0, %r1126, %p251;
	min.s32 	%r2258, %r1124, %r337;
	setp.ge.s32 	%p252, %r2260, %r2258;
	ld.global.u64 	%rd8, [a_i];
	@%p252 bra 	$L__BB2_178;
	add.s32 	%r343, %r339, %r337;
$L__BB2_177:
	sub.s32 	%r1127, %r2258, %r2260;
	shr.u32 	%r1128, %r1127, 31;
	add.s32 	%r1129, %r1127, %r1128;
	shr.s32 	%r1130, %r1129, 1;
	add.s32 	%r1131, %r1130, %r2260;
	add.s32 	%r1132, %r1131, %r338;
	shl.b32 	%r1133, %r1132, 2;
	add.s32 	%r1135, %r1114, %r1133;
	ld.shared.u32 	%r1136, [%r1135];
	not.b32 	%r1137, %r1131;
	add.s32 	%r1138, %r343, %r1137;
	shl.b32 	%r1139, %r1138, 2;
	add.s32 	%r1140, %r1114, %r1139;
	ld.shared.u32 	%r1141, [%r1140];
	mul.wide.s32 	%rd687, %r1141, 4;
	add.s64 	%rd688, %rd8, %rd687;
	ld.u32 	%r1142, [%rd688];
	mul.wide.s32 	%rd689, %r1136, 4;
	add.s64 	%rd690, %rd8, %rd689;
	ld.u32 	%r1143, [%rd690];
	setp.lt.s32 	%p253, %r1142, %r1143;
	add.s32 	%r1144, %r1131, 1;
	selp.b32 	%r2260, %r2260, %r1144, %p253;
	selp.b32 	%r2258, %r1131, %r2258, %p253;
	setp.lt.s32 	%p254, %r2260, %r2258;
	@%p254 bra 	$L__BB2_177;
$L__BB2_178:
	add.s32 	%r349, %r2260, %r338;
	add.s32 	%r1145, %r339, %r337;
	sub.s32 	%r350, %r1145, %r2260;
	shl.b32 	%r1146, %r349, 2;
	add.s32 	%r1148, %r1114, %r1146;
	ld.shared.u32 	%r2263, [%r1148];
	shl.b32 	%r1149, %r350, 2;
	add.s32 	%r1150, %r1114, %r1149;
	ld.shared.u32 	%r2262, [%r1150];
	setp.ge.s32 	%p256, %r350, %r340;
	mov.pred 	%p617, 0;
	@%p256 bra 	$L__BB2_181;
	setp.ge.s32 	%p258, %r349, %r339;
	mov.pred 	%p617, -1;
	@%p258 bra 	$L__BB2_181;
	mul.wide.s32 	%rd691, %r2262, 4;
	add.s64 	%rd692, %rd8, %rd691;
	ld.u32 	%r1151, [%rd692];
	mul.wide.s32 	%rd693, %r2263, 4;
	add.s64 	%rd694, %rd8, %rd693;
	ld.u32 	%r1152, [%rd694];
	setp.lt.s32 	%p617, %r1151, %r1152;
$L__BB2_181:
	selp.b32 	%r2256, %r2262, %r2263, %p617;
	selp.u32 	%r1153, 1, 0, %p617;
	add.s32 	%r354, %r350, %r1153;
	not.pred 	%p259, %p617;
	selp.u32 	%r1154, 1, 0, %p259;
	add.s32 	%r355, %r349, %r1154;
	@%p259 bra 	$L__BB2_183;
	shl.b32 	%r1158, %r354, 2;
	add.s32 	%r1160, %r1114, %r1158;
	ld.shared.u32 	%r2262, [%r1160];
	bra.uni 	$L__BB2_184;
$L__BB2_183:
	shl.b32 	%r1155, %r355, 2;
	add.s32 	%r1157, %r1114, %r1155;
	ld.shared.u32 	%r2263, [%r1157];
$L__BB2_184:
	setp.ge.s32 	%p261, %r354, %r340;
	mov.pred 	%p618, 0;
	@%p261 bra 	$L__BB2_187;
	setp.ge.s32 	%p263, %r355, %r339;
	mov.pred 	%p618, -1;
	@%p263 bra 	$L__BB2_187;
	mul.wide.s32 	%rd695, %r2262, 4;
	add.s64 	%rd696, %rd8, %rd695;
	ld.u32 	%r1161, [%rd696];
	mul.wide.s32 	%rd697, %r2263, 4;
	add.s64 	%rd698, %rd8, %rd697;
	ld.u32 	%r1162, [%rd698];
	setp.lt.s32 	%p618, %r1161, %r1162;
$L__BB2_187:
	selp.b32 	%r2238, %r2262, %r2263, %p618;
	selp.u32 	%r1163, 1, 0, %p618;
	add.s32 	%r361, %r354, %r1163;
	not.pred 	%p264, %p618;
	selp.u32 	%r1164, 1, 0, %p264;
	add.s32 	%r362, %r355, %r1164;
	@%p618 bra 	$L__BB2_189;
	shl.b32 	%r1165, %r362, 2;
	add.s32 	%r1167, %r1114, %r1165;
	ld.shared.u32 	%r2263, [%r1167];
	bra.uni 	$L__BB2_190;
$L__BB2_189:
	shl.b32 	%r1168, %r361, 2;
	add.s32 	%r1170, %r1114, %r1168;
	ld.shared.u32 	%r2262, [%r1170];
$L__BB2_190:
	setp.ge.s32 	%p266, %r361, %r340;
	mov.pred 	%p619, 0;
	@%p266 bra 	$L__BB2_193;
	setp.ge.s32 	%p268, %r362, %r339;
	mov.pred 	%p619, -1;
	@%p268 bra 	$L__BB2_193;
	mul.wide.s32 	%rd699, %r2262, 4;
	add.s64 	%rd700, %rd8, %rd699;
	ld.u32 	%r1171, [%rd700];
	mul.wide.s32 	%rd701, %r2263, 4;
	add.s64 	%rd702, %rd8, %rd701;
	ld.u32 	%r1172, [%rd702];
	setp.lt.s32 	%p619, %r1171, %r1172;
$L__BB2_193:
	selp.b32 	%r2195, %r2262, %r2263, %p619;
	selp.u32 	%r1173, 1, 0, %p619;
	add.s32 	%r368, %r361, %r1173;
	not.pred 	%p269, %p619;
	selp.u32 	%r1174, 1, 0, %p269;
	add.s32 	%r369, %r362, %r1174;
	@%p619 bra 	$L__BB2_195;
	shl.b32 	%r1175, %r369, 2;
	add.s32 	%r1177, %r1114, %r1175;
	ld.shared.u32 	%r2263, [%r1177];
	bra.uni 	$L__BB2_196;
$L__BB2_195:
	shl.b32 	%r1178, %r368, 2;
	add.s32 	%r1180, %r1114, %r1178;
	ld.shared.u32 	%r2262, [%r1180];
$L__BB2_196:
	setp.ge.s32 	%p271, %r368, %r340;
	mov.pred 	%p620, 0;
	@%p271 bra 	$L__BB2_199;
	setp.ge.s32 	%p273, %r369, %r339;
	mov.pred 	%p620, -1;
	@%p273 bra 	$L__BB2_199;
	mul.wide.s32 	%rd703, %r2262, 4;
	add.s64 	%rd704, %rd8, %rd703;
	ld.u32 	%r1181, [%rd704];
	mul.wide.s32 	%rd705, %r2263, 4;
	add.s64 	%rd706, %rd8, %rd705;
	ld.u32 	%r1182, [%rd706];
	setp.lt.s32 	%p620, %r1181, %r1182;
$L__BB2_199:
	selp.b32 	%r2197, %r2262, %r2263, %p620;
	selp.u32 	%r1183, 1, 0, %p620;
	add.s32 	%r375, %r368, %r1183;
	not.pred 	%p274, %p620;
	selp.u32 	%r1184, 1, 0, %p274;
	add.s32 	%r376, %r369, %r1184;
	@%p620 bra 	$L__BB2_201;
	shl.b32 	%r1185, %r376, 2;
	add.s32 	%r1187, %r1114, %r1185;
	ld.shared.u32 	%r2263, [%r1187];
	bra.uni 	$L__BB2_202;
$L__BB2_201:
	shl.b32 	%r1188, %r375, 2;
	add.s32 	%r1190, %r1114, %r1188;
	ld.shared.u32 	%r2262, [%r1190];
$L__BB2_202:
	setp.ge.s32 	%p276, %r375, %r340;
	mov.pred 	%p621, 0;
	@%p276 bra 	$L__BB2_205;
	setp.ge.s32 	%p278, %r376, %r339;
	mov.pred 	%p621, -1;
	@%p278 bra 	$L__BB2_205;
	mul.wide.s32 	%rd707, %r2262, 4;
	add.s64 	%rd708, %rd8, %rd707;
	ld.u32 	%r1191, [%rd708];
	mul.wide.s32 	%rd709, %r2263, 4;
	add.s64 	%rd710, %rd8, %rd709;
	ld.u32 	%r1192, [%rd710];
	setp.lt.s32 	%p621, %r1191, %r1192;
$L__BB2_205:
	selp.b32 	%r2199, %r2262, %r2263, %p621;
	selp.u32 	%r1193, 1, 0, %p621;
	add.s32 	%r382, %r375, %r1193;
	not.pred 	%p279, %p621;
	selp.u32 	%r1194, 1, 0, %p279;
	add.s32 	%r383, %r376, %r1194;
	@%p621 bra 	$L__BB2_207;
	shl.b32 	%r1195, %r383, 2;
	add.s32 	%r1197, %r1114, %r1195;
	ld.shared.u32 	%r2263, [%r1197];
	bra.uni 	$L__BB2_208;
$L__BB2_207:
	shl.b32 	%r1198, %r382, 2;
	add.s32 	%r1200, %r1114, %r1198;
	ld.shared.u32 	%r2262, [%r1200];
$L__BB2_208:
	setp.ge.s32 	%p281, %r382, %r340;
	mov.pred 	%p622, 0;
	@%p281 bra 	$L__BB2_211;
	setp.ge.s32 	%p283, %r383, %r339;
	mov.pred 	%p622, -1;
	@%p283 bra 	$L__BB2_211;
	mul.wide.s32 	%rd711, %r2262, 4;
	add.s64 	%rd712, %rd8, %rd711;
	ld.u32 	%r1201, [%rd712];
	mul.wide.s32 	%rd713, %r2263, 4;
	add.s64 	%rd714, %rd8, %rd713;
	ld.u32 	%r1202, [%rd714];
	setp.lt.s32 	%p622, %r1201, %r1202;
$L__BB2_211:
	selp.b32 	%r2201, %r2262, %r2263, %p622;
	selp.u32 	%r1203, 1, 0, %p622;
	add.s32 	%r389, %r382, %r1203;
	not.pred 	%p284, %p622;
	selp.u32 	%r1204, 1, 0, %p284;
	add.s32 	%r390, %r383, %r1204;
	@%p622 bra 	$L__BB2_213;
	shl.b32 	%r1205, %r390, 2;
	add.s32 	%r1207, %r1114, %r1205;
	ld.shared.u32 	%r2263, [%r1207];
	bra.uni 	$L__BB2_214;
$L__BB2_213:
	shl.b32 	%r1208, %r389, 2;
	add.s32 	%r1210, %r1114, %r1208;
	ld.shared.u32 	%r2262, [%r1210];
$L__BB2_214:
	setp.ge.s32 	%p286, %r389, %r340;
	mov.pred 	%p623, 0;
	@%p286 bra 	$L__BB2_217;
	setp.ge.s32 	%p288, %r390, %r339;
	mov.pred 	%p623, -1;
	@%p288 bra 	$L__BB2_217;
	mul.wide.s32 	%rd715, %r2262, 4;
	add.s64 	%rd716, %rd8, %rd715;
	ld.u32 	%r1211, [%rd716];
	mul.wide.s32 	%rd717, %r2263, 4;
	add.s64 	%rd718, %rd8, %rd717;
	ld.u32 	%r1212, [%rd718];
	setp.lt.s32 	%p623, %r1211, %r1212;
$L__BB2_217:
	selp.b32 	%r2203, %r2262, %r2263, %p623;
	selp.u32 	%r1213, 1, 0, %p623;
	add.s32 	%r396, %r389, %r1213;
	not.pred 	%p289, %p623;
	selp.u32 	%r1214, 1, 0, %p289;
	add.s32 	%r397, %r390, %r1214;
	@%p623 bra 	$L__BB2_219;
	shl.b32 	%r1215, %r397, 2;
	add.s32 	%r1217, %r1114, %r1215;
	ld.shared.u32 	%r2263, [%r1217];
	bra.uni 	$L__BB2_220;
$L__BB2_219:
	shl.b32 	%r1218, %r396, 2;
	add.s32 	%r1220, %r1114, %r1218;
	ld.shared.u32 	%r2262, [%r1220];
$L__BB2_220:
	setp.ge.s32 	%p291, %r396, %r340;
	mov.pred 	%p624, 0;
	@%p291 bra 	$L__BB2_223;
	setp.ge.s32 	%p293, %r397, %r339;
	mov.pred 	%p624, -1;
	@%p293 bra 	$L__BB2_223;
	mul.wide.s32 	%rd719, %r2262, 4;
	add.s64 	%rd720, %rd8, %rd719;
	ld.u32 	%r1221, [%rd720];
	mul.wide.s32 	%rd721, %r2263, 4;
	add.s64 	%rd722, %rd8, %rd721;
	ld.u32 	%r1222, [%rd722];
	setp.lt.s32 	%p624, %r1221, %r1222;
$L__BB2_223:
	selp.b32 	%r2205, %r2262, %r2263, %p624;
	selp.u32 	%r1223, 1, 0, %p624;
	add.s32 	%r403, %r396, %r1223;
	not.pred 	%p294, %p624;
	selp.u32 	%r1224, 1, 0, %p294;
	add.s32 	%r404, %r397, %r1224;
	@%p624 bra 	$L__BB2_225;
	shl.b32 	%r1225, %r404, 2;
	mov.u32 	%r1226, _ZZN3cub18CUB_300001_SM_10006detail10merge_sort30DeviceMergeSortBlockSortKernelINS2_10policy_hubIN6thrust24THRUST_300001_SM_1000_NS10device_ptrIiEEE9Policy600ES8_PNS0_8NullTypeES8_SC_j4cmpiiSB_EEvbT0_T1_T2_T3_T4_PT6_PT7_T5_NS1_7vsmem_tEE19static_temp_storage;
	add.s32 	%r1227, %r1226, %r1225;
	ld.shared.u32 	%r2263, [%r1227];
	bra.uni 	$L__BB2_226;
$L__BB2_225:
	shl.b32 	%r1228, %r403, 2;
	mov.u32 	%r1229, _ZZN3cub18CUB_300001_SM_10006detail10merge_sort30DeviceMergeSortBlockSortKernelINS2_10policy_hubIN6thrust24THRUST_300001_SM_1000_NS10device_ptrIiEEE9Policy600ES8_PNS0_8NullTypeES8_SC_j4cmpiiSB_EEvbT0_T1_T2_T3_T4_PT6_PT7_T5_NS1_7vsmem_tEE19static_temp_storage;
	add.s32 	%r1230, %r1229, %r1228;
	ld.shared.u32 	%r2262, [%r1230];
$L__BB2_226:
	setp.ge.s32 	%p296, %r403, %r340;
	mov.pred 	%p625, 0;
	@%p296 bra 	$L__BB2_229;
	setp.ge.s32 	%p298, %r404, %r339;
	mov.pred 	%p625, -1;
	@%p298 bra 	$L__BB2_229;
	mul.wide.s32 	%rd723, %r2262, 4;
	add.s64 	%rd724, %rd8, %rd723;
	ld.u32 	%r1231, [%rd724];
	mul.wide.s32 	%rd725, %r2263, 4;
	add.s64 	%rd726, %rd8, %rd725;
	ld.u32 	%r1232, [%rd726];
	setp.lt.s32 	%p625, %r1231, %r1232;
$L__BB2_229:
	selp.b32 	%r2207, %r2262, %r2263, %p625;
	selp.u32 	%r1233, 1, 0, %p625;
	add.s32 	%r410, %r403, %r1233;
	not.pred 	%p299, %p625;
	selp.u32 	%r1234, 1, 0, %p299;
	add.s32 	%r411, %r404, %r1234;
	@%p625 bra 	$L__BB2_231;
	shl.b32 	%r1235, %r411, 2;
	mov.u32 	%r1236, _ZZN3cub18CUB_300001_SM_10006detail10merge_sort30DeviceMergeSortBlockSortKernelINS2_10policy_hubIN6thrust24THRUST_300001_SM_1000_NS10device_ptrIiEEE9Policy600ES8_PNS0_8NullTypeES8_SC_j4cmpiiSB_EEvbT0_T1_T2_T3_T4_PT6_PT7_T5_NS1_7vsmem_tEE19static_temp_storage;
	add.s32 	%r1237, %r1236, %r1235;
	ld.shared.u32 	%r2263, [%r1237];
	bra.uni 	$L__BB2_232;
$L__BB2_231:
	shl.b32 	%r1238, %r410, 2;
	mov.u32 	%r1239, _ZZN3cub18CUB_300001_SM_10006detail10merge_sort30DeviceMergeSortBlockSortKernelINS2_10policy_hubIN6thrust24THRUST_300001_SM_1000_NS10device_ptrIiEEE9Policy600ES8_PNS0_8NullTypeES8_SC_j4cmpiiSB_EEvbT0_T1_T2_T3_T4_PT6_PT7_T5_NS1_7vsmem_tEE19static_temp_storage;
	add.s32 	%r1240, %r1239, %r1238;
	ld.shared.u32 	%r2262, [%r1240];
$L__BB2_232:
	setp.ge.s32 	%p301, %r410, %r340;
	mov.pred 	%p626, 0;
	@%p301 bra 	$L__BB2_235;
	setp.ge.s32 	%p303, %r411, %r339;
	mov.pred 	%p626, -1;
	@%p303 bra 	$L__BB2_235;
	mul.wide.s32 	%rd727, %r2262, 4;
	add.s64 	%rd728, %rd8, %rd727;
	ld.u32 	%r1241, [%rd728];
	mul.wide.s32 	%rd729, %r2263, 4;
	add.s64 	%rd730, %rd8, %rd729;
	ld.u32 	%r1242, [%rd730];
	setp.lt.s32 	%p626, %r1241, %r1242;
$L__BB2_235:
	selp.b32 	%r2209, %r2262, %r2263, %p626;
	selp.u32 	%r1243, 1, 0, %p626;
	add.s32 	%r417, %r410, %r1243;
	not.pred 	%p304, %p626;
	selp.u32 	%r1244, 1, 0, %p304;
	add.s32 	%r418, %r411, %r1244;
	@%p626 bra 	$L__BB2_237;
	shl.b32 	%r1245, %r418, 2;
	mov.u32 	%r1246, _ZZN3cub18CUB_300001_SM_10006detail10merge_sort30DeviceMergeSortBlockSortKernelINS2_10policy_hubIN6thrust24THRUST_300001_SM_1000_NS10device_ptrIiEEE9Policy600ES8_PNS0_8NullTypeES8_SC_j4cmpiiSB_EEvbT0_T1_T2_T3_T4_PT6_PT7_T5_NS1_7vsmem_tEE19static_temp_storage;
	add.s32 	%r1247, %r1246, %r1245;
	ld.shared.u32 	%r2263, [%r1247];
	bra.uni 	$L__BB2_238;
$L__BB2_237:
	shl.b32 	%r1248, %r417, 2;
	mov.u32 	%r1249, _ZZN3cub18CUB_300001_SM_10006detail10merge_sort30DeviceMergeSortBlockSortKernelINS2_10policy_hubIN6thrust24THRUST_300001_SM_1000_NS10device_ptrIiEEE9Policy600ES8_PNS0_8NullTypeES8_SC_j4cmpiiSB_EEvbT0_T1_T2_T3_T4_PT6_PT7_T5_NS1_7vsmem_tEE19static_temp_storage;
	add.s32 	%r1250, %r1249, %r1248;
	ld.shared.u32 	%r2262, [%r1250];
$L__BB2_238:
	setp.ge.s32 	%p306, %r417, %r340;
	mov.pred 	%p627, 0;
	@%p306 bra 	$L__BB2_241;
	setp.ge.s32 	%p308, %r418, %r339;
	mov.pred 	%p627, -1;
	@%p308 bra 	$L__BB2_241;
	mul.wide.s32 	%rd731, %r2262, 4;
	add.s64 	%rd732, %rd8, %rd731;
	ld.u32 	%r1251, [%rd732];
	mul.wide.s32 	%rd733, %r2263, 4;
	add.s64 	%rd734, %rd8, %rd733;
	ld.u32 	%r1252, [%rd734];
	setp.lt.s32 	%p627, %r1251, %r1252;
$L__BB2_241:
	selp.b32 	%r2211, %r2262, %r2263, %p627;
	selp.u32 	%r1253, 1, 0, %p627;
	add.s32 	%r424, %r417, %r1253;
	not.pred 	%p309, %p627;
	selp.u32 	%r1254, 1, 0, %p309;
	add.s32 	%r425, %r418, %r1254;
	@%p627 bra 	$L__BB2_243;
	shl.b32 	%r1255, %r425, 2;
	mov.u32 	%r1256, _ZZN3cub18CUB_300001_SM_10006detail10merge_sort30DeviceMergeSortBlockSortKernelINS2_10policy_hubIN6thrust24THRUST_300001_SM_1000_NS10device_ptrIiEEE9Policy600ES8_PNS0_8NullTypeES8_SC_j4cmpiiSB_EEvbT0_T1_T2_T3_T4_PT6_PT7_T5_NS1_7vsmem_tEE19static_temp_storage;
	add.s32 	%r1257, %r1256, %r1255;
	ld.shared.u32 	%r2263, [%r1257];
	bra.uni 	$L__BB2_244;
$L__BB2_243:
	shl.b32 	%r1258, %r424, 2;
	mov.u32 	%r1259, _ZZN3cub18CUB_300001_SM_10006detail10merge_sort30DeviceMergeSortBlockSortKernelINS2_10policy_hubIN6thrust24THRUST_300001_SM_1000_NS10device_ptrIiEEE9Policy600ES8_PNS0_8NullTypeES8_SC_j4cmpiiSB_EEvbT0_T1_T2_T3_T4_PT6_PT7_T5_NS1_7vsmem_tEE19static_temp_storage;
	add.s32 	%r1260, %r1259, %r1258;
	ld.shared.u32 	%r2262, [%r1260];
$L__BB2_244:
	setp.ge.s32 	%p311, %r424, %r340;
	mov.pred 	%p628, 0;
	@%p311 bra 	$L__BB2_247;
	setp.ge.s32 	%p313, %r425, %r339;
	mov.pred 	%p628, -1;
	@%p313 bra 	$L__BB2_247;
	mul.wide.s32 	%rd735, %r2262, 4;
	add.s64 	%rd736, %rd8, %rd735;
	ld.u32 	%r1261, [%rd736];
	mul.wide.s32 	%rd737, %r2263, 4;
	add.s64 	%rd738, %rd8, %rd737;
	ld.u32 	%r1262, [%rd738];
	setp.lt.s32 	%p628, %r1261, %r1262;
$L__BB2_247:
	selp.b32 	%r2213, %r2262, %r2263, %p628;
	selp.u32 	%r1263, 1, 0, %p628;
	add.s32 	%r431, %r424, %r1263;
	not.pred 	%p314, %p628;
	selp.u32 	%r1264, 1, 0, %p314;
	add.s32 	%r432, %r425, %r1264;
	@%p628 bra 	$L__BB2_249;
	shl.b32 	%r1265, %r432, 2;
	mov.u32 	%r1266, _ZZN3cub18CUB_300001_SM_10006detail10merge_sort30DeviceMergeSortBlockSortKernelINS2_10policy_hubIN6thrust24THRUST_300001_SM_1000_NS10device_ptrIiEEE9Policy600ES8_PNS0_8NullTypeES8_SC_j4cmpiiSB_EEvbT0_T1_T2_T3_T4_PT6_PT7_T5_NS1_7vsmem_tEE19static_temp_storage;
	add.s32 	%r1267, %r1266, %r1265;
	ld.shared.u32 	%r2263, [%r1267];
	bra.uni 	$L__BB2_250;
$L__BB2_249:
	shl.b32 	%r1268, %r431, 2;
	mov.u32 	%r1269, _ZZN3cub18CUB_300001_SM_10006detail10merge_sort30DeviceMergeSortBlockSortKernelINS2_10policy_hubIN6thrust24THRUST_300001_SM_1000_NS10device_ptrIiEEE9Policy600ES8_PNS0_8NullTypeES8_SC_j4cmpiiSB_EEvbT0_T1_T2_T3_T4_PT6_PT7_T5_NS1_7vsmem_tEE19static_temp_storage;
	add.s32 	%r1270, %r1269, %r1268;
	ld.shared.u32 	%r2262, [%r1270];
$L__BB2_250:
	setp.ge.s32 	%p316, %r431, %r340;
	mov.pred 	%p629, 0;
	@%p316 bra 	$L__BB2_253;
	setp.ge.s32 	%p318, %r432, %r339;
	mov.pred 	%p629, -1;
	@%p318 bra 	$L__BB2_253;
	mul.wide.s32 	%rd739, %r2262, 4;
	add.s64 	%rd740, %rd8, %rd739;
	ld.u32 	%r1271, [%rd740];
	mul.wide.s32 	%rd741, %r2263, 4;
	add.s64 	%rd742, %rd8, %rd741;
	ld.u32 	%r1272, [%rd742];
	setp.lt.s32 	%p629, %r1271, %r1272;
$L__BB2_253:
	selp.b32 	%r2215, %r2262, %r2263, %p629;
	selp.u32 	%r1273, 1, 0, %p629;
	add.s32 	%r438, %r431, %r1273;
	not.pred 	%p319, %p629;
	selp.u32 	%r1274, 1, 0, %p319;
	add.s32 	%r439, %r432, %r1274;
	@%p629 bra 	$L__BB2_255;
	shl.b32 	%r1275, %r439, 2;
	mov.u32 	%r1276, _ZZN3cub18CUB_300001_SM_10006detail10merge_sort30DeviceMergeSortBlockSortKernelINS2_10policy_hubIN6thrust24THRUST_300001_SM_1000_NS10device_ptrIiEEE9Policy600ES8_PNS0_8NullTypeES8_SC_j4cmpiiSB_EEvbT0_T1_T2_T3_T4_PT6_PT7_T5_NS1_7vsmem_tEE19static_temp_storage;
	add.s32 	%r1277, %r1276, %r1275;
	ld.shared.u32 	%r2263, [%r1277];
	bra.uni 	$L__BB2_256;
$L__BB2_255:
	shl.b32 	%r1278, %r438, 2;
	mov.u32 	%r1279, _ZZN3cub18CUB_300001_SM_10006detail10merge_sort30DeviceMergeSortBlockSortKernelINS2_10policy_hubIN6thrust24THRUST_300001_SM_1000_NS10device_ptrIiEEE9Policy600ES8_PNS0_8NullTypeES8_SC_j4cmpiiSB_EEvbT0_T1_T2_T3_T4_PT6_PT7_T5_NS1_7vsmem_tEE19static_temp_storage;
	add.s32 	%r1280, %r1279, %r1278;
	ld.shared.u32 	%r2262, [%r1280];
$L__BB2_256:
	setp.ge.s32 	%p321, %r438, %r340;
	mov.pred 	%p630, 0;
	@%p321 bra 	$L__BB2_259;
	setp.ge.s32 	%p323, %r439, %r339;
	mov.pred 	%p630, -1;
	@%p323 bra 	$L__BB2_259;
	mul.wide.s32 	%rd743, %r2262, 4;
	add.s64 	%rd744, %rd8, %rd743;
	ld.u32 	%r1281, [%rd744];
	mul.wide.s32 	%rd745, %r2263, 4;
	add.s64 	%rd746, %rd8, %rd745;
	ld.u32 	%r1282, [%rd746];
	setp.lt.s32 	%p630, %r1281, %r1282;
$L__BB2_259:
	selp.b32 	%r2217, %r2262, %r2263, %p630;
	selp.u32 	%r1283, 1, 0, %p630;
	add.s32 	%r445, %r438, %r1283;
	not.pred 	%p324, %p630;
	selp.u32 	%r1284, 1, 0, %p324;
	add.s32 	%r446, %r439, %r1284;
	@%p630 bra 	$L__BB2_261;
	shl.b32 	%r1285, %r446, 2;
	mov.u32 	%r1286, _ZZN3cub18CUB_300001_SM_10006detail10merge_sort30DeviceMergeSortBlockSortKernelINS2_10policy_hubIN6thrust24THRUST_300001_SM_1000_NS10device_ptrIiEEE9Policy600ES8_PNS0_8NullTypeES8_SC_j4cmpiiSB_EEvbT0_T1_T2_T3_T4_PT6_PT7_T5_NS1_7vsmem_tEE19static_temp_storage;
	add.s32 	%r1287, %r1286, %r1285;
	ld.shared.u32 	%r2263, [%r1287];
	bra.uni 	$L__BB2_262;
$L__BB2_261:
	shl.b32 	%r1288, %r445, 2;
	mov.u32 	%r1289, _ZZN3cub18CUB_300001_SM_10006detail10merge_sort30DeviceMergeSortBlockSortKernelINS2_10policy_hubIN6thrust24THRUST_300001_SM_1000_NS10device_ptrIiEEE9Policy600ES8_PNS0_8NullTypeES8_SC_j4cmpiiSB_EEvbT0_T1_T2_T3_T4_PT6_PT7_T5_NS1_7vsmem_tEE19static_temp_storage;
	add.s32 	%r1290, %r1289, %r1288;
	ld.shared.u32 	%r2262, [%r1290];
$L__BB2_262:
	setp.ge.s32 	%p326, %r445, %r340;
	mov.pred 	%p631, 0;
	@%p326 bra 	$L__BB2_265;
	setp.ge.s32 	%p328, %r446, %r339;
	mov.pred 	%p631, -1;
	@%p328 bra 	$L__BB2_265;
	mul.wide.s32 	%rd747, %r2262, 4;
	add.s64 	%rd748, %rd8, %rd747;
	ld.u32 	%r1291, [%rd748];
	mul.wide.s32 	%rd749, %r2263, 4;
	add.s64 	%rd750, %rd8, %rd749;
	ld.u32 	%r1292, [%rd750];
	setp.lt.s32 	%p631, %r1291, %r1292;
$L__BB2_265:
	selp.b32 	%r2219, %r2262, %r2263, %p631;
	selp.u32 	%r1293, 1, 0, %p631;
	add.s32 	%r452, %r445, %r1293;
	not.pred 	%p329, %p631;
	selp.u32 	%r1294, 1, 0, %p329;
	add.s32 	%r453, %r446, %r1294;
	@%p631 bra 	$L__BB2_267;
	shl.b32 	%r1295, %r453, 2;
	mov.u32 	%r1296, _ZZN3cub18CUB_300001_SM_10006detail10merge_sort30DeviceMergeSortBlockSortKernelINS2_10policy_hubIN6thrust24THRUST_300001_SM_1000_NS10device_ptrIiEEE9Policy600ES8_PNS0_8NullTypeES8_SC_j4cmpiiSB_EEvbT0_T1_T2_T3_T4_PT6_PT7_T5_NS1_7vsmem_tEE19static_temp_storage;
	add.s32 	%r1297, %r1296, %r1295;
	ld.shared.u32 	%r2263, [%r1297];
	bra.uni 	$L__BB2_268;
$L__BB2_267:
	shl.b32 	%r1298, %r452, 2;
	mov.u32 	%r1299, _ZZN3cub18CUB_300001_SM_10006detail10merge_sort30DeviceMergeSortBlockSortKernelINS2_10policy_hubIN6thrust24THRUST_300001_SM_1000_NS10device_ptrIiEEE9Policy600ES8_PNS0_8NullTypeES8_SC_j4cmpiiSB_EEvbT0_T1_T2_T3_T4_PT6_PT7_T5_NS1_7vsmem_tEE19static_temp_storage;
	add.s32 	%r1300, %r1299, %r1298;
	ld.shared.u32 	%r2262, [%r1300];
$L__BB2_268:
	setp.ge.s32 	%p331, %r452, %r340;
	mov.pred 	%p632, 0;
	@%p331 bra 	$L__BB2_271;
	setp.ge.s32 	%p333, %r453, %r339;
	mov.pred 	%p632, -1;
	@%p333 bra 	$L__BB2_271;
	mul.wide.s32 	%rd751, %r2262, 4;
	add.s64 	%rd752, %rd8, %rd751;
	ld.u32 	%r1301, [%rd752];
	mul.wide.s32 	%rd753, %r2263, 4;
	add.s64 	%rd754, %rd8, %rd753;
	ld.u32 	%r1302, [%rd754];
	setp.lt.s32 	%p632, %r1301, %r1302;
$L__BB2_271:
	selp.b32 	%r2221, %r2262, %r2263, %p632;
	selp.u32 	%r1303, 1, 0, %p632;
	add.s32 	%r459, %r452, %r1303;
	not.pred 	%p334, %p632;
	selp.u32 	%r1304, 1, 0, %p334;
	add.s32 	%r460, %r453, %r1304;
	@%p632 bra 	$L__BB2_273;
	shl.b32 	%r1305, %r460, 2;
	mov.u32 	%r1306, _ZZN3cub18CUB_300001_SM_10006detail10merge_sort30DeviceMergeSortBlockSortKernelINS2_10policy_hubIN6thrust24THRUST_300001_SM_1000_NS10device_ptrIiEEE9Policy600ES8_PNS0_8NullTypeES8_SC_j4cmpiiSB_EEvbT0_T1_T2_T3_T4_PT6_PT7_T5_NS1_7vsmem_tEE19static_temp_storage;
	add.s32 	%r1307, %r1306, %r1305;
	ld.shared.u32 	%r2263, [%r1307];
	bra.uni 	$L__BB2_274;
$L__BB2_273:
	shl.b32 	%r1308, %r459, 2;
	mov.u32 	%r1309, _ZZN3cub18CUB_300001_SM_10006detail10merge_sort30DeviceMergeSortBlockSortKernelINS2_10policy_hubIN6thrust24THRUST_300001_SM_1000_NS10device_ptrIiEEE9Policy600ES8_PNS0_8NullTypeES8_SC_j4cmpiiSB_EEvbT0_T1_T2_T3_T4_PT6_PT7_T5_NS1_7vsmem_tEE19static_temp_storage;
	add.s32 	%r1310, %r1309, %r1308;
	ld.shared.u32 	%r2262, [%r1310];
$L__BB2_274:
	setp.ge.s32 	%p335, %r459, %r340;
	mov.u32 	%r2293, %r2263;
	@%p335 bra 	$L__BB2_277;
	setp.ge.s32 	%p336, %r460, %r339;
	mov.u32 	%r2293, %r2262;
	@%p336 bra 	$L__BB2_277;
	mul.wide.s32 	%rd755, %r2262, 4;
	add.s64 	%rd756, %rd8, %rd755;
	ld.u32 	%r1311, [%rd756];
	mul.wide.s32 	%rd757, %r2263, 4;
	add.s64 	%rd758, %rd8, %rd757;
	ld.u32 	%r1312, [%rd758];
	setp.lt.s32 	%p337, %r1311, %r1312;
	selp.b32 	%r2293, %r2262, %r2263, %p337;
$L__BB2_277:
	shl.b32 	%r2257, %r336, 1;
	setp.lt.u32 	%p338, %r336, 129;
	@%p338 bra 	$L__BB2_175;
	ld.param.s8 	%rs2, [_ZN3cub18CUB_300001_SM_10006detail10merge_sort30DeviceMergeSortBlockSortKernelINS2_10policy_hubIN6thrust24THRUST_300001_SM_1000_NS10device_ptrIiEEE9Policy600ES8_PNS0_8NullTypeES8_SC_j4cmpiiSB_EEvbT0_T1_T2_T3_T4_PT6_PT7_T5_NS1_7vsmem_tE_param_0];
	add.s32 	%r468, %r177, 384;
	add.s32 	%r469, %r177, 32;
	add.s32 	%r470, %r177, 416;
	add.s32 	%r471, %r177, 480;
	add.s32 	%r472, %r177, 448;
	add.s32 	%r473, %r177, 64;
	add.s32 	%r474, %r177, 96;
	add.s32 	%r475, %r177, 128;
	add.s32 	%r476, %r177, 160;
	bar.sync 	0;
	setp.eq.s16 	%p339, %rs2, 0;
	@%p339 bra 	$L__BB2_315;
	st.shared.u32 	[%r220], %r2256;
	st.shared.u32 	[%r220+4], %r2238;
	st.shared.u32 	[%r220+8], %r2195;
	st.shared.u32 	[%r220+12], %r2197;
	st.shared.u32 	[%r220+16], %r2199;
	st.shared.u32 	[%r220+20], %r2201;
	st.shared.u32 	[%r220+24], %r2203;
	st.shared.u32 	[%r220+28], %r2205;
	st.shared.u32 	[%r220+32], %r2207;
	st.shared.u32 	[%r220+36], %r2209;
	st.shared.u32 	[%r220+40], %r2211;
	st.shared.u32 	[%r220+44], %r2213;
	st.shared.u32 	[%r220+48], %r2215;
	st.shared.u32 	[%r220+52], %r2217;
	st.shared.u32 	[%r220+56], %r2219;
	st.shared.u32 	[%r220+60], %r2221;
	st.shared.u32 	[%r220+64], %r2293;
	bar.warp.sync 	-1;
	ld.shared.u32 	%r477, [%r219];
	ld.shared.u32 	%r478, [%r219+128];
	ld.shared.u32 	%r479, [%r219+256];
	ld.shared.u32 	%r480, [%r219+384];
	ld.shared.u32 	%r481, [%r219+512];
	ld.shared.u32 	%r482, [%r219+640];
	ld.shared.u32 	%r483, [%r219+768];
	ld.shared.u32 	%r484, [%r219+896];
	ld.shared.u32 	%r485, [%r219+1024];
	ld.shared.u32 	%r486, [%r219+1152];
	ld.shared.u32 	%r487, [%r219+1280];
	ld.shared.u32 	%r488, [%r219+1408];
	ld.shared.u32 	%r489, [%r219+1536];
	ld.shared.u32 	%r490, [%r219+1664];
	ld.shared.u32 	%r491, [%r219+1792];
	ld.shared.u32 	%r492, [%r219+1920];
	ld.shared.u32 	%r493, [%r219+2048];
	setp.eq.s32 	%p340, %r175, 0;
	@%p340 bra 	$L__BB2_280;
	bra.uni 	$L__BB2_281;
$L__BB2_280:
	st.volatile.shared.u32 	[_ZZN3cub18CUB_300001_SM_10006detail10merge_sort30DeviceMergeSortBlockSortKernelINS2_10policy_hubIN6thrust24THRUST_300001_SM_1000_NS10device_ptrIiEEE9Policy600ES8_PNS0_8NullTypeES8_SC_j4cmpiiSB_EEvbT0_T1_T2_T3_T4_PT6_PT7_T5_NS1_7vsmem_tEE19static_temp_storage+17408], %r174;
$L__BB2_281:
	bar.sync 	0;
	ld.volatile.shared.u32 	%r511, [_ZZN3cub18CUB_300001_SM_10006detail10merge_sort30DeviceMergeSortBlockSortKernelINS2_10policy_hubIN6thrust24THRUST_300001_SM_1000_NS10device_ptrIiEEE9Policy600ES8_PNS0_8NullTypeES8_SC_j4cmpiiSB_EEvbT0_T1_T2_T3_T4_PT6_PT7_T5_NS1_7vsmem_tEE19static_temp_storage+17408];
	mov.u32 	%r1313, %tid.x;
	and.b32  	%r1314, %r1313, 992;
	mul.lo.s32 	%r1315, %r1314, 17;
	cvt.u64.u32 	%rd759, %r1315;
	and.b32  	%r1316, %r1313, 31;
	add.s32 	%r1317, %r1316, %r1;
	cvt.u64.u32 	%rd760, %r1317;
	add.s64 	%rd761, %rd760, %rd759;
	setp.ge.s32 	%p341, %r177, %r511;
	shl.b64 	%rd762, %rd761, 2;
	add.s64 	%rd9, %rd3, %rd762;
	@%p341 bra 	$L__BB2_283;
	st.global.u32 	[%rd9], %r477;
$L__BB2_283:
	setp.ge.s32 	%p342, %r469, %r511;
	@%p342 bra 	$L__BB2_285;
	st.global.u32 	[%rd9+128], %r478;
$L__BB2_285:
	setp.ge.s32 	%p343, %r473, %r511;
	@%p343 bra 	$L__BB2_287;
	st.global.u32 	[%rd9+256], %r479;
$L__BB2_287:
	setp.ge.s32 	%p344, %r474, %r511;
	@%p344 bra 	$L__BB2_289;
	st.global.u32 	[%rd9+384], %r480;
$L__BB2_289:
	setp.ge.s32 	%p345, %r475, %r511;
	@%p345 bra 	$L__BB2_291;
	st.global.u32 	[%rd9+512], %r481;
$L__BB2_291:
	setp.ge.s32 	%p346, %r476, %r511;
	@%p346 bra 	$L__BB2_293;
	st.global.u32 	[%rd9+640], %r482;
$L__BB2_293:
	setp.ge.s32 	%p347, %r190, %r511;
	@%p347 bra 	$L__BB2_295;
	st.global.u32 	[%rd9+768], %r483;
$L__BB2_295:
	setp.ge.s32 	%p348, %r193, %r511;
	@%p348 bra 	$L__BB2_297;
	st.global.u32 	[%rd9+896], %r484;
$L__BB2_297:
	setp.ge.s32 	%p349, %r196, %r511;
	@%p349 bra 	$L__BB2_299;
	st.global.u32 	[%rd9+1024], %r485;
$L__BB2_299:
	setp.ge.s32 	%p350, %r199, %r511;
	@%p350 bra 	$L__BB2_301;
	st.global.u32 	[%rd9+1152], %r486;
$L__BB2_301:
	setp.ge.s32 	%p351, %r202, %r511;
	@%p351 bra 	$L__BB2_303;
	st.global.u32 	[%rd9+1280], %r487;
$L__BB2_303:
	setp.ge.s32 	%p352, %r205, %r511;
	@%p352 bra 	$L__BB2_305;
	st.global.u32 	[%rd9+1408], %r488;
$L__BB2_305:
	setp.ge.s32 	%p353, %r468, %r511;
	@%p353 bra 	$L__BB2_307;
	st.global.u32 	[%rd9+1536], %r489;
$L__BB2_307:
	setp.ge.s32 	%p354, %r470, %r511;
	@%p354 bra 	$L__BB2_309;
	st.global.u32 	[%rd9+1664], %r490;
$L__BB2_309:
	setp.ge.s32 	%p355, %r472, %r511;
	@%p355 bra 	$L__BB2_311;
	st.global.u32 	[%rd9+1792], %r491;
$L__BB2_311:
	setp.ge.s32 	%p356, %r471, %r511;
	@%p356 bra 	$L__BB2_313;
	st.global.u32 	[%rd9+1920], %r492;
$L__BB2_313:
	setp.ge.s32 	%p357, %r216, %r511;
	@%p357 bra 	$L__BB2_351;
	st.global.u32 	[%rd9+2048], %r493;
	bra.uni 	$L__BB2_351;
$L__BB2_315:
	st.shared.u32 	[%r220], %r2256;
	st.shared.u32 	[%r220+4], %r2238;
	st.shared.u32 	[%r220+8], %r2195;
	st.shared.u32 	[%r220+12], %r2197;
	st.shared.u32 	[%r220+16], %r2199;
	st.shared.u32 	[%r220+20], %r2201;
	st.shared.u32 	[%r220+24], %r2203;
	st.shared.u32 	[%r220+28], %r2205;
	st.shared.u32 	[%r220+32], %r2207;
	st.shared.u32 	[%r220+36], %r2209;
	st.shared.u32 	[%r220+40], %r2211;
	st.shared.u32 	[%r220+44], %r2213;
	st.shared.u32 	[%r220+48], %r2215;
	st.shared.u32 	[%r220+52], %r2217;
	st.shared.u32 	[%r220+56], %r2219;
	st.shared.u32 	[%r220+60], %r2221;
	st.shared.u32 	[%r220+64], %r2293;
	bar.warp.sync 	-1;
	ld.shared.u32 	%r494, [%r219];
	ld.shared.u32 	%r495, [%r219+128];
	ld.shared.u32 	%r496, [%r219+256];
	ld.shared.u32 	%r497, [%r219+384];
	ld.shared.u32 	%r498, [%r219+512];
	ld.shared.u32 	%r499, [%r219+640];
	ld.shared.u32 	%r500, [%r219+768];
	ld.shared.u32 	%r501, [%r219+896];
	ld.shared.u32 	%r502, [%r219+1024];
	ld.shared.u32 	%r503, [%r219+1152];
	ld.shared.u32 	%r504, [%r219+1280];
	ld.shared.u32 	%r505, [%r219+1408];
	ld.shared.u32 	%r506, [%r219+1536];
	ld.shared.u32 	%r507, [%r219+1664];
	ld.shared.u32 	%r508, [%r219+1792];
	ld.shared.u32 	%r509, [%r219+1920];
	ld.shared.u32 	%r510, [%r219+2048];
	setp.eq.s32 	%p358, %r175, 0;
	@%p358 bra 	$L__BB2_316;
	bra.uni 	$L__BB2_317;
$L__BB2_316:
	st.volatile.shared.u32 	[_ZZN3cub18CUB_300001_SM_10006detail10merge_sort30DeviceMergeSortBlockSortKernelINS2_10policy_hubIN6thrust24THRUST_300001_SM_1000_NS10device_ptrIiEEE9Policy600ES8_PNS0_8NullTypeES8_SC_j4cmpiiSB_EEvbT0_T1_T2_T3_T4_PT6_PT7_T5_NS1_7vsmem_tEE19static_temp_storage+17408], %r174;
$L__BB2_317:
	bar.sync 	0;
	ld.volatile.shared.u32 	%r512, [_ZZN3cub18CUB_300001_SM_10006detail10merge_sort30DeviceMergeSortBlockSortKernelINS2_10policy_hubIN6thrust24THRUST_300001_SM_1000_NS10device_ptrIiEEE9Policy600ES8_PNS0_8NullTypeES8_SC_j4cmpiiSB_EEvbT0_T1_T2_T3_T4_PT6_PT7_T5_NS1_7vsmem_tEE19static_temp_storage+17408];
	setp.ge.s32 	%p359, %r177, %r512;
	@%p359 bra 	$L__BB2_319;
	cvt.u64.u32 	%rd763, %r177;
	add.s64 	%rd764, %rd763, %rd6;
	shl.b64 	%rd765, %rd764, 2;
	add.s64 	%rd766, %rd1, %rd765;
	st.global.u32 	[%rd766], %r494;
$L__BB2_319:
	setp.ge.s32 	%p360, %r469, %r512;
	@%p360 bra 	$L__BB2_321;
	cvt.u64.u32 	%rd767, %r177;
	add.s64 	%rd768, %rd767, %rd6;
	shl.b64 	%rd769, %rd768, 2;
	add.s64 	%rd770, %rd1, %rd769;
	st.global.u32 	[%rd770+128], %r495;
$L__BB2_321:
	setp.ge.s32 	%p361, %r473, %r512;
	@%p361 bra 	$L__BB2_323;
	cvt.u64.u32 	%rd771, %r177;
	add.s64 	%rd772, %rd771, %rd6;
	shl.b64 	%rd773, %rd772, 2;
	add.s64 	%rd774, %rd1, %rd773;
	st.global.u32 	[%rd774+256], %r496;
$L__BB2_323:
	setp.ge.s32 	%p362, %r474, %r512;
	@%p362 bra 	$L__BB2_325;
	cvt.u64.u32 	%rd775, %r177;
	add.s64 	%rd776, %rd775, %rd6;
	shl.b64 	%rd777, %rd776, 2;
	add.s64 	%rd778, %rd1, %rd777;
	st.global.u32 	[%rd778+384], %r497;
$L__BB2_325:
	setp.ge.s32 	%p363, %r475, %r512;
	@%p363 bra 	$L__BB2_327;
	cvt.u64.u32 	%rd779, %r177;
	add.s64 	%rd780, %rd779, %rd6;
	shl.b64 	%rd781, %rd780, 2;
	add.s64 	%rd782, %rd1, %rd781;
	st.global.u32 	[%rd782+512], %r498;
$L__BB2_327:
	setp.ge.s32 	%p364, %r476, %r512;
	@%p364 bra 	$L__BB2_329;
	cvt.u64.u32 	%rd783, %r177;
	add.s64 	%rd784, %rd783, %rd6;
	shl.b64 	%rd785, %rd784, 2;
	add.s64 	%rd786, %rd1, %rd785;
	st.global.u32 	[%rd786+640], %r499;
$L__BB2_329:
	setp.ge.s32 	%p365, %r190, %r512;
	@%p365 bra 	$L__BB2_331;
	cvt.u64.u32 	%rd787, %r177;
	add.s64 	%rd788, %rd787, %rd6;
	shl.b64 	%rd789, %rd788, 2;
	add.s64 	%rd790, %rd1, %rd789;
	st.global.u32 	[%rd790+768], %r500;
$L__BB2_331:
	setp.ge.s32 	%p366, %r193, %r512;
	@%p366 bra 	$L__BB2_333;
	cvt.u64.u32 	%rd791, %r177;
	add.s64 	%rd792, %rd791, %rd6;
	shl.b64 	%rd793, %rd792, 2;
	add.s64 	%rd794, %rd1, %rd793;
	st.global.u32 	[%rd794+896], %r501;
$L__BB2_333:
	setp.ge.s32 	%p367, %r196, %r512;
	@%p367 bra 	$L__BB2_335;
	cvt.u64.u32 	%rd795, %r177;
	add.s64 	%rd796, %rd795, %rd6;
	shl.b64 	%rd797, %rd796, 2;
	add.s64 	%rd798, %rd1, %rd797;
	st.global.u32 	[%rd798+1024], %r502;
$L__BB2_335:
	setp.ge.s32 	%p368, %r199, %r512;
	@%p368 bra 	$L__BB2_337;
	cvt.u64.u32 	%rd799, %r177;
	add.s64 	%rd800, %rd799, %rd6;
	shl.b64 	%rd801, %rd800, 2;
	add.s64 	%rd802, %rd1, %rd801;
	st.global.u32 	[%rd802+1152], %r503;
$L__BB2_337:
	setp.ge.s32 	%p369, %r202, %r512;
	@%p369 bra 	$L__BB2_339;
	cvt.u64.u32 	%rd803, %r177;
	add.s64 	%rd804, %rd803, %rd6;
	shl.b64 	%rd805, %rd804, 2;
	add.s64 	%rd806, %rd1, %rd805;
	st.global.u32 	[%rd806+1280], %r504;
$L__BB2_339:
	setp.ge.s32 	%p370, %r205, %r512;
	@%p370 bra 	$L__BB2_341;
	cvt.u64.u32 	%rd807, %r177;
	add.s64 	%rd808, %rd807, %rd6;
	shl.b64 	%rd809, %rd808, 2;
	add.s64 	%rd810, %rd1, %rd809;
	st.global.u32 	[%rd810+1408], %r505;
$L__BB2_341:
	setp.ge.s32 	%p371, %r468, %r512;
	@%p371 bra 	$L__BB2_343;
	cvt.u64.u32 	%rd811, %r177;
	add.s64 	%rd812, %rd811, %rd6;
	shl.b64 	%rd813, %rd812, 2;
	add.s64 	%rd814, %rd1, %rd813;
	st.global.u32 	[%rd814+1536], %r506;
$L__BB2_343:
	setp.ge.s32 	%p372, %r470, %r512;
	@%p372 bra 	$L__BB2_345;
	cvt.u64.u32 	%rd815, %r177;
	add.s64 	%rd816, %rd815, %rd6;
	shl.b64 	%rd817, %rd816, 2;
	add.s64 	%rd818, %rd1, %rd817;
	st.global.u32 	[%rd818+1664], %r507;
$L__BB2_345:
	setp.ge.s32 	%p373, %r472, %r512;
	@%p373 bra 	$L__BB2_347;
	cvt.u64.u32 	%rd819, %r177;
	add.s64 	%rd820, %rd819, %rd6;
	shl.b64 	%rd821, %rd820, 2;
	add.s64 	%rd822, %rd1, %rd821;
	st.global.u32 	[%rd822+1792], %r508;
$L__BB2_347:
	setp.ge.s32 	%p374, %r471, %r512;
	@%p374 bra 	$L__BB2_349;
	cvt.u64.u32 	%rd823, %r177;
	add.s64 	%rd824, %rd823, %rd6;
	shl.b64 	%rd825, %rd824, 2;
	add.s64 	%rd826, %rd1, %rd825;
	st.global.u32 	[%rd826+1920], %r509;
$L__BB2_349:
	setp.ge.s32 	%p375, %r216, %r512;
	@%p375 bra 	$L__BB2_351;
	cvt.u64.u32 	%rd827, %r177;
	add.s64 	%rd828, %rd827, %rd6;
	shl.b64 	%rd829, %rd828, 2;
	add.s64 	%rd830, %rd1, %rd829;
	st.global.u32 	[%rd830+2048], %r510;
$L__BB2_351:
	ret;

}
	// .globl	_ZN3cub18CUB_300001_SM_10006detail10merge_sort30DeviceMergeSortPartitionKernelIN6thrust24THRUST_300001_SM_1000_NS10device_ptrIiEEj4cmpiiEEvbT_PT2_T0_SC_PSC_T1_SC_i
.visible .entry _ZN3cub18CUB_300001_SM_10006detail10merge_sort30DeviceMergeSortPartitionKernelIN6thrust24THRUST_300001_SM_1000_NS10device_ptrIiEEj4cmpiiEEvbT_PT2_T0_SC_PSC_T1_SC_i(
	.param .u8 _ZN3cub18CUB_300001_SM_10006detail10merge_sort30DeviceMergeSortPartitionKernelIN6thrust24THRUST_300001_SM_1000_NS10device_ptrIiEEj4cmpiiEEvbT_PT2_T0_SC_PSC_T1_SC_i_param_0,
	.param .align 8 .b8 _ZN3cub18CUB_300001_SM_10006detail10merge_sort30DeviceMergeSortPartitionKernelIN6thrust24THRUST_300001_SM_1000_NS10device_ptrIiEEj4cmpiiEEvbT_PT2_T0_SC_PSC_T1_SC_i_param_1[8],
	.param .u64 .ptr .align 1 _ZN3cub18CUB_300001_SM_10006detail10merge_sort30DeviceMergeSortPartitionKernelIN6thrust24THRUST_300001_SM_1000_NS10device_ptrIiEEj4cmpiiEEvbT_PT2_T0_SC_PSC_T1_SC_i_param_2,
	.param .u32 _ZN3cub18CUB_300001_SM_10006detail10merge_sort30DeviceMergeSortPartitionKernelIN6thrust24THRUST_300001_SM_1000_NS10device_ptrIiEEj4cmpiiEEvbT_PT2_T0_SC_PSC_T1_SC_i_param_3,
	.param .u32 _ZN3cub18CUB_300001_SM_10006detail10merge_sort30DeviceMergeSortPartitionKernelIN6thrust24THRUST_300001_SM_1000_NS10device_ptrIiEEj4cmpiiEEvbT_PT2_T0_SC_PSC_T1_SC_i_param_4,
	.param .u64 .ptr .align 1 _ZN3cub18CUB_300001_SM_10006detail10merge_sort30DeviceMergeSortPartitionKernelIN6thrust24THRUST_300001_SM_1000_NS10device_ptrIiEEj4cmpiiEEvbT_PT2_T0_SC_PSC_T1_SC_i_param_5,
	.param .align 1 .b8 _ZN3cub18CUB_300001_SM_10006detail10merge_sort30DeviceMergeSortPartitionKernelIN6thrust24THRUST_300001_SM_1000_NS10device_ptrIiEEj4cmpiiEEvbT_PT2_T0_SC_PSC_T1_SC_i_param_6[1],
	.param .u32 _ZN3cub18CUB_300001_SM_10006detail10merge_sort30DeviceMergeSortPartitionKernelIN6thrust24THRUST_300001_SM_1000_NS10device_ptrIiEEj4cmpiiEEvbT_PT2_T0_SC_PSC_T1_SC_i_param_7,
	.param .u32 _ZN3cub18CUB_300001_SM_10006detail10merge_sort30DeviceMergeSortPartitionKernelIN6thrust24THRUST_300001_SM_1000_NS10device_ptrIiEEj4cmpiiEEvbT_PT2_T0_SC_PSC_T1_SC_i_param_8
)
{
	.reg .pred 	%p<10>;
	.reg .b16 	%rs<2>;
	.reg .b32 	%r<74>;
	.reg .b64 	%rd<42>;

	ld.param.u64 	%rd11, [_ZN3cub18CUB_300001_SM_10006detail10merge_sort30DeviceMergeSortPartitionKernelIN6thrust24THRUST_300001_SM_1000_NS10device_ptrIiEEj4cmpiiEEvbT_PT2_T0_SC_PSC_T1_SC_i_param_1];
	ld.param.s8 	%rs1, [_ZN3cub18CUB_300001_SM_10006detail10merge_sort30DeviceMergeSortPartitionKernelIN6thrust24THRUST_300001_SM_1000_NS10device_ptrIiEEj4cmpiiEEvbT_PT2_T0_SC_PSC_T1_SC_i_param_0];
	ld.param.u64 	%rd12, [_ZN3cub18CUB_300001_SM_10006detail10merge_sort30DeviceMergeSortPartitionKernelIN6thrust24THRUST_300001_SM_1000_NS10device_ptrIiEEj4cmpiiEEvbT_PT2_T0_SC_PSC_T1_SC_i_param_2];
	ld.param.u32 	%r20, [_ZN3cub18CUB_300001_SM_10006detail10merge_sort30DeviceMergeSortPartitionKernelIN6thrust24THRUST_300001_SM_1000_NS10device_ptrIiEEj4cmpiiEEvbT_PT2_T0_SC_PSC_T1_SC_i_param_3];
	ld.param.u32 	%r21, [_ZN3cub18CUB_300001_SM_10006detail10merge_sort30DeviceMergeSortPartitionKernelIN6thrust24THRUST_300001_SM_1000_NS10device_ptrIiEEj4cmpiiEEvbT_PT2_T0_SC_PSC_T1_SC_i_param_4];
	ld.param.u64 	%rd13, [_ZN3cub18CUB_300001_SM_10006detail10merge_sort30DeviceMergeSortPartitionKernelIN6thrust24THRUST_300001_SM_1000_NS10device_ptrIiEEj4cmpiiEEvbT_PT2_T0_SC_PSC_T1_SC_i_param_5];
	ld.param.u32 	%r22, [_ZN3cub18CUB_300001_SM_10006detail10merge_sort30DeviceMergeSortPartitionKernelIN6thrust24THRUST_300001_SM_1000_NS10device_ptrIiEEj4cmpiiEEvbT_PT2_T0_SC_PSC_T1_SC_i_param_7];
	ld.param.u32 	%r23, [_ZN3cub18CUB_300001_SM_10006detail10merge_sort30DeviceMergeSortPartitionKernelIN6thrust24THRUST_300001_SM_1000_NS10device_ptrIiEEj4cmpiiEEvbT_PT2_T0_SC_PSC_T1_SC_i_param_8];
	cvta.to.global.u64 	%rd1, %rd13;
	mov.u32 	%r24, %ntid.x;
	mov.u32 	%r25, %ctaid.x;
	mov.u32 	%r26, %tid.x;
	mad.lo.s32 	%r1, %r24, %r25, %r26;
	setp.ge.u32 	%p1, %r1, %r21;
	@%p1 bra 	$L__BB3_11;
	shr.u32 	%r27, %r22, 1;
	add.s32 	%r2, %r22, -1;
	neg.s32 	%r28, %r22;
	and.b32  	%r29, %r1, %r28;
	mul.lo.s32 	%r30, %r23, %r29;
	mul.lo.s32 	%r31, %r23, %r27;
	min.u32 	%r3, %r30, %r20;
	not.b32 	%r32, %r30;
	min.u32 	%r33, %r31, %r32;
	add.s32 	%r34, %r33, %r30;
	min.u32 	%r4, %r34, %r20;
	not.b32 	%r35, %r4;
	min.u32 	%r36, %r31, %r35;
	add.s32 	%r37, %r36, %r4;
	min.u32 	%r5, %r37, %r20;
	// begin inline asm
	griddepcontrol.wait;
	// end inline asm
	add.s32 	%r38, %r1, 1;
	setp.ne.s32 	%p2, %r38, %r21;
	@%p2 bra 	$L__BB3_3;
	mul.wide.u32 	%rd40, %r1, 4;
	add.s64 	%rd41, %rd1, %rd40;
	st.global.u32 	[%rd41], %r4;
	bra.uni 	$L__BB3_11;
$L__BB3_3:
	sub.s32 	%r39, %r5, %r3;
	and.b32  	%r40, %r2, %r1;
	mul.lo.s32 	%r41, %r40, %r23;
	min.u32 	%r6, %r41, %r39;
	setp.eq.s16 	%p3, %rs1, 0;
	@%p3 bra 	$L__BB3_7;
	sub.s32 	%r42, %r4, %r3;
	sub.s32 	%r43, %r5, %r4;
	max.u32 	%r44, %r6, %r43;
	sub.s32 	%r73, %r44, %r43;
	min.u32 	%r69, %r42, %r6;
	setp.ge.u32 	%p4, %r73, %r69;
	@%p4 bra 	$L__BB3_10;
	cvta.to.global.u64 	%rd3, %rd11;
	ld.global.u64 	%rd4, [a_i];
	cvt.u64.u32 	%rd5, %r4;
	cvt.u64.u32 	%rd6, %r3;
$L__BB3_6:
	sub.s32 	%r45, %r69, %r73;
	shr.u32 	%r46, %r45, 1;
	add.s32 	%r47, %r46, %r73;
	cvt.u64.u32 	%rd14, %r47;
	add.s64 	%rd15, %rd14, %rd6;
	shl.b64 	%rd16, %rd15, 2;
	add.s64 	%rd17, %rd3, %rd16;
	ld.global.u32 	%r48, [%rd17];
	not.b32 	%r49, %r47;
	add.s32 	%r50, %r6, %r49;
	cvt.u64.u32 	%rd18, %r50;
	add.s64 	%rd19, %rd18, %rd5;
	shl.b64 	%rd20, %rd19, 2;
	add.s64 	%rd21, %rd3, %rd20;
	ld.global.u32 	%r51, [%rd21];
	mul.wide.s32 	%rd22, %r51, 4;
	add.s64 	%rd23, %rd4, %rd22;
	ld.u32 	%r52, [%rd23];
	mul.wide.s32 	%rd24, %r48, 4;
	add.s64 	%rd25, %rd4, %rd24;
	ld.u32 	%r53, [%rd25];
	setp.lt.s32 	%p5, %r52, %r53;
	add.s32 	%r54, %r47, 1;
	selp.b32 	%r73, %r73, %r54, %p5;
	selp.b32 	%r69, %r47, %r69, %p5;
	setp.lt.u32 	%p6, %r73, %r69;
	@%p6 bra 	$L__BB3_6;
	bra.uni 	$L__BB3_10;
$L__BB3_7:
	sub.s32 	%r55, %r4, %r3;
	sub.s32 	%r56, %r5, %r4;
	max.u32 	%r57, %r6, %r56;
	sub.s32 	%r73, %r57, %r56;
	min.u32 	%r71, %r55, %r6;
	setp.ge.u32 	%p7, %r73, %r71;
	@%p7 bra 	$L__BB3_10;
	cvta.to.global.u64 	%rd7, %rd12;
	ld.global.u64 	%rd8, [a_i];
	cvt.u64.u32 	%rd9, %r4;
	cvt.u64.u32 	%rd10, %r3;
$L__BB3_9:
	sub.s32 	%r58, %r71, %r73;
	shr.u32 	%r59, %r58, 1;
	add.s32 	%r60, %r59, %r73;
	cvt.u64.u32 	%rd26, %r60;
	add.s64 	%rd27, %rd26, %rd10;
	shl.b64 	%rd28, %rd27, 2;
	add.s64 	%rd29, %rd7, %rd28;
	ld.global.u32 	%r61, [%rd29];
	not.b32 	%r62, %r60;
	add.s32 	%r63, %r6, %r62;
	cvt.u64.u32 	%rd30, %r63;
	add.s64 	%rd31, %rd30, %rd9;
	shl.b64 	%rd32, %rd31, 2;
	add.s64 	%rd33, %rd7, %rd32;
	ld.global.u32 	%r64, [%rd33];
	mul.wide.s32 	%rd34, %r64, 4;
	add.s64 	%rd35, %rd8, %rd34;
	ld.u32 	%r65, [%rd35];
	mul.wide.s32 	%rd36, %r61, 4;
	add.s64 	%rd37, %rd8, %rd36;
	ld.u32 	%r66, [%rd37];
	setp.lt.s32 	%p8, %r65, %r66;
	add.s32 	%r67, %r60, 1;
	selp.b32 	%r73, %r73, %r67, %p8;
	selp.b32 	%r71, %r60, %r71, %p8;
	setp.lt.u32 	%p9, %r73, %r71;
	@%p9 bra 	$L__BB3_9;
$L__BB3_10:
	add.s32 	%r68, %r73, %r3;
	mul.wide.u32 	%rd38, %r1, 4;
	add.s64 	%rd39, %rd1, %rd38;
	st.global.u32 	[%rd39], %r68;
$L__BB3_11:
	ret;

}
	// .globl	_ZN3cub18CUB_300001_SM_10006detail10merge_sort26DeviceMergeSortMergeKernelINS2_10policy_hubIN6thrust24THRUST_300001_SM_1000_NS10device_ptrIiEEE9Policy600ES8_PNS0_8NullTypeES8_SC_j4cmpiiSB_EEvbT2_T3_T4_PT6_PT7_T5_PSG_SG_NS1_7vsmem_tE
.visible .entry _ZN3cub18CUB_300001_SM_10006detail10merge_sort26DeviceMergeSortMergeKernelINS2_10policy_hubIN6thrust24THRUST_300001_SM_1000_NS10device_ptrIiEEE9Policy600ES8_PNS0_8NullTypeES8_SC_j4cmpiiSB_EEvbT2_T3_T4_PT6_PT7_T5_PSG_SG_NS1_7vsmem_tE(
	.param .u8 _ZN3cub18CUB_300001_SM_10006detail10merge_sort26DeviceMergeSortMergeKernelINS2_10policy_hubIN6thrust24THRUST_300001_SM_1000_NS10device_ptrIiEEE9Policy600ES8_PNS0_8NullTypeES8_SC_j4cmpiiSB_EEvbT2_T3_T4_PT6_PT7_T5_PSG_SG_NS1_7vsmem_tE_param_0,
	.param .align 8 .b8 _ZN3cub18CUB_300001_SM_10006detail10merge_sort26DeviceMergeSortMergeKernelINS2_10policy_hubIN6thrust24THRUST_300001_SM_1000_NS10device_ptrIiEEE9Policy600ES8_PNS0_8NullTypeES8_SC_j4cmpiiSB_EEvbT2_T3_T4_PT6_PT7_T5_PSG_SG_NS1_7vsmem_tE_param_1[8],
	.param .u64 .ptr .align 1 _ZN3cub18CUB_300001_SM_10006detail10merge_sort26DeviceMergeSortMergeKernelINS2_10policy_hubIN6thrust24THRUST_300001_SM_1000_NS10device_ptrIiEEE9Policy600ES8_PNS0_8NullTypeES8_SC_j4cmpiiSB_EEvbT2_T3_T4_PT6_PT7_T5_PSG_SG_NS1_7vsmem_tE_param_2,
	.param .u32 _ZN3cub18CUB_300001_SM_10006detail10merge_sort26DeviceMergeSortMergeKernelINS2_10policy_hubIN6thrust24THRUST_300001_SM_1000_NS10device_ptrIiEEE9Policy600ES8_PNS0_8NullTypeES8_SC_j4cmpiiSB_EEvbT2_T3_T4_PT6_PT7_T5_PSG_SG_NS1_7vsmem_tE_param_3,
	.param .u64 .ptr .align 1 _ZN3cub18CUB_300001_SM_10006detail10merge_sort26DeviceMergeSortMergeKernelINS2_10policy_hubIN6thrust24THRUST_300001_SM_1000_NS10device_ptrIiEEE9Policy600ES8_PNS0_8NullTypeES8_SC_j4cmpiiSB_EEvbT2_T3_T4_PT6_PT7_T5_PSG_SG_NS1_7vsmem_tE_param_4,
	.param .u64 .ptr .align 1 _ZN3cub18CUB_300001_SM_10006detail10merge_sort26DeviceMergeSortMergeKernelINS2_10policy_hubIN6thrust24THRUST_300001_SM_1000_NS10device_ptrIiEEE9Policy600ES8_PNS0_8NullTypeES8_SC_j4cmpiiSB_EEvbT2_T3_T4_PT6_PT7_T5_PSG_SG_NS1_7vsmem_tE_param_5,
	.param .align 1 .b8 _ZN3cub18CUB_300001_SM_10006detail10merge_sort26DeviceMergeSortMergeKernelINS2_10policy_hubIN6thrust24THRUST_300001_SM_1000_NS10device_ptrIiEEE9Policy600ES8_PNS0_8NullTypeES8_SC_j4cmpiiSB_EEvbT2_T3_T4_PT6_PT7_T5_PSG_SG_NS1_7vsmem_tE_param_6[1],
	.param .u64 .ptr .align 1 _ZN3cub18CUB_300001_SM_10006detail10merge_sort26DeviceMergeSortMergeKernelINS2_10policy_hubIN6thrust24THRUST_300001_SM_1000_NS10device_ptrIiEEE9Policy600ES8_PNS0_8NullTypeES8_SC_j4cmpiiSB_EEvbT2_T3_T4_PT6_PT7_T5_PSG_SG_NS1_7vsmem_tE_param_7,
	.param .u32 _ZN3cub18CUB_300001_SM_10006detail10merge_sort26DeviceMergeSortMergeKernelINS2_10policy_hubIN6thrust24THRUST_300001_SM_1000_NS10device_ptrIiEEE9Policy600ES8_PNS0_8NullTypeES8_SC_j4cmpiiSB_EEvbT2_T3_T4_PT6_PT7_T5_PSG_SG_NS1_7vsmem_tE_param_8,
	.param .align 8 .b8 _ZN3cub18CUB_300001_SM_10006detail10merge_sort26DeviceMergeSortMergeKernelINS2_10policy_hubIN6thrust24THRUST_300001_SM_1000_NS10device_ptrIiEEE9Policy600ES8_PNS0_8NullTypeES8_SC_j4cmpiiSB_EEvbT2_T3_T4_PT6_PT7_T5_PSG_SG_NS1_7vsmem_tE_param_9[8]
)
.maxntid 256
{
	.reg .pred 	%p<416>;
	.reg .b16 	%rs<6>;
	.reg .b32 	%r<1335>;
	.reg .b64 	%rd<481>;
	// demoted variable
	.shared .align 16 .b8 _ZZN3cub18CUB_300001_SM_10006detail10merge_sort26DeviceMergeSortMergeKernelINS2_10policy_hubIN6thrust24THRUST_300001_SM_1000_NS10device_ptrIiEEE9Policy600ES8_PNS0_8NullTypeES8_SC_j4cmpiiSB_EEvbT2_T3_T4_PT6_PT7_T5_PSG_SG_NS1_7vsmem_tEE19static_temp_storage[17424];
	ld.param.u64 	%rd15, [_ZN3cub18CUB_300001_SM_10006detail10merge_sort26DeviceMergeSortMergeKernelINS2_10policy_hubIN6thrust24THRUST_300001_SM_1000_NS10device_ptrIiEEE9Policy600ES8_PNS0_8NullTypeES8_SC_j4cmpiiSB_EEvbT2_T3_T4_PT6_PT7_T5_PSG_SG_NS1_7vsmem_tE_param_1];
	ld.param.u32 	%r525, [_ZN3cub18CUB_300001_SM_10006detail10merge_sort26DeviceMergeSortMergeKernelINS2_10policy_hubIN6thrust24THRUST_300001_SM_1000_NS10device_ptrIiEEE9Policy600ES8_PNS0_8NullTypeES8_SC_j4cmpiiSB_EEvbT2_T3_T4_PT6_PT7_T5_PSG_SG_NS1_7vsmem_tE_param_3];
	ld.param.u64 	%rd14, [_ZN3cub18CUB_300001_SM_10006detail10merge_sort26DeviceMergeSortMergeKernelINS2_10policy_hubIN6thrust24THRUST_300001_SM_1000_NS10device_ptrIiEEE9Policy600ES8_PNS0_8NullTypeES8_SC_j4cmpiiSB_EEvbT2_T3_T4_PT6_PT7_T5_PSG_SG_NS1_7vsmem_tE_param_4];
	ld.param.u64 	%rd16, [_ZN3cub18CUB_300001_SM_10006detail10merge_sort26DeviceMergeSortMergeKernelINS2_10policy_hubIN6thrust24THRUST_300001_SM_1000_NS10device_ptrIiEEE9Policy600ES8_PNS0_8NullTypeES8_SC_j4cmpiiSB_EEvbT2_T3_T4_PT6_PT7_T5_PSG_SG_NS1_7vsmem_tE_param_7];
	cvta.to.global.u64 	%rd1, %rd14;
	cvta.to.global.u64 	%rd2, %rd16;
	cvta.to.global.u64 	%rd3, %rd15;
	mov.u32 	%r1, %ctaid.x;
	mov.u32 	%r527, %nctaid.x;
	mov.u32 	%r2, %tid.x;
	add.s32 	%r528, %r527, -1;
	setp.ge.u32 	%p65, %r1, %r528;
	@%p65 bra 	$L__BB4_159;
	ld.param.u32 	%r1179, [_ZN3cub18CUB_300001_SM_10006detail10merge_sort26DeviceMergeSortMergeKernelINS2_10policy_hubIN6thrust24THRUST_300001_SM_1000_NS10device_ptrIiEEE9Policy600ES8_PNS0_8NullTypeES8_SC_j4cmpiiSB_EEvbT2_T3_T4_PT6_PT7_T5_PSG_SG_NS1_7vsmem_tE_param_8];
	ld.param.s8 	%rs4, [_ZN3cub18CUB_300001_SM_10006detail10merge_sort26DeviceMergeSortMergeKernelINS2_10policy_hubIN6thrust24THRUST_300001_SM_1000_NS10device_ptrIiEEE9Policy600ES8_PNS0_8NullTypeES8_SC_j4cmpiiSB_EEvbT2_T3_T4_PT6_PT7_T5_PSG_SG_NS1_7vsmem_tE_param_0];
	mul.wide.u32 	%rd245, %r1, 4;
	add.s64 	%rd246, %rd2, %rd245;
	ld.global.u32 	%r858, [%rd246];
	ld.global.u32 	%r859, [%rd246+4];
	shr.u32 	%r860, %r1179, 1;
	neg.s32 	%r861, %r1179;
	and.b32  	%r862, %r1, %r861;
	mul.lo.s32 	%r3, %r862, 4352;
	mul.lo.s32 	%r4, %r860, 4352;
	sub.s32 	%r863, %r1, %r862;
	mul.lo.s32 	%r864, %r863, 4352;
	sub.s32 	%r5, %r858, %r3;
	sub.s32 	%r865, %r859, %r3;
	sub.s32 	%r866, %r525, %r3;
	max.u32 	%r867, %r866, %r4;
	sub.s32 	%r868, %r867, %r4;
	sub.s32 	%r869, %r864, %r5;
	min.u32 	%r6, %r869, %r868;
	max.u32 	%r870, %r864, -4353;
	not.b32 	%r871, %r870;
	add.s32 	%r872, %r864, %r871;
	sub.s32 	%r873, %r872, %r865;
	or.b32  	%r874, %r1, %r861;
	setp.eq.s32 	%p260, %r874, -1;
	min.u32 	%r875, %r4, %r866;
	selp.b32 	%r876, %r875, %r865, %p260;
	selp.b32 	%r877, %r4, %r873, %p260;
	min.u32 	%r7, %r877, %r868;
	sub.s32 	%r8, %r876, %r5;
	// begin inline asm
	griddepcontrol.wait;
	// end inline asm
	setp.eq.s16 	%p261, %rs4, 0;
	@%p261 bra 	$L__BB4_53;
	cvt.u64.u32 	%rd247, %r3;
	cvt.u64.u32 	%rd248, %r5;
	add.s64 	%rd249, %rd248, %rd247;
	cvt.u64.u32 	%rd250, %r4;
	add.s64 	%rd251, %rd247, %rd250;
	cvt.u64.u32 	%rd252, %r6;
	add.s64 	%rd253, %rd251, %rd252;
	setp.ge.s32 	%p262, %r2, %r8;
	cvt.u64.u32 	%rd254, %r2;
	add.s64 	%rd255, %rd249, %rd254;
	shl.b64 	%rd256, %rd255, 2;
	add.s64 	%rd4, %rd3, %rd256;
	sub.s32 	%r878, %r2, %r8;
	cvt.s64.s32 	%rd257, %r878;
	add.s64 	%rd258, %rd253, %rd257;
	shl.b64 	%rd259, %rd258, 2;
	add.s64 	%rd5, %rd3, %rd259;
	@%p262 bra 	$L__BB4_4;
	ld.global.u32 	%r1213, [%rd4];
	bra.uni 	$L__BB4_5;
$L__BB4_4:
	ld.global.u32 	%r1213, [%rd5];
$L__BB4_5:
	add.s32 	%r879, %r2, 256;
	setp.lt.s32 	%p263, %r879, %r8;
	@%p263 bra 	$L__BB4_7;
	ld.global.u32 	%r1212, [%rd5+1024];
	bra.uni 	$L__BB4_8;
$L__BB4_7:
	ld.global.u32 	%r1212, [%rd4+1024];
$L__BB4_8:
	add.s32 	%r880, %r2, 512;
	setp.lt.s32 	%p264, %r880, %r8;
	@%p264 bra 	$L__BB4_10;
	ld.global.u32 	%r1211, [%rd5+2048];
	bra.uni 	$L__BB4_11;
$L__BB4_10:
	ld.global.u32 	%r1211, [%rd4+2048];
$L__BB4_11:
	add.s32 	%r881, %r2, 768;
	setp.lt.s32 	%p265, %r881, %r8;
	@%p265 bra 	$L__BB4_13;
	ld.global.u32 	%r1210, [%rd5+3072];
	bra.uni 	$L__BB4_14;
$L__BB4_13:
	ld.global.u32 	%r1210, [%rd4+3072];
$L__BB4_14:
	or.b32  	%r882, %r2, 1024;
	setp.lt.s32 	%p266, %r882, %r8;
	@%p266 bra 	$L__BB4_16;
	ld.global.u32 	%r1209, [%rd5+4096];
	bra.uni 	$L__BB4_17;
$L__BB4_16:
	ld.global.u32 	%r1209, [%rd4+4096];
$L__BB4_17:
	add.s32 	%r883, %r2, 1280;
	setp.lt.s32 	%p267, %r883, %r8;
	@%p267 bra 	$L__BB4_19;
	ld.global.u32 	%r1208, [%rd5+5120];
	bra.uni 	$L__BB4_20;
$L__BB4_19:
	ld.global.u32 	%r1208, [%rd4+5120];
$L__BB4_20:
	add.s32 	%r884, %r2, 1536;
	setp.lt.s32 	%p268, %r884, %r8;
	@%p268 bra 	$L__BB4_22;
	ld.global.u32 	%r1207, [%rd5+6144];
	bra.uni 	$L__BB4_23;
$L__BB4_22:
	ld.global.u32 	%r1207, [%rd4+6144];
$L__BB4_23:
	add.s32 	%r885, %r2, 1792;
	setp.lt.s32 	%p269, %r885, %r8;
	@%p269 bra 	$L__BB4_25;
	ld.global.u32 	%r1206, [%rd5+7168];
	bra.uni 	$L__BB4_26;
$L__BB4_25:
	ld.global.u32 	%r1206, [%rd4+7168];
$L__BB4_26:
	or.b32  	%r886, %r2, 2048;
	setp.lt.s32 	%p270, %r886, %r8;
	@%p270 bra 	$L__BB4_28;
	ld.global.u32 	%r1205, [%rd5+8192];
	bra.uni 	$L__BB4_29;
$L__BB4_28:
	ld.global.u32 	%r1205, [%rd4+8192];
$L__BB4_29:
	add.s32 	%r887, %r2, 2304;
	setp.lt.s32 	%p271, %r887, %r8;
	@%p271 bra 	$L__BB4_31;
	ld.global.u32 	%r1204, [%rd5+9216];
	bra.uni 	$L__BB4_32;
$L__BB4_31:
	ld.global.u32 	%r1204, [%rd4+9216];
$L__BB4_32:
	add.s32 	%r888, %r2, 2560;
	setp.lt.s32 	%p272, %r888, %r8;
	@%p272 bra 	$L__BB4_34;
	ld.global.u32 	%r1203, [%rd5+10240];
	bra.uni 	$L__BB4_35;
$L__BB4_34:
	ld.global.u32 	%r1203, [%rd4+10240];
$L__BB4_35:
	add.s32 	%r889, %r2, 2816;
	setp.lt.s32 	%p273, %r889, %r8;
	@%p273 bra 	$L__BB4_37;
	ld.global.u32 	%r1202, [%rd5+11264];
	bra.uni 	$L__BB4_38;
$L__BB4_37:
	ld.global.u32 	%r1202, [%rd4+11264];
$L__BB4_38:
	or.b32  	%r890, %r2, 3072;
	setp.lt.s32 	%p274, %r890, %r8;
	@%p274 bra 	$L__BB4_40;
	ld.global.u32 	%r1201, [%rd5+12288];
	bra.uni 	$L__BB4_41;
$L__BB4_40:
	ld.global.u32 	%r1201, [%rd4+12288];
$L__BB4_41:
	add.s32 	%r891, %r2, 3328;
	setp.lt.s32 	%p275, %r891, %r8;
	@%p275 bra 	$L__BB4_43;
	ld.global.u32 	%r1200, [%rd5+13312];
	bra.uni 	$L__BB4_44;
$L__BB4_43:
	ld.global.u32 	%r1200, [%rd4+13312];
$L__BB4_44:
	add.s32 	%r892, %r2, 3584;
	setp.lt.s32 	%p276, %r892, %r8;
	@%p276 bra 	$L__BB4_46;
	ld.global.u32 	%r1199, [%rd5+14336];
	bra.uni 	$L__BB4_47;
$L__BB4_46:
	ld.global.u32 	%r1199, [%rd4+14336];
$L__BB4_47:
	add.s32 	%r893, %r2, 3840;
	setp.lt.s32 	%p277, %r893, %r8;
	@%p277 bra 	$L__BB4_49;
	ld.global.u32 	%r1198, [%rd5+15360];
	bra.uni 	$L__BB4_50;
$L__BB4_49:
	ld.global.u32 	%r1198, [%rd4+15360];
$L__BB4_50:
	or.b32  	%r894, %r2, 4096;
	setp.lt.s32 	%p278, %r894, %r8;
	@%p278 bra 	$L__BB4_52;
	ld.global.u32 	%r1197, [%rd5+16384];
	bra.uni 	$L__BB4_54;
$L__BB4_52:
	ld.global.u32 	%r1197, [%rd4+16384];
	bra.uni 	$L__BB4_54;
$L__BB4_53:
	ld.param.u32 	%r1180, [_ZN3cub18CUB_300001_SM_10006detail10merge_sort26DeviceMergeSortMergeKernelINS2_10policy_hubIN6thrust24THRUST_300001_SM_1000_NS10device_ptrIiEEE9Policy600ES8_PNS0_8NullTypeES8_SC_j4cmpiiSB_EEvbT2_T3_T4_PT6_PT7_T5_PSG_SG_NS1_7vsmem_tE_param_8];
	ld.param.u64 	%rd479, [_ZN3cub18CUB_300001_SM_10006detail10merge_sort26DeviceMergeSortMergeKernelINS2_10policy_hubIN6thrust24THRUST_300001_SM_1000_NS10device_ptrIiEEE9Policy600ES8_PNS0_8NullTypeES8_SC_j4cmpiiSB_EEvbT2_T3_T4_PT6_PT7_T5_PSG_SG_NS1_7vsmem_tE_param_4];
	cvt.u64.u32 	%rd260, %r3;
	cvt.u64.u32 	%rd261, %r5;
	add.s64 	%rd262, %rd261, %rd260;
	shr.u32 	%r895, %r1180, 1;
	mul.lo.s32 	%r896, %r895, 4352;
	cvt.u64.u32 	%rd263, %r896;
	add.s64 	%rd264, %rd260, %rd263;
	cvt.u64.u32 	%rd265, %r6;
	add.s64 	%rd266, %rd264, %rd265;
	setp.lt.s32 	%p279, %r2, %r8;
	sub.s32 	%r897, %r2, %r8;
	cvt.s64.s32 	%rd267, %r897;
	cvt.u64.u32 	%rd268, %r2;
	selp.b64 	%rd269, %rd262, %rd266, %p279;
	selp.b64 	%rd270, %rd268, %rd267, %p279;
	add.s64 	%rd271, %rd270, %rd269;
	cvta.to.global.u64 	%rd272, %rd479;
	shl.b64 	%rd273, %rd271, 2;
	add.s64 	%rd274, %rd272, %rd273;
	ld.global.u32 	%r1213, [%rd274];
	add.s32 	%r898, %r2, 256;
	setp.lt.s32 	%p280, %r898, %r8;
	sub.s32 	%r899, %r898, %r8;
	cvt.s64.s32 	%rd275, %r899;
	cvt.u64.u32 	%rd276, %r898;
	selp.b64 	%rd277, %rd262, %rd266, %p280;
	selp.b64 	%rd278, %rd276, %rd275, %p280;
	add.s64 	%rd279, %rd278, %rd277;
	shl.b64 	%rd280, %rd279, 2;
	add.s64 	%rd281, %rd272, %rd280;
	ld.global.u32 	%r1212, [%rd281];
	add.s32 	%r900, %r2, 512;
	setp.lt.s32 	%p281, %r900, %r8;
	sub.s32 	%r901, %r900, %r8;
	cvt.s64.s32 	%rd282, %r901;
	cvt.u64.u32 	%rd283, %r900;
	selp.b64 	%rd284, %rd262, %rd266, %p281;
	selp.b64 	%rd285, %rd283, %rd282, %p281;
	add.s64 	%rd286, %rd285, %rd284;
	shl.b64 	%rd287, %rd286, 2;
	add.s64 	%rd288, %rd272, %rd287;
	ld.global.u32 	%r1211, [%rd288];
	add.s32 	%r902, %r2, 768;
	setp.lt.s32 	%p282, %r902, %r8;
	sub.s32 	%r903, %r902, %r8;
	cvt.s64.s32 	%rd289, %r903;
	cvt.u64.u32 	%rd290, %r902;
	selp.b64 	%rd291, %rd262, %rd266, %p282;
	selp.b64 	%rd292, %rd290, %rd289, %p282;
	add.s64 	%rd293, %rd292, %rd291;
	shl.b64 	%rd294, %rd293, 2;
	add.s64 	%rd295, %rd272, %rd294;
	ld.global.u32 	%r1210, [%rd295];
	or.b32  	%r904, %r2, 1024;
	setp.lt.s32 	%p283, %r904, %r8;
	sub.s32 	%r905, %r904, %r8;
	cvt.s64.s32 	%rd296, %r905;
	cvt.u64.u32 	%rd297, %r904;
	selp.b64 	%rd298, %rd262, %rd266, %p283;
	selp.b64 	%rd299, %rd297, %rd296, %p283;
	add.s64 	%rd300, %rd299, %rd298;
	shl.b64 	%rd301, %rd300, 2;
	add.s64 	%rd302, %rd272, %rd301;
	ld.global.u32 	%r1209, [%rd302];
	add.s32 	%r906, %r2, 1280;
	setp.lt.s32 	%p284, %r906, %r8;
	sub.s32 	%r907, %r906, %r8;
	cvt.s64.s32 	%rd303, %r907;
	cvt.u64.u32 	%rd304, %r906;
	selp.b64 	%rd305, %rd262, %rd266, %p284;
	selp.b64 	%rd306, %rd304, %rd303, %p284;
	add.s64 	%rd307, %rd306, %rd305;
	shl.b64 	%rd308, %rd307, 2;
	add.s64 	%rd309, %rd272, %rd308;
	ld.global.u32 	%r1208, [%rd309];
	add.s32 	%r908, %r2, 1536;
	setp.lt.s32 	%p285, %r908, %r8;
	sub.s32 	%r909, %r908, %r8;
	cvt.s64.s32 	%rd310, %r909;
	cvt.u64.u32 	%rd311, %r908;
	selp.b64 	%rd312, %rd262, %rd266, %p285;
	selp.b64 	%rd313, %rd311, %rd310, %p285;
	add.s64 	%rd314, %rd313, %rd312;
	shl.b64 	%rd315, %rd314, 2;
	add.s64 	%rd316, %rd272, %rd315;
	ld.global.u32 	%r1207, [%rd316];
	add.s32 	%r910, %r2, 1792;
	setp.lt.s32 	%p286, %r910, %r8;
	sub.s32 	%r911, %r910, %r8;
	cvt.s64.s32 	%rd317, %r911;
	cvt.u64.u32 	%rd318, %r910;
	selp.b64 	%rd319, %rd262, %rd266, %p286;
	selp.b64 	%rd320, %rd318, %rd317, %p286;
	add.s64 	%rd321, %rd320, %rd319;
	shl.b64 	%rd322, %rd321, 2;
	add.s64 	%rd323, %rd272, %rd322;
	ld.global.u32 	%r1206, [%rd323];
	or.b32  	%r912, %r2, 2048;
	setp.lt.s32 	%p287, %r912, %r8;
	sub.s32 	%r913, %r912, %r8;
	cvt.s64.s32 	%rd324, %r913;
	cvt.u64.u32 	%rd325, %r912;
	selp.b64 	%rd326, %rd262, %rd266, %p287;
	selp.b64 	%rd327, %rd325, %rd324, %p287;
	add.s64 	%rd328, %rd327, %rd326;
	shl.b64 	%rd329, %rd328, 2;
	add.s64 	%rd330, %rd272, %rd329;
	ld.global.u32 	%r1205, [%rd330];
	add.s32 	%r914, %r2, 2304;
	setp.lt.s32 	%p288, %r914, %r8;
	sub.s32 	%r915, %r914, %r8;
	cvt.s64.s32 	%rd331, %r915;
	cvt.u64.u32 	%rd332, %r914;
	selp.b64 	%rd333, %rd262, %rd266, %p288;
	selp.b64 	%rd334, %rd332, %rd331, %p288;
	add.s64 	%rd335, %rd334, %rd333;
	shl.b64 	%rd336, %rd335, 2;
	add.s64 	%rd337, %rd272, %rd336;
	ld.global.u32 	%r1204, [%rd337];
	add.s32 	%r916, %r2, 2560;
	setp.lt.s32 	%p289, %r916, %r8;
	sub.s32 	%r917, %r916, %r8;
	cvt.s64.s32 	%rd338, %r917;
	cvt.u64.u32 	%rd339, %r916;
	selp.b64 	%rd340, %rd262, %rd266, %p289;
	selp.b64 	%rd341, %rd339, %rd338, %p289;
	add.s64 	%rd342, %rd341, %rd340;
	shl.b64 	%rd343, %rd342, 2;
	add.s64 	%rd344, %rd272, %rd343;
	ld.global.u32 	%r1203, [%rd344];
	add.s32 	%r918, %r2, 2816;
	setp.lt.s32 	%p290, %r918, %r8;
	sub.s32 	%r919, %r918, %r8;
	cvt.s64.s32 	%rd345, %r919;
	cvt.u64.u32 	%rd346, %r918;
	selp.b64 	%rd347, %rd262, %rd266, %p290;
	selp.b64 	%rd348, %rd346, %rd345, %p290;
	add.s64 	%rd349, %rd348, %rd347;
	shl.b64 	%rd350, %rd349, 2;
	add.s64 	%rd351, %rd272, %rd350;
	ld.global.u32 	%r1202, [%rd351];
	or.b32  	%r920, %r2, 3072;
	setp.lt.s32 	%p291, %r920, %r8;
	sub.s32 	%r921, %r920, %r8;
	cvt.s64.s32 	%rd352, %r921;
	cvt.u64.u32 	%rd353, %r920;
	selp.b64 	%rd354, %rd262, %rd266, %p291;
	selp.b64 	%rd355, %rd353, %rd352, %p291;
	add.s64 	%rd356, %rd355, %rd354;
	shl.b64 	%rd357, %rd356, 2;
	add.s64 	%rd358, %rd272, %rd357;
	ld.global.u32 	%r1201, [%rd358];
	add.s32 	%r922, %r2, 3328;
	setp.lt.s32 	%p292, %r922, %r8;
	sub.s32 	%r923, %r922, %r8;
	cvt.s64.s32 	%rd359, %r923;
	cvt.u64.u32 	%rd360, %r922;
	selp.b64 	%rd361, %rd262, %rd266, %p292;
	selp.b64 	%rd362, %rd360, %rd359, %p292;
	add.s64 	%rd363, %rd362, %rd361;
	shl.b64 	%rd364, %rd363, 2;
	add.s64 	%rd365, %rd272, %rd364;
	ld.global.u32 	%r1200, [%rd365];
	add.s32 	%r924, %r2, 3584;
	setp.lt.s32 	%p293, %r924, %r8;
	sub.s32 	%r925, %r924, %r8;
	cvt.s64.s32 	%rd366, %r925;
	cvt.u64.u32 	%rd367, %r924;
	selp.b64 	%rd368, %rd262, %rd266, %p293;
	selp.b64 	%rd369, %rd367, %rd366, %p293;
	add.s64 	%rd370, %rd369, %rd368;
	shl.b64 	%rd371, %rd370, 2;
	add.s64 	%rd372, %rd272, %rd371;
	ld.global.u32 	%r1199, [%rd372];
	add.s32 	%r926, %r2, 3840;
	setp.lt.s32 	%p294, %r926, %r8;
	sub.s32 	%r927, %r926, %r8;
	cvt.s64.s32 	%rd373, %r927;
	cvt.u64.u32 	%rd374, %r926;
	selp.b64 	%rd375, %rd262, %rd266, %p294;
	selp.b64 	%rd376, %rd374, %rd373, %p294;
	add.s64 	%rd377, %rd376, %rd375;
	shl.b64 	%rd378, %rd377, 2;
	add.s64 	%rd379, %rd272, %rd378;
	ld.global.u32 	%r1198, [%rd379];
	or.b32  	%r928, %r2, 4096;
	setp.lt.s32 	%p295, %r928, %r8;
	sub.s32 	%r929, %r928, %r8;
	cvt.s64.s32 	%rd380, %r929;
	cvt.u64.u32 	%rd381, %r928;
	selp.b64 	%rd382, %rd262, %rd266, %p295;
	selp.b64 	%rd383, %rd381, %rd380, %p295;
	add.s64 	%rd384, %rd383, %rd382;
	shl.b64 	%rd385, %rd384, 2;
	add.s64 	%rd386, %rd272, %rd385;
	ld.global.u32 	%r1197, [%rd386];
$L__BB4_54:
	sub.s32 	%r930, %r7, %r6;
	shl.b32 	%r931, %r2, 2;
	mov.u32 	%r932, _ZZN3cub18CUB_300001_SM_10006detail10merge_sort26DeviceMergeSortMergeKernelINS2_10policy_hubIN6thrust24THRUST_300001_SM_1000_NS10device_ptrIiEEE9Policy600ES8_PNS0_8NullTypeES8_SC_j4cmpiiSB_EEvbT2_T3_T4_PT6_PT7_T5_PSG_SG_NS1_7vsmem_tEE19static_temp_storage;
	add.s32 	%r933, %r932, %r931;
	st.shared.u32 	[%r933], %r1213;
	st.shared.u32 	[%r933+1024], %r1212;
	st.shared.u32 	[%r933+2048], %r1211;
	st.shared.u32 	[%r933+3072], %r1210;
	st.shared.u32 	[%r933+4096], %r1209;
	st.shared.u32 	[%r933+5120], %r1208;
	st.shared.u32 	[%r933+6144], %r1207;
	st.shared.u32 	[%r933+7168], %r1206;
	st.shared.u32 	[%r933+8192], %r1205;
	st.shared.u32 	[%r933+9216], %r1204;
	st.shared.u32 	[%r933+10240], %r1203;
	st.shared.u32 	[%r933+11264], %r1202;
	st.shared.u32 	[%r933+12288], %r1201;
	st.shared.u32 	[%r933+13312], %r1200;
	st.shared.u32 	[%r933+14336], %r1199;
	st.shared.u32 	[%r933+15360], %r1198;
	st.shared.u32 	[%r933+16384], %r1197;
	bar.sync 	0;
	// begin inline asm
	griddepcontrol.launch_dependents;
	// end inline asm
	add.s32 	%r93, %r930, %r8;
	mul.lo.s32 	%r934, %r2, 17;
	min.s32 	%r94, %r934, %r93;
	setp.lt.s32 	%p296, %r94, %r930;
	sub.s32 	%r935, %r94, %r930;
	selp.b32 	%r1216, 0, %r935, %p296;
	min.s32 	%r1214, %r8, %r94;
	setp.ge.s32 	%p297, %r1216, %r1214;
	ld.global.u64 	%rd6, [a_i];
	@%p297 bra 	$L__BB4_57;
	add.s32 	%r97, %r94, %r8;
$L__BB4_56:
	sub.s32 	%r936, %r1214, %r1216;
	shr.u32 	%r937, %r936, 31;
	add.s32 	%r938, %r936, %r937;
	shr.s32 	%r939, %r938, 1;
	add.s32 	%r940, %r939, %r1216;
	shl.b32 	%r941, %r940, 2;
	add.s32 	%r943, %r932, %r941;
	ld.shared.u32 	%r944, [%r943];
	not.b32 	%r945, %r940;
	add.s32 	%r946, %r97, %r945;
	shl.b32 	%r947, %r946, 2;
	add.s32 	%r948, %r932, %r947;
	ld.shared.u32 	%r949, [%r948];
	mul.wide.s32 	%rd387, %r949, 4;
	add.s64 	%rd388, %rd6, %rd387;
	ld.u32 	%r950, [%rd388];
	mul.wide.s32 	%rd389, %r944, 4;
	add.s64 	%rd390, %rd6, %rd389;
	ld.u32 	%r951, [%rd390];
	setp.lt.s32 	%p298, %r950, %r951;
	add.s32 	%r952, %r940, 1;
	selp.b32 	%r1216, %r1216, %r952, %p298;
	selp.b32 	%r1214, %r940, %r1214, %p298;
	setp.lt.s32 	%p299, %r1216, %r1214;
	@%p299 bra 	$L__BB4_56;
$L__BB4_57:
	sub.s32 	%r953, %r94, %r1216;
	add.s32 	%r103, %r953, %r8;
	shl.b32 	%r954, %r103, 2;
	add.s32 	%r104, %r932, %r954;
	ld.shared.u32 	%r1218, [%r104];
	shl.b32 	%r956, %r1216, 2;
	add.s32 	%r106, %r932, %r956;
	ld.shared.u32 	%r1219, [%r106];
	setp.ge.s32 	%p301, %r103, %r93;
	mov.pred 	%p384, 0;
	@%p301 bra 	$L__BB4_60;
	setp.ge.s32 	%p303, %r1216, %r8;
	mov.pred 	%p384, -1;
	@%p303 bra 	$L__BB4_60;
	mul.wide.s32 	%rd391, %r1218, 4;
	add.s64 	%rd392, %rd6, %rd391;
	ld.u32 	%r957, [%rd392];
	mul.wide.s32 	%rd393, %r1219, 4;
	add.s64 	%rd394, %rd6, %rd393;
	ld.u32 	%r958, [%rd394];
	setp.lt.s32 	%p384, %r957, %r958;
$L__BB4_60:
	selp.b32 	%r108, %r1218, %r1219, %p384;
	selp.u32 	%r959, 1, 0, %p384;
	add.s32 	%r109, %r103, %r959;
	not.pred 	%p304, %p384;
	selp.u32 	%r960, 1, 0, %p304;
	add.s32 	%r110, %r1216, %r960;
	@%p304 bra 	$L__BB4_62;
	ld.shared.u32 	%r1218, [%r104+4];
	bra.uni 	$L__BB4_63;
$L__BB4_62:
	ld.shared.u32 	%r1219, [%r106+4];
$L__BB4_63:
	setp.ge.s32 	%p306, %r109, %r93;
	mov.pred 	%p385, 0;
	@%p306 bra 	$L__BB4_66;
	setp.ge.s32 	%p308, %r110, %r8;
	mov.pred 	%p385, -1;
	@%p308 bra 	$L__BB4_66;
	mul.wide.s32 	%rd395, %r1218, 4;
	add.s64 	%rd396, %rd6, %rd395;
	ld.u32 	%r961, [%rd396];
	mul.wide.s32 	%rd397, %r1219, 4;
	add.s64 	%rd398, %rd6, %rd397;
	ld.u32 	%r962, [%rd398];
	setp.lt.s32 	%p385, %r961, %r962;
$L__BB4_66:
	selp.b32 	%r115, %r1218, %r1219, %p385;
	selp.u32 	%r963, 1, 0, %p385;
	add.s32 	%r116, %r109, %r963;
	not.pred 	%p309, %p385;
	selp.u32 	%r964, 1, 0, %p309;
	add.s32 	%r117, %r110, %r964;
	@%p385 bra 	$L__BB4_68;
	shl.b32 	%r965, %r117, 2;
	add.s32 	%r967, %r932, %r965;
	ld.shared.u32 	%r1219, [%r967];
	bra.uni 	$L__BB4_69;
$L__BB4_68:
	shl.b32 	%r968, %r116, 2;
	add.s32 	%r970, %r932, %r968;
	ld.shared.u32 	%r1218, [%r970];
$L__BB4_69:
	setp.ge.s32 	%p311, %r116, %r93;
	mov.pred 	%p386, 0;
	@%p311 bra 	$L__BB4_72;
	setp.ge.s32 	%p313, %r117, %r8;
	mov.pred 	%p386, -1;
	@%p313 bra 	$L__BB4_72;
	mul.wide.s32 	%rd399, %r1218, 4;
	add.s64 	%rd400, %rd6, %rd399;
	ld.u32 	%r971, [%rd400];
	mul.wide.s32 	%rd401, %r1219, 4;
	add.s64 	%rd402, %rd6, %rd401;
	ld.u32 	%r972, [%rd402];
	setp.lt.s32 	%p386, %r971, %r972;
$L__BB4_72:
	selp.b32 	%r122, %r1218, %r1219, %p386;
	selp.u32 	%r973, 1, 0, %p386;
	add.s32 	%r123, %r116, %r973;
	not.pred 	%p314, %p386;
	selp.u32 	%r974, 1, 0, %p314;
	add.s32 	%r124, %r117, %r974;
	@%p386 bra 	$L__BB4_74;
	shl.b32 	%r975, %r124, 2;
	add.s32 	%r977, %r932, %r975;
	ld.shared.u32 	%r1219, [%r977];
	bra.uni 	$L__BB4_75;
$L__BB4_74:
	shl.b32 	%r978, %r123, 2;
	add.s32 	%r980, %r932, %r978;
	ld.shared.u32 	%r1218, [%r980];
$L__BB4_75:
	setp.ge.s32 	%p316, %r123, %r93;
	mov.pred 	%p387, 0;
	@%p316 bra 	$L__BB4_78;
	setp.ge.s32 	%p318, %r124, %r8;
	mov.pred 	%p387, -1;
	@%p318 bra 	$L__BB4_78;
	mul.wide.s32 	%rd403, %r1218, 4;
	add.s64 	%rd404, %rd6, %rd403;
	ld.u32 	%r981, [%rd404];
	mul.wide.s32 	%rd405, %r1219, 4;
	add.s64 	%rd406, %rd6, %rd405;
	ld.u32 	%r982, [%rd406];
	setp.lt.s32 	%p387, %r981, %r982;
$L__BB4_78:
	selp.b32 	%r129, %r1218, %r1219, %p387;
	selp.u32 	%r983, 1, 0, %p387;
	add.s32 	%r130, %r123, %r983;
	not.pred 	%p319, %p387;
	selp.u32 	%r984, 1, 0, %p319;
	add.s32 	%r131, %r124, %r984;
	@%p387 bra 	$L__BB4_80;
	shl.b32 	%r985, %r131, 2;
	add.s32 	%r987, %r932, %r985;
	ld.shared.u32 	%r1219, [%r987];
	bra.uni 	$L__BB4_81;
$L__BB4_80:
	shl.b32 	%r988, %r130, 2;
	add.s32 	%r990, %r932, %r988;
	ld.shared.u32 	%r1218, [%r990];
$L__BB4_81:
	setp.ge.s32 	%p321, %r130, %r93;
	mov.pred 	%p388, 0;
	@%p321 bra 	$L__BB4_84;
	setp.ge.s32 	%p323, %r131, %r8;
	mov.pred 	%p388, -1;
	@%p323 bra 	$L__BB4_84;
	mul.wide.s32 	%rd407, %r1218, 4;
	add.s64 	%rd408, %rd6, %rd407;
	ld.u32 	%r991, [%rd408];
	mul.wide.s32 	%rd409, %r1219, 4;
	add.s64 	%rd410, %rd6, %rd409;
	ld.u32 	%r992, [%rd410];
	setp.lt.s32 	%p388, %r991, %r992;
$L__BB4_84:
	selp.b32 	%r136, %r1218, %r1219, %p388;
	selp.u32 	%r993, 1, 0, %p388;
	add.s32 	%r137, %r130, %r993;
	not.pred 	%p324, %p388;
	selp.u32 	%r994, 1, 0, %p324;
	add.s32 	%r138, %r131, %r994;
	@%p388 bra 	$L__BB4_86;
	shl.b32 	%r995, %r138, 2;
	add.s32 	%r997, %r932, %r995;
	ld.shared.u32 	%r1219, [%r997];
	bra.uni 	$L__BB4_87;
$L__BB4_86:
	shl.b32 	%r998, %r137, 2;
	add.s32 	%r1000, %r932, %r998;
	ld.shared.u32 	%r1218, [%r1000];
$L__BB4_87:
	setp.ge.s32 	%p326, %r137, %r93;
	mov.pred 	%p389, 0;
	@%p326 bra 	$L__BB4_90;
	setp.ge.s32 	%p328, %r138, %r8;
	mov.pred 	%p389, -1;
	@%p328 bra 	$L__BB4_90;
	mul.wide.s32 	%rd411, %r1218, 4;
	add.s64 	%rd412, %rd6, %rd411;
	ld.u32 	%r1001, [%rd412];
	mul.wide.s32 	%rd413, %r1219, 4;
	add.s64 	%rd414, %rd6, %rd413;
	ld.u32 	%r1002, [%rd414];
	setp.lt.s32 	%p389, %r1001, %r1002;
$L__BB4_90:
	selp.b32 	%r143, %r1218, %r1219, %p389;
	selp.u32 	%r1003, 1, 0, %p389;
	add.s32 	%r144, %r137, %r1003;
	not.pred 	%p329, %p389;
	selp.u32 	%r1004, 1, 0, %p329;
	add.s32 	%r145, %r138, %r1004;
	@%p389 bra 	$L__BB4_92;
	shl.b32 	%r1005, %r145, 2;
	add.s32 	%r1007, %r932, %r1005;
	ld.shared.u32 	%r1219, [%r1007];
	bra.uni 	$L__BB4_93;
$L__BB4_92:
	shl.b32 	%r1008, %r144, 2;
	add.s32 	%r1010, %r932, %r1008;
	ld.shared.u32 	%r1218, [%r1010];
$L__BB4_93:
	setp.ge.s32 	%p331, %r144, %r93;
	mov.pred 	%p390, 0;
	@%p331 bra 	$L__BB4_96;
	setp.ge.s32 	%p333, %r145, %r8;
	mov.pred 	%p390, -1;
	@%p333 bra 	$L__BB4_96;
	mul.wide.s32 	%rd415, %r1218, 4;
	add.s64 	%rd416, %rd6, %rd415;
	ld.u32 	%r1011, [%rd416];
	mul.wide.s32 	%rd417, %r1219, 4;
	add.s64 	%rd418, %rd6, %rd417;
	ld.u32 	%r1012, [%rd418];
	setp.lt.s32 	%p390, %r1011, %r1012;
$L__BB4_96:
	selp.b32 	%r150, %r1218, %r1219, %p390;
	selp.u32 	%r1013, 1, 0, %p390;
	add.s32 	%r151, %r144, %r1013;
	not.pred 	%p334, %p390;
	selp.u32 	%r1014, 1, 0, %p334;
	add.s32 	%r152, %r145, %r1014;
	@%p390 bra 	$L__BB4_98;
	shl.b32 	%r1015, %r152, 2;
	add.s32 	%r1017, %r932, %r1015;
	ld.shared.u32 	%r1219, [%r1017];
	bra.uni 	$L__BB4_99;
$L__BB4_98:
	shl.b32 	%r1018, %r151, 2;
	add.s32 	%r1020, %r932, %r1018;
	ld.shared.u32 	%r1218, [%r1020];
$L__BB4_99:
	setp.ge.s32 	%p336, %r151, %r93;
	mov.pred 	%p391, 0;
	@%p336 bra 	$L__BB4_102;
	setp.ge.s32 	%p338, %r152, %r8;
	mov.pred 	%p391, -1;
	@%p338 bra 	$L__BB4_102;
	mul.wide.s32 	%rd419, %r1218, 4;
	add.s64 	%rd420, %rd6, %rd419;
	ld.u32 	%r1021, [%rd420];
	mul.wide.s32 	%rd421, %r1219, 4;
	add.s64 	%rd422, %rd6, %rd421;
	ld.u32 	%r1022, [%rd422];
	setp.lt.s32 	%p391, %r1021, %r1022;
$L__BB4_102:
	selp.b32 	%r157, %r1218, %r1219, %p391;
	selp.u32 	%r1023, 1, 0, %p391;
	add.s32 	%r158, %r151, %r1023;
	not.pred 	%p339, %p391;
	selp.u32 	%r1024, 1, 0, %p339;
	add.s32 	%r159, %r152, %r1024;
	@%p391 bra 	$L__BB4_104;
	shl.b32 	%r1025, %r159, 2;
	add.s32 	%r1027, %r932, %r1025;
	ld.shared.u32 	%r1219, [%r1027];
	bra.uni 	$L__BB4_105;
$L__BB4_104:
	shl.b32 	%r1028, %r158, 2;
	add.s32 	%r1030, %r932, %r1028;
	ld.shared.u32 	%r1218, [%r1030];
$L__BB4_105:
	setp.ge.s32 	%p341, %r158, %r93;
	mov.pred 	%p392, 0;
	@%p341 bra 	$L__BB4_108;
	setp.ge.s32 	%p343, %r159, %r8;
	mov.pred 	%p392, -1;
	@%p343 bra 	$L__BB4_108;
	mul.wide.s32 	%rd423, %r1218, 4;
	add.s64 	%rd424, %rd6, %rd423;
	ld.u32 	%r1031, [%rd424];
	mul.wide.s32 	%rd425, %r1219, 4;
	add.s64 	%rd426, %rd6, %rd425;
	ld.u32 	%r1032, [%rd426];
	setp.lt.s32 	%p392, %r1031, %r1032;
$L__BB4_108:
	selp.b32 	%r164, %r1218, %r1219, %p392;
	selp.u32 	%r1033, 1, 0, %p392;
	add.s32 	%r165, %r158, %r1033;
	not.pred 	%p344, %p392;
	selp.u32 	%r1034, 1, 0, %p344;
	add.s32 	%r166, %r159, %r1034;
	@%p392 bra 	$L__BB4_110;
	shl.b32 	%r1035, %r166, 2;
	add.s32 	%r1037, %r932, %r1035;
	ld.shared.u32 	%r1219, [%r1037];
	bra.uni 	$L__BB4_111;
$L__BB4_110:
	shl.b32 	%r1038, %r165, 2;
	add.s32 	%r1040, %r932, %r1038;
	ld.shared.u32 	%r1218, [%r1040];
$L__BB4_111:
	setp.ge.s32 	%p346, %r165, %r93;
	mov.pred 	%p393, 0;
	@%p346 bra 	$L__BB4_114;
	setp.ge.s32 	%p348, %r166, %r8;
	mov.pred 	%p393, -1;
	@%p348 bra 	$L__BB4_114;
	mul.wide.s32 	%rd427, %r1218, 4;
	add.s64 	%rd428, %rd6, %rd427;
	ld.u32 	%r1041, [%rd428];
	mul.wide.s32 	%rd429, %r1219, 4;
	add.s64 	%rd430, %rd6, %rd429;
	ld.u32 	%r1042, [%rd430];
	setp.lt.s32 	%p393, %r1041, %r1042;
$L__BB4_114:
	selp.b32 	%r171, %r1218, %r1219, %p393;
	selp.u32 	%r1043, 1, 0, %p393;
	add.s32 	%r172, %r165, %r1043;
	not.pred 	%p349, %p393;
	selp.u32 	%r1044, 1, 0, %p349;
	add.s32 	%r173, %r166, %r1044;
	@%p393 bra 	$L__BB4_116;
	shl.b32 	%r1045, %r173, 2;
	add.s32 	%r1047, %r932, %r1045;
	ld.shared.u32 	%r1219, [%r1047];
	bra.uni 	$L__BB4_117;
$L__BB4_116:
	shl.b32 	%r1048, %r172, 2;
	add.s32 	%r1050, %r932, %r1048;
	ld.shared.u32 	%r1218, [%r1050];
$L__BB4_117:
	setp.ge.s32 	%p351, %r172, %r93;
	mov.pred 	%p394, 0;
	@%p351 bra 	$L__BB4_120;
	setp.ge.s32 	%p353, %r173, %r8;
	mov.pred 	%p394, -1;
	@%p353 bra 	$L__BB4_120;
	mul.wide.s32 	%rd431, %r1218, 4;
	add.s64 	%rd432, %rd6, %rd431;
	ld.u32 	%r1051, [%rd432];
	mul.wide.s32 	%rd433, %r1219, 4;
	add.s64 	%rd434, %rd6, %rd433;
	ld.u32 	%r1052, [%rd434];
	setp.lt.s32 	%p394, %r1051, %r1052;
$L__BB4_120:
	selp.b32 	%r178, %r1218, %r1219, %p394;
	selp.u32 	%r1053, 1, 0, %p394;
	add.s32 	%r179, %r172, %r1053;
	not.pred 	%p354, %p394;
	selp.u32 	%r1054, 1, 0, %p354;
	add.s32 	%r180, %r173, %r1054;
	@%p394 bra 	$L__BB4_122;
	shl.b32 	%r1055, %r180, 2;
	add.s32 	%r1057, %r932, %r1055;
	ld.shared.u32 	%r1219, [%r1057];
	bra.uni 	$L__BB4_123;
$L__BB4_122:
	shl.b32 	%r1058, %r179, 2;
	add.s32 	%r1060, %r932, %r1058;
	ld.shared.u32 	%r1218, [%r1060];
$L__BB4_123:
	setp.ge.s32 	%p356, %r179, %r93;
	mov.pred 	%p395, 0;
	@%p356 bra 	$L__BB4_126;
	setp.ge.s32 	%p358, %r180, %r8;
	mov.pred 	%p395, -1;
	@%p358 bra 	$L__BB4_126;
	mul.wide.s32 	%rd435, %r1218, 4;
	add.s64 	%rd436, %rd6, %rd435;
	ld.u32 	%r1061, [%rd436];
	mul.wide.s32 	%rd437, %r1219, 4;
	add.s64 	%rd438, %rd6, %rd437;
	ld.u32 	%r1062, [%rd438];
	setp.lt.s32 	%p395, %r1061, %r1062;
$L__BB4_126:
	selp.b32 	%r185, %r1218, %r1219, %p395;
	selp.u32 	%r1063, 1, 0, %p395;
	add.s32 	%r186, %r179, %r1063;
	not.pred 	%p359, %p395;
	selp.u32 	%r1064, 1, 0, %p359;
	add.s32 	%r187, %r180, %r1064;
	@%p395 bra 	$L__BB4_128;
	shl.b32 	%r1065, %r187, 2;
	add.s32 	%r1067, %r932, %r1065;
	ld.shared.u32 	%r1219, [%r1067];
	bra.uni 	$L__BB4_129;
$L__BB4_128:
	shl.b32 	%r1068, %r186, 2;
	add.s32 	%r1070, %r932, %r1068;
	ld.shared.u32 	%r1218, [%r1070];
$L__BB4_129:
	setp.ge.s32 	%p361, %r186, %r93;
	mov.pred 	%p396, 0;
	@%p361 bra 	$L__BB4_132;
	setp.ge.s32 	%p363, %r187, %r8;
	mov.pred 	%p396, -1;
	@%p363 bra 	$L__BB4_132;
	mul.wide.s32 	%rd439, %r1218, 4;
	add.s64 	%rd440, %rd6, %rd439;
	ld.u32 	%r1071, [%rd440];
	mul.wide.s32 	%rd441, %r1219, 4;
	add.s64 	%rd442, %rd6, %rd441;
	ld.u32 	%r1072, [%rd442];
	setp.lt.s32 	%p396, %r1071, %r1072;
$L__BB4_132:
	selp.b32 	%r192, %r1218, %r1219, %p396;
	selp.u32 	%r1073, 1, 0, %p396;
	add.s32 	%r193, %r186, %r1073;
	not.pred 	%p364, %p396;
	selp.u32 	%r1074, 1, 0, %p364;
	add.s32 	%r194, %r187, %r1074;
	@%p396 bra 	$L__BB4_134;
	shl.b32 	%r1075, %r194, 2;
	add.s32 	%r1077, %r932, %r1075;
	ld.shared.u32 	%r1219, [%r1077];
	bra.uni 	$L__BB4_135;
$L__BB4_134:
	shl.b32 	%r1078, %r193, 2;
	add.s32 	%r1080, %r932, %r1078;
	ld.shared.u32 	%r1218, [%r1080];
$L__BB4_135:
	setp.ge.s32 	%p366, %r193, %r93;
	mov.pred 	%p397, 0;
	@%p366 bra 	$L__BB4_138;
	setp.ge.s32 	%p368, %r194, %r8;
	mov.pred 	%p397, -1;
	@%p368 bra 	$L__BB4_138;
	mul.wide.s32 	%rd443, %r1218, 4;
	add.s64 	%rd444, %rd6, %rd443;
	ld.u32 	%r1081, [%rd444];
	mul.wide.s32 	%rd445, %r1219, 4;
	add.s64 	%rd446, %rd6, %rd445;
	ld.u32 	%r1082, [%rd446];
	setp.lt.s32 	%p397, %r1081, %r1082;
$L__BB4_138:
	selp.b32 	%r199, %r1218, %r1219, %p397;
	selp.u32 	%r1083, 1, 0, %p397;
	add.s32 	%r200, %r193, %r1083;
	not.pred 	%p369, %p397;
	selp.u32 	%r1084, 1, 0, %p369;
	add.s32 	%r201, %r194, %r1084;
	@%p397 bra 	$L__BB4_140;
	shl.b32 	%r1085, %r201, 2;
	add.s32 	%r1087, %r932, %r1085;
	ld.shared.u32 	%r1219, [%r1087];
	bra.uni 	$L__BB4_141;
$L__BB4_140:
	shl.b32 	%r1088, %r200, 2;
	add.s32 	%r1090, %r932, %r1088;
	ld.shared.u32 	%r1218, [%r1090];
$L__BB4_141:
	setp.ge.s32 	%p371, %r200, %r93;
	mov.pred 	%p398, 0;
	@%p371 bra 	$L__BB4_144;
	setp.ge.s32 	%p373, %r201, %r8;
	mov.pred 	%p398, -1;
	@%p373 bra 	$L__BB4_144;
	mul.wide.s32 	%rd447, %r1218, 4;
	add.s64 	%rd448, %rd6, %rd447;
	ld.u32 	%r1091, [%rd448];
	mul.wide.s32 	%rd449, %r1219, 4;
	add.s64 	%rd450, %rd6, %rd449;
	ld.u32 	%r1092, [%rd450];
	setp.lt.s32 	%p398, %r1091, %r1092;
$L__BB4_144:
	selp.b32 	%r206, %r1218, %r1219, %p398;
	selp.u32 	%r1093, 1, 0, %p398;
	add.s32 	%r207, %r200, %r1093;
	not.pred 	%p374, %p398;
	selp.u32 	%r1094, 1, 0, %p374;
	add.s32 	%r208, %r201, %r1094;
	@%p398 bra 	$L__BB4_146;
	shl.b32 	%r1095, %r208, 2;
	add.s32 	%r1097, %r932, %r1095;
	ld.shared.u32 	%r1219, [%r1097];
	bra.uni 	$L__BB4_147;
$L__BB4_146:
	shl.b32 	%r1098, %r207, 2;
	add.s32 	%r1100, %r932, %r1098;
	ld.shared.u32 	%r1218, [%r1100];
$L__BB4_147:
	setp.ge.s32 	%p376, %r207, %r93;
	mov.pred 	%p399, 0;
	@%p376 bra 	$L__BB4_150;
	setp.ge.s32 	%p378, %r208, %r8;
	mov.pred 	%p399, -1;
	@%p378 bra 	$L__BB4_150;
	mul.wide.s32 	%rd451, %r1218, 4;
	add.s64 	%rd452, %rd6, %rd451;
	ld.u32 	%r1101, [%rd452];
	mul.wide.s32 	%rd453, %r1219, 4;
	add.s64 	%rd454, %rd6, %rd453;
	ld.u32 	%r1102, [%rd454];
	setp.lt.s32 	%p399, %r1101, %r1102;
$L__BB4_150:
	selp.b32 	%r213, %r1218, %r1219, %p399;
	selp.u32 	%r1103, 1, 0, %p399;
	add.s32 	%r214, %r207, %r1103;
	not.pred 	%p379, %p399;
	selp.u32 	%r1104, 1, 0, %p379;
	add.s32 	%r215, %r208, %r1104;
	@%p399 bra 	$L__BB4_152;
	shl.b32 	%r1105, %r215, 2;
	add.s32 	%r1107, %r932, %r1105;
	ld.shared.u32 	%r1219, [%r1107];
	bra.uni 	$L__BB4_153;
$L__BB4_152:
	shl.b32 	%r1108, %r214, 2;
	add.s32 	%r1110, %r932, %r1108;
	ld.shared.u32 	%r1218, [%r1110];
$L__BB4_153:
	setp.ge.s32 	%p380, %r214, %r93;
	mov.u32 	%r1249, %r1219;
	@%p380 bra 	$L__BB4_156;
	setp.ge.s32 	%p381, %r215, %r8;
	mov.u32 	%r1249, %r1218;
	@%p381 bra 	$L__BB4_156;
	mul.wide.s32 	%rd455, %r1218, 4;
	add.s64 	%rd456, %rd6, %rd455;
	ld.u32 	%r1111, [%rd456];
	mul.wide.s32 	%rd457, %r1219, 4;
	add.s64 	%rd458, %rd6, %rd457;
	ld.u32 	%r1112, [%rd458];
	setp.lt.s32 	%p382, %r1111, %r1112;
	selp.b32 	%r1249, %r1218, %r1219, %p382;
$L__BB4_156:
	ld.param.s8 	%rs5, [_ZN3cub18CUB_300001_SM_10006detail10merge_sort26DeviceMergeSortMergeKernelINS2_10policy_hubIN6thrust24THRUST_300001_SM_1000_NS10device_ptrIiEEE9Policy600ES8_PNS0_8NullTypeES8_SC_j4cmpiiSB_EEvbT2_T3_T4_PT6_PT7_T5_PSG_SG_NS1_7vsmem_tE_param_0];
	mov.u32 	%r1113, %ctaid.x;
	mul.lo.s32 	%r222, %r1113, 4352;
	setp.eq.s16 	%p383, %rs5, 0;
	bar.sync 	0;
	@%p383 bra 	$L__BB4_158;
	ld.param.u64 	%rd480, [_ZN3cub18CUB_300001_SM_10006detail10merge_sort26DeviceMergeSortMergeKernelINS2_10policy_hubIN6thrust24THRUST_300001_SM_1000_NS10device_ptrIiEEE9Policy600ES8_PNS0_8NullTypeES8_SC_j4cmpiiSB_EEvbT2_T3_T4_PT6_PT7_T5_PSG_SG_NS1_7vsmem_tE_param_4];
	cvt.u64.u32 	%rd459, %r222;
	// begin inline asm
	mov.u32 %r1114, %laneid;
	// end inline asm
	shr.u32 	%r1115, %r2, 5;
	mul.lo.s32 	%r1116, %r1115, 544;
	mad.lo.s32 	%r1117, %r1114, 17, %r1116;
	shl.b32 	%r1118, %r1117, 2;
	add.s32 	%r1120, %r932, %r1118;
	st.shared.u32 	[%r1120], %r108;
	st.shared.u32 	[%r1120+4], %r115;
	st.shared.u32 	[%r1120+8], %r122;
	st.shared.u32 	[%r1120+12], %r129;
	st.shared.u32 	[%r1120+16], %r136;
	st.shared.u32 	[%r1120+20], %r143;
	st.shared.u32 	[%r1120+24], %r150;
	st.shared.u32 	[%r1120+28], %r157;
	st.shared.u32 	[%r1120+32], %r164;
	st.shared.u32 	[%r1120+36], %r171;
	st.shared.u32 	[%r1120+40], %r178;
	st.shared.u32 	[%r1120+44], %r185;
	st.shared.u32 	[%r1120+48], %r192;
	st.shared.u32 	[%r1120+52], %r199;
	st.shared.u32 	[%r1120+56], %r206;
	st.shared.u32 	[%r1120+60], %r213;
	st.shared.u32 	[%r1120+64], %r1249;
	bar.warp.sync 	-1;
	shl.b32 	%r1121, %r1114, 4;
	sub.s32 	%r1122, %r1117, %r1121;
	shl.b32 	%r1123, %r1122, 2;
	add.s32 	%r1124, %r932, %r1123;
	ld.shared.u32 	%r1125, [%r1124];
	ld.shared.u32 	%r1126, [%r1124+128];
	ld.shared.u32 	%r1127, [%r1124+256];
	ld.shared.u32 	%r1128, [%r1124+384];
	ld.shared.u32 	%r1129, [%r1124+512];
	ld.shared.u32 	%r1130, [%r1124+640];
	ld.shared.u32 	%r1131, [%r1124+768];
	ld.shared.u32 	%r1132, [%r1124+896];
	ld.shared.u32 	%r1133, [%r1124+1024];
	ld.shared.u32 	%r1134, [%r1124+1152];
	ld.shared.u32 	%r1135, [%r1124+1280];
	ld.shared.u32 	%r1136, [%r1124+1408];
	ld.shared.u32 	%r1137, [%r1124+1536];
	ld.shared.u32 	%r1138, [%r1124+1664];
	ld.shared.u32 	%r1139, [%r1124+1792];
	ld.shared.u32 	%r1140, [%r1124+1920];
	ld.shared.u32 	%r1141, [%r1124+2048];
	and.b32  	%r1142, %r2, 31;
	and.b32  	%r1143, %r2, 992;
	mul.lo.s32 	%r1144, %r1143, 17;
	or.b32  	%r1145, %r1144, %r1142;
	cvt.u64.u32 	%rd460, %r1145;
	add.s64 	%rd461, %rd460, %rd459;
	cvta.to.global.u64 	%rd462, %rd480;
	shl.b64 	%rd463, %rd461, 2;
	add.s64 	%rd464, %rd462, %rd463;
	st.global.u32 	[%rd464], %r1125;
	st.global.u32 	[%rd464+128], %r1126;
	st.global.u32 	[%rd464+256], %r1127;
	st.global.u32 	[%rd464+384], %r1128;
	st.global.u32 	[%rd464+512], %r1129;
	st.global.u32 	[%rd464+640], %r1130;
	st.global.u32 	[%rd464+768], %r1131;
	st.global.u32 	[%rd464+896], %r1132;
	st.global.u32 	[%rd464+1024], %r1133;
	st.global.u32 	[%rd464+1152], %r1134;
	st.global.u32 	[%rd464+1280], %r1135;
	st.global.u32 	[%rd464+1408], %r1136;
	st.global.u32 	[%rd464+1536], %r1137;
	st.global.u32 	[%rd464+1664], %r1138;
	st.global.u32 	[%rd464+1792], %r1139;
	st.global.u32 	[%rd464+1920], %r1140;
	st.global.u32 	[%rd464+2048], %r1141;
	bra.uni 	$L__BB4_437;
$L__BB4_158:
	// begin inline asm
	mov.u32 %r1146, %laneid;
	// end inline asm
	shr.u32 	%r1147, %r2, 5;
	mul.lo.s32 	%r1148, %r1147, 544;
	mad.lo.s32 	%r1149, %r1146, 17, %r1148;
	shl.b32 	%r1150, %r1149, 2;
	add.s32 	%r1152, %r932, %r1150;
	st.shared.u32 	[%r1152], %r108;
	st.shared.u32 	[%r1152+4], %r115;
	st.shared.u32 	[%r1152+8], %r122;
	st.shared.u32 	[%r1152+12], %r129;
	st.shared.u32 	[%r1152+16], %r136;
	st.shared.u32 	[%r1152+20], %r143;
	st.shared.u32 	[%r1152+24], %r150;
	st.shared.u32 	[%r1152+28], %r157;
	st.shared.u32 	[%r1152+32], %r164;
	st.shared.u32 	[%r1152+36], %r171;
	st.shared.u32 	[%r1152+40], %r178;
	st.shared.u32 	[%r1152+44], %r185;
	st.shared.u32 	[%r1152+48], %r192;
	st.shared.u32 	[%r1152+52], %r199;
	st.shared.u32 	[%r1152+56], %r206;
	st.shared.u32 	[%r1152+60], %r213;
	st.shared.u32 	[%r1152+64], %r1249;
	bar.warp.sync 	-1;
	shl.b32 	%r1153, %r1146, 4;
	sub.s32 	%r1154, %r1149, %r1153;
	shl.b32 	%r1155, %r1154, 2;
	add.s32 	%r1156, %r932, %r1155;
	ld.shared.u32 	%r1157, [%r1156];
	ld.shared.u32 	%r1158, [%r1156+128];
	ld.shared.u32 	%r1159, [%r1156+256];
	ld.shared.u32 	%r1160, [%r1156+384];
	ld.shared.u32 	%r1161, [%r1156+512];
	ld.shared.u32 	%r1162, [%r1156+640];
	ld.shared.u32 	%r1163, [%r1156+768];
	ld.shared.u32 	%r1164, [%r1156+896];
	ld.shared.u32 	%r1165, [%r1156+1024];
	ld.shared.u32 	%r1166, [%r1156+1152];
	ld.shared.u32 	%r1167, [%r1156+1280];
	ld.shared.u32 	%r1168, [%r1156+1408];
	ld.shared.u32 	%r1169, [%r1156+1536];
	ld.shared.u32 	%r1170, [%r1156+1664];
	ld.shared.u32 	%r1171, [%r1156+1792];
	ld.shared.u32 	%r1172, [%r1156+1920];
	ld.shared.u32 	%r1173, [%r1156+2048];
	and.b32  	%r1174, %r2, 31;
	and.b32  	%r1175, %r2, 992;
	mul.lo.s32 	%r1176, %r1175, 17;
	cvt.u64.u32 	%rd465, %r1176;
	add.s32 	%r1177, %r1174, %r222;
	cvt.u64.u32 	%rd466, %r1177;
	add.s64 	%rd467, %rd466, %rd465;
	shl.b64 	%rd468, %rd467, 2;
	add.s64 	%rd469, %rd3, %rd468;
	st.global.u32 	[%rd469], %r1157;
	st.global.u32 	[%rd469+128], %r1158;
	st.global.u32 	[%rd469+256], %r1159;
	st.global.u32 	[%rd469+384], %r1160;
	st.global.u32 	[%rd469+512], %r1161;
	st.global.u32 	[%rd469+640], %r1162;
	st.global.u32 	[%rd469+768], %r1163;
	st.global.u32 	[%rd469+896], %r1164;
	st.global.u32 	[%rd469+1024], %r1165;
	st.global.u32 	[%rd469+1152], %r1166;
	st.global.u32 	[%rd469+1280], %r1167;
	st.global.u32 	[%rd469+1408], %r1168;
	st.global.u32 	[%rd469+1536], %r1169;
	st.global.u32 	[%rd469+1664], %r1170;
	st.global.u32 	[%rd469+1792], %r1171;
	st.global.u32 	[%rd469+1920], %r1172;
	st.global.u32 	[%rd469+2048], %r1173;
	bra.uni 	$L__BB4_437;
$L__BB4_159:
	ld.param.u32 	%r1178, [_ZN3cub18CUB_300001_SM_10006detail10merge_sort26DeviceMergeSortMergeKernelINS2_10policy_hubIN6thrust24THRUST_300001_SM_1000_NS10device_ptrIiEEE9Policy600ES8_PNS0_8NullTypeES8_SC_j4cmpiiSB_EEvbT2_T3_T4_PT6_PT7_T5_PSG_SG_NS1_7vsmem_tE_param_8];
	ld.param.s8 	%rs2, [_ZN3cub18CUB_300001_SM_10006detail10merge_sort26DeviceMergeSortMergeKernelINS2_10policy_hubIN6thrust24THRUST_300001_SM_1000_NS10device_ptrIiEEE9Policy600ES8_PNS0_8NullTypeES8_SC_j4cmpiiSB_EEvbT2_T3_T4_PT6_PT7_T5_PSG_SG_NS1_7vsmem_tE_param_0];
	mul.wide.u32 	%rd17, %r1, 4;
	add.s64 	%rd18, %rd2, %rd17;
	ld.global.u32 	%r529, [%rd18];
	ld.global.u32 	%r530, [%rd18+4];
	shr.u32 	%r531, %r1178, 1;
	neg.s32 	%r532, %r1178;
	and.b32  	%r533, %r1, %r532;
	mul.lo.s32 	%r223, %r533, 4352;
	mul.lo.s32 	%r224, %r531, 4352;
	sub.s32 	%r534, %r1, %r533;
	mul.lo.s32 	%r535, %r534, 4352;
	sub.s32 	%r225, %r529, %r223;
	sub.s32 	%r536, %r530, %r223;
	sub.s32 	%r537, %r525, %r223;
	max.u32 	%r538, %r537, %r224;
	sub.s32 	%r539, %r538, %r224;
	sub.s32 	%r540, %r535, %r225;
	min.u32 	%r226, %r540, %r539;
	max.u32 	%r541, %r535, -4353;
	not.b32 	%r542, %r541;
	add.s32 	%r543, %r535, %r542;
	sub.s32 	%r544, %r543, %r536;
	or.b32  	%r545, %r1, %r532;
	setp.eq.s32 	%p66, %r545, -1;
	min.u32 	%r546, %r224, %r537;
	selp.b32 	%r547, %r546, %r536, %p66;
	selp.b32 	%r548, %r224, %r544, %p66;
	min.u32 	%r549, %r548, %r539;
	sub.s32 	%r227, %r547, %r225;
	sub.s32 	%r228, %r549, %r226;
	// begin inline asm
	griddepcontrol.wait;
	// end inline asm
	setp.eq.s16 	%p67, %rs2, 0;
	@%p67 bra 	$L__BB4_228;
	cvt.u64.u32 	%rd19, %r223;
	cvt.u64.u32 	%rd20, %r225;
	add.s64 	%rd21, %rd20, %rd19;
	cvt.u64.u32 	%rd22, %r224;
	add.s64 	%rd23, %rd19, %rd22;
	cvt.u64.u32 	%rd24, %r226;
	add.s64 	%rd25, %rd23, %rd24;
	add.s32 	%r229, %r228, %r227;
	setp.ge.s32 	%p68, %r2, %r229;
	cvt.u64.u32 	%rd26, %r2;
	add.s64 	%rd27, %rd21, %rd26;
	shl.b64 	%rd28, %rd27, 2;
	add.s64 	%rd7, %rd3, %rd28;
	sub.s32 	%r551, %r2, %r227;
	cvt.s64.s32 	%rd29, %r551;
	add.s64 	%rd30, %rd25, %rd29;
	shl.b64 	%rd31, %rd30, 2;
	add.s64 	%rd8, %rd3, %rd31;
	@%p68 bra 	$L__BB4_164;
	setp.ge.s32 	%p69, %r2, %r227;
	@%p69 bra 	$L__BB4_163;
	ld.global.u32 	%r1298, [%rd7];
	bra.uni 	$L__BB4_164;
$L__BB4_163:
	ld.global.u32 	%r1298, [%rd8];
$L__BB4_164:
	add.s32 	%r233, %r2, 256;
	setp.ge.s32 	%p70, %r233, %r229;
	@%p70 bra 	$L__BB4_168;
	setp.lt.s32 	%p71, %r233, %r227;
	@%p71 bra 	$L__BB4_167;
	ld.global.u32 	%r1297, [%rd8+1024];
	bra.uni 	$L__BB4_168;
$L__BB4_167:
	ld.global.u32 	%r1297, [%rd7+1024];
$L__BB4_168:
	add.s32 	%r237, %r2, 512;
	setp.ge.s32 	%p72, %r237, %r229;
	@%p72 bra 	$L__BB4_172;
	setp.lt.s32 	%p73, %r237, %r227;
	@%p73 bra 	$L__BB4_171;
	ld.global.u32 	%r1296, [%rd8+2048];
	bra.uni 	$L__BB4_172;
$L__BB4_171:
	ld.global.u32 	%r1296, [%rd7+2048];
$L__BB4_172:
	add.s32 	%r241, %r2, 768;
	setp.ge.s32 	%p74, %r241, %r229;
	@%p74 bra 	$L__BB4_176;
	setp.lt.s32 	%p75, %r241, %r227;
	@%p75 bra 	$L__BB4_175;
	ld.global.u32 	%r1295, [%rd8+3072];
	bra.uni 	$L__BB4_176;
$L__BB4_175:
	ld.global.u32 	%r1295, [%rd7+3072];
$L__BB4_176:
	or.b32  	%r245, %r2, 1024;
	setp.ge.s32 	%p76, %r245, %r229;
	@%p76 bra 	$L__BB4_180;
	setp.lt.s32 	%p77, %r245, %r227;
	@%p77 bra 	$L__BB4_179;
	ld.global.u32 	%r1294, [%rd8+4096];
	bra.uni 	$L__BB4_180;
$L__BB4_179:
	ld.global.u32 	%r1294, [%rd7+4096];
$L__BB4_180:
	add.s32 	%r249, %r2, 1280;
	setp.ge.s32 	%p78, %r249, %r229;
	@%p78 bra 	$L__BB4_184;
	setp.lt.s32 	%p79, %r249, %r227;
	@%p79 bra 	$L__BB4_183;
	ld.global.u32 	%r1293, [%rd8+5120];
	bra.uni 	$L__BB4_184;
$L__BB4_183:
	ld.global.u32 	%r1293, [%rd7+5120];
$L__BB4_184:
	add.s32 	%r253, %r2, 1536;
	setp.ge.s32 	%p80, %r253, %r229;
	@%p80 bra 	$L__BB4_188;
	setp.lt.s32 	%p81, %r253, %r227;
	@%p81 bra 	$L__BB4_187;
	ld.global.u32 	%r1292, [%rd8+6144];
	bra.uni 	$L__BB4_188;
$L__BB4_187:
	ld.global.u32 	%r1292, [%rd7+6144];
$L__BB4_188:
	add.s32 	%r257, %r2, 1792;
	setp.ge.s32 	%p82, %r257, %r229;
	@%p82 bra 	$L__BB4_192;
	setp.lt.s32 	%p83, %r257, %r227;
	@%p83 bra 	$L__BB4_191;
	ld.global.u32 	%r1291, [%rd8+7168];
	bra.uni 	$L__BB4_192;
$L__BB4_191:
	ld.global.u32 	%r1291, [%rd7+7168];
$L__BB4_192:
	or.b32  	%r261, %r2, 2048;
	setp.ge.s32 	%p84, %r261, %r229;
	@%p84 bra 	$L__BB4_196;
	setp.lt.s32 	%p85, %r261, %r227;
	@%p85 bra 	$L__BB4_195;
	ld.global.u32 	%r1290, [%rd8+8192];
	bra.uni 	$L__BB4_196;
$L__BB4_195:
	ld.global.u32 	%r1290, [%rd7+8192];
$L__BB4_196:
	add.s32 	%r265, %r2, 2304;
	setp.ge.s32 	%p86, %r265, %r229;
	@%p86 bra 	$L__BB4_200;
	setp.lt.s32 	%p87, %r265, %r227;
	@%p87 bra 	$L__BB4_199;
	ld.global.u32 	%r1289, [%rd8+9216];
	bra.uni 	$L__BB4_200;
$L__BB4_199:
	ld.global.u32 	%r1289, [%rd7+9216];
$L__BB4_200:
	add.s32 	%r269, %r2, 2560;
	setp.ge.s32 	%p88, %r269, %r229;
	@%p88 bra 	$L__BB4_204;
	setp.lt.s32 	%p89, %r269, %r227;
	@%p89 bra 	$L__BB4_203;
	ld.global.u32 	%r1288, [%rd8+10240];
	bra.uni 	$L__BB4_204;
$L__BB4_203:
	ld.global.u32 	%r1288, [%rd7+10240];
$L__BB4_204:
	add.s32 	%r273, %r2, 2816;
	setp.ge.s32 	%p90, %r273, %r229;
	@%p90 bra 	$L__BB4_208;
	setp.lt.s32 	%p91, %r273, %r227;
	@%p91 bra 	$L__BB4_207;
	ld.global.u32 	%r1287, [%rd8+11264];
	bra.uni 	$L__BB4_208;
$L__BB4_207:
	ld.global.u32 	%r1287, [%rd7+11264];
$L__BB4_208:
	or.b32  	%r277, %r2, 3072;
	setp.ge.s32 	%p92, %r277, %r229;
	@%p92 bra 	$L__BB4_212;
	setp.lt.s32 	%p93, %r277, %r227;
	@%p93 bra 	$L__BB4_211;
	ld.global.u32 	%r1286, [%rd8+12288];
	bra.uni 	$L__BB4_212;
$L__BB4_211:
	ld.global.u32 	%r1286, [%rd7+12288];
$L__BB4_212:
	add.s32 	%r281, %r2, 3328;
	setp.ge.s32 	%p94, %r281, %r229;
	@%p94 bra 	$L__BB4_216;
	setp.lt.s32 	%p95, %r281, %r227;
	@%p95 bra 	$L__BB4_215;
	ld.global.u32 	%r1285, [%rd8+13312];
	bra.uni 	$L__BB4_216;
$L__BB4_215:
	ld.global.u32 	%r1285, [%rd7+13312];
$L__BB4_216:
	add.s32 	%r285, %r2, 3584;
	setp.ge.s32 	%p96, %r285, %r229;
	@%p96 bra 	$L__BB4_220;
	setp.lt.s32 	%p97, %r285, %r227;
	@%p97 bra 	$L__BB4_219;
	ld.global.u32 	%r1284, [%rd8+14336];
	bra.uni 	$L__BB4_220;
$L__BB4_219:
	ld.global.u32 	%r1284, [%rd7+14336];
$L__BB4_220:
	add.s32 	%r289, %r2, 3840;
	setp.ge.s32 	%p98, %r289, %r229;
	@%p98 bra 	$L__BB4_224;
	setp.lt.s32 	%p99, %r289, %r227;
	@%p99 bra 	$L__BB4_223;
	ld.global.u32 	%r1283, [%rd8+15360];
	bra.uni 	$L__BB4_224;
$L__BB4_223:
	ld.global.u32 	%r1283, [%rd7+15360];
$L__BB4_224:
	or.b32  	%r293, %r2, 4096;
	setp.ge.s32 	%p100, %r293, %r229;
	@%p100 bra 	$L__BB4_262;
	setp.lt.s32 	%p101, %r293, %r227;
	@%p101 bra 	$L__BB4_227;
	ld.global.u32 	%r1282, [%rd8+16384];
	bra.uni 	$L__BB4_262;
$L__BB4_227:
	ld.global.u32 	%r1282, [%rd7+16384];
	bra.uni 	$L__BB4_262;
$L__BB4_228:
	cvt.u64.u32 	%rd32, %r223;
	cvt.u64.u32 	%rd33, %r225;
	add.s64 	%rd9, %rd33, %rd32;
	cvt.u64.u32 	%rd34, %r224;
	add.s64 	%rd35, %rd32, %rd34;
	cvt.u64.u32 	%rd36, %r226;
	add.s64 	%rd10, %rd35, %rd36;
	add.s32 	%r296, %r228, %r227;
	setp.ge.s32 	%p102, %r2, %r296;
	@%p102 bra 	$L__BB4_230;
	setp.lt.s32 	%p103, %r2, %r227;
	sub.s32 	%r569, %r2, %r227;
	cvt.s64.s32 	%rd37, %r569;
	cvt.u64.u32 	%rd38, %r2;
	selp.b64 	%rd39, %rd9, %rd10, %p103;
	selp.b64 	%rd40, %rd38, %rd37, %p103;
	add.s64 	%rd41, %rd40, %rd39;
	shl.b64 	%rd42, %rd41, 2;
	add.s64 	%rd43, %rd1, %rd42;
	ld.global.u32 	%r1298, [%rd43];
$L__BB4_230:
	add.s32 	%r299, %r2, 256;
	setp.ge.s32 	%p104, %r299, %r296;
	@%p104 bra 	$L__BB4_232;
	setp.lt.s32 	%p105, %r299, %r227;
	sub.s32 	%r571, %r299, %r227;
	cvt.s64.s32 	%rd44, %r571;
	cvt.u64.u32 	%rd45, %r299;
	selp.b64 	%rd46, %rd9, %rd10, %p105;
	selp.b64 	%rd47, %rd45, %rd44, %p105;
	add.s64 	%rd48, %rd47, %rd46;
	shl.b64 	%rd49, %rd48, 2;
	add.s64 	%rd50, %rd1, %rd49;
	ld.global.u32 	%r1297, [%rd50];
$L__BB4_232:
	add.s32 	%r302, %r2, 512;
	setp.ge.s32 	%p106, %r302, %r296;
	@%p106 bra 	$L__BB4_234;
	setp.lt.s32 	%p107, %r302, %r227;
	sub.s32 	%r573, %r302, %r227;
	cvt.s64.s32 	%rd51, %r573;
	cvt.u64.u32 	%rd52, %r302;
	selp.b64 	%rd53, %rd9, %rd10, %p107;
	selp.b64 	%rd54, %rd52, %rd51, %p107;
	add.s64 	%rd55, %rd54, %rd53;
	shl.b64 	%rd56, %rd55, 2;
	add.s64 	%rd57, %rd1, %rd56;
	ld.global.u32 	%r1296, [%rd57];
$L__BB4_234:
	add.s32 	%r305, %r2, 768;
	setp.ge.s32 	%p108, %r305, %r296;
	@%p108 bra 	$L__BB4_236;
	setp.lt.s32 	%p109, %r305, %r227;
	sub.s32 	%r575, %r305, %r227;
	cvt.s64.s32 	%rd58, %r575;
	cvt.u64.u32 	%rd59, %r305;
	selp.b64 	%rd60, %rd9, %rd10, %p109;
	selp.b64 	%rd61, %rd59, %rd58, %p109;
	add.s64 	%rd62, %rd61, %rd60;
	shl.b64 	%rd63, %rd62, 2;
	add.s64 	%rd64, %rd1, %rd63;
	ld.global.u32 	%r1295, [%rd64];
$L__BB4_236:
	or.b32  	%r308, %r2, 1024;
	setp.ge.s32 	%p110, %r308, %r296;
	@%p110 bra 	$L__BB4_238;
	setp.lt.s32 	%p111, %r308, %r227;
	sub.s32 	%r577, %r308, %r227;
	cvt.s64.s32 	%rd65, %r577;
	cvt.u64.u32 	%rd66, %r308;
	selp.b64 	%rd67, %rd9, %rd10, %p111;
	selp.b64 	%rd68, %rd66, %rd65, %p111;
	add.s64 	%rd69, %rd68, %rd67;
	shl.b64 	%rd70, %rd69, 2;
	add.s64 	%rd71, %rd1, %rd70;
	ld.global.u32 	%r1294, [%rd71];
$L__BB4_238:
	add.s32 	%r311, %r2, 1280;
	setp.ge.s32 	%p112, %r311, %r296;
	@%p112 bra 	$L__BB4_240;
	setp.lt.s32 	%p113, %r311, %r227;
	sub.s32 	%r579, %r311, %r227;
	cvt.s64.s32 	%rd72, %r579;
	cvt.u64.u32 	%rd73, %r311;
	selp.b64 	%rd74, %rd9, %rd10, %p113;
	selp.b64 	%rd75, %rd73, %rd72, %p113;
	add.s64 	%rd76, %rd75, %rd74;
	shl.b64 	%rd77, %rd76, 2;
	add.s64 	%rd78, %rd1, %rd77;
	ld.global.u32 	%r1293, [%rd78];
$L__BB4_240:
	add.s32 	%r314, %r2, 1536;
	setp.ge.s32 	%p114, %r314, %r296;
	@%p114 bra 	$L__BB4_242;
	setp.lt.s32 	%p115, %r314, %r227;
	sub.s32 	%r581, %r314, %r227;
	cvt.s64.s32 	%rd79, %r581;
	cvt.u64.u32 	%rd80, %r314;
	selp.b64 	%rd81, %rd9, %rd10, %p115;
	selp.b64 	%rd82, %rd80, %rd79, %p115;
	add.s64 	%rd83, %rd82, %rd81;
	shl.b64 	%rd84, %rd83, 2;
	add.s64 	%rd85, %rd1, %rd84;
	ld.global.u32 	%r1292, [%rd85];
$L__BB4_242:
	add.s32 	%r317, %r2, 1792;
	setp.ge.s32 	%p116, %r317, %r296;
	@%p116 bra 	$L__BB4_244;
	setp.lt.s32 	%p117, %r317, %r227;
	sub.s32 	%r583, %r317, %r227;
	cvt.s64.s32 	%rd86, %r583;
	cvt.u64.u32 	%rd87, %r317;
	selp.b64 	%rd88, %rd9, %rd10, %p117;
	selp.b64 	%rd89, %rd87, %rd86, %p117;
	add.s64 	%rd90, %rd89, %rd88;
	shl.b64 	%rd91, %rd90, 2;
	add.s64 	%rd92, %rd1, %rd91;
	ld.global.u32 	%r1291, [%rd92];
$L__BB4_244:
	or.b32  	%r320, %r2, 2048;
	setp.ge.s32 	%p118, %r320, %r296;
	@%p118 bra 	$L__BB4_246;
	setp.lt.s32 	%p119, %r320, %r227;
	sub.s32 	%r585, %r320, %r227;
	cvt.s64.s32 	%rd93, %r585;
	cvt.u64.u32 	%rd94, %r320;
	selp.b64 	%rd95, %rd9, %rd10, %p119;
	selp.b64 	%rd96, %rd94, %rd93, %p119;
	add.s64 	%rd97, %rd96, %rd95;
	shl.b64 	%rd98, %rd97, 2;
	add.s64 	%rd99, %rd1, %rd98;
	ld.global.u32 	%r1290, [%rd99];
$L__BB4_246:
	add.s32 	%r323, %r2, 2304;
	setp.ge.s32 	%p120, %r323, %r296;
	@%p120 bra 	$L__BB4_248;
	ld.param.u64 	%rd470, [_ZN3cub18CUB_300001_SM_10006detail10merge_sort26DeviceMergeSortMergeKernelINS2_10policy_hubIN6thrust24THRUST_300001_SM_1000_NS10device_ptrIiEEE9Policy600ES8_PNS0_8NullTypeES8_SC_j4cmpiiSB_EEvbT2_T3_T4_PT6_PT7_T5_PSG_SG_NS1_7vsmem_tE_param_4];
	setp.lt.s32 	%p121, %r323, %r227;
	sub.s32 	%r587, %r323, %r227;
	cvt.s64.s32 	%rd100, %r587;
	cvt.u64.u32 	%rd101, %r323;
	selp.b64 	%rd102, %rd9, %rd10, %p121;
	selp.b64 	%rd103, %rd101, %rd100, %p121;
	add.s64 	%rd104, %rd103, %rd102;
	cvta.to.global.u64 	%rd105, %rd470;
	shl.b64 	%rd106, %rd104, 2;
	add.s64 	%rd107, %rd105, %rd106;
	ld.global.u32 	%r1289, [%rd107];
$L__BB4_248:
	add.s32 	%r326, %r2, 2560;
	setp.ge.s32 	%p122, %r326, %r296;
	@%p122 bra 	$L__BB4_250;
	ld.param.u64 	%rd471, [_ZN3cub18CUB_300001_SM_10006detail10merge_sort26DeviceMergeSortMergeKernelINS2_10policy_hubIN6thrust24THRUST_300001_SM_1000_NS10device_ptrIiEEE9Policy600ES8_PNS0_8NullTypeES8_SC_j4cmpiiSB_EEvbT2_T3_T4_PT6_PT7_T5_PSG_SG_NS1_7vsmem_tE_param_4];
	setp.lt.s32 	%p123, %r326, %r227;
	sub.s32 	%r589, %r326, %r227;
	cvt.s64.s32 	%rd108, %r589;
	cvt.u64.u32 	%rd109, %r326;
	selp.b64 	%rd110, %rd9, %rd10, %p123;
	selp.b64 	%rd111, %rd109, %rd108, %p123;
	add.s64 	%rd112, %rd111, %rd110;
	cvta.to.global.u64 	%rd113, %rd471;
	shl.b64 	%rd114, %rd112, 2;
	add.s64 	%rd115, %rd113, %rd114;
	ld.global.u32 	%r1288, [%rd115];
$L__BB4_250:
	add.s32 	%r591, %r2, 2816;
	setp.ge.s32 	%p124, %r591, %r296;
	@%p124 bra 	$L__BB4_252;
	ld.param.u64 	%rd472, [_ZN3cub18CUB_300001_SM_10006detail10merge_sort26DeviceMergeSortMergeKernelINS2_10policy_hubIN6thrust24THRUST_300001_SM_1000_NS10device_ptrIiEEE9Policy600ES8_PNS0_8NullTypeES8_SC_j4cmpiiSB_EEvbT2_T3_T4_PT6_PT7_T5_PSG_SG_NS1_7vsmem_tE_param_4];
	setp.lt.s32 	%p125, %r591, %r227;
	sub.s32 	%r593, %r591, %r227;
	cvt.s64.s32 	%rd116, %r593;
	cvt.u64.u32 	%rd117, %r591;
	selp.b64 	%rd118, %rd9, %rd10, %p125;
	selp.b64 	%rd119, %rd117, %rd116, %p125;
	add.s64 	%rd120, %rd119, %rd118;
	cvta.to.global.u64 	%rd121, %rd472;
	shl.b64 	%rd122, %rd120, 2;
	add.s64 	%rd123, %rd121, %rd122;
	ld.global.u32 	%r1287, [%rd123];
$L__BB4_252:
	or.b32  	%r595, %r2, 3072;
	setp.ge.s32 	%p126, %r595, %r296;
	@%p126 bra 	$L__BB4_254;
	ld.param.u64 	%rd473, [_ZN3cub18CUB_300001_SM_10006detail10merge_sort26DeviceMergeSortMergeKernelINS2_10policy_hubIN6thrust24THRUST_300001_SM_1000_NS10device_ptrIiEEE9Policy600ES8_PNS0_8NullTypeES8_SC_j4cmpiiSB_EEvbT2_T3_T4_PT6_PT7_T5_PSG_SG_NS1_7vsmem_tE_param_4];
	or.b32  	%r596, %r2, 3072;
	setp.lt.s32 	%p127, %r596, %r227;
	sub.s32 	%r597, %r596, %r227;
	cvt.s64.s32 	%rd124, %r597;
	cvt.u64.u32 	%rd125, %r596;
	selp.b64 	%rd126, %rd9, %rd10, %p127;
	selp.b64 	%rd127, %rd125, %rd124, %p127;
	add.s64 	%rd128, %rd127, %rd126;
	cvta.to.global.u64 	%rd129, %rd473;
	shl.b64 	%rd130, %rd128, 2;
	add.s64 	%rd131, %rd129, %rd130;
	ld.global.u32 	%r1286, [%rd131];
$L__BB4_254:
	add.s32 	%r599, %r2, 3328;
	setp.ge.s32 	%p128, %r599, %r296;
	@%p128 bra 	$L__BB4_256;
	ld.param.u64 	%rd474, [_ZN3cub18CUB_300001_SM_10006detail10merge_sort26DeviceMergeSortMergeKernelINS2_10policy_hubIN6thrust24THRUST_300001_SM_1000_NS10device_ptrIiEEE9Policy600ES8_PNS0_8NullTypeES8_SC_j4cmpiiSB_EEvbT2_T3_T4_PT6_PT7_T5_PSG_SG_NS1_7vsmem_tE_param_4];
	add.s32 	%r600, %r2, 3328;
	setp.lt.s32 	%p129, %r600, %r227;
	sub.s32 	%r601, %r600, %r227;
	cvt.s64.s32 	%rd132, %r601;
	cvt.u64.u32 	%rd133, %r600;
	selp.b64 	%rd134, %rd9, %rd10, %p129;
	selp.b64 	%rd135, %rd133, %rd132, %p129;
	add.s64 	%rd136, %rd135, %rd134;
	cvta.to.global.u64 	%rd137, %rd474;
	shl.b64 	%rd138, %rd136, 2;
	add.s64 	%rd139, %rd137, %rd138;
	ld.global.u32 	%r1285, [%rd139];
$L__BB4_256:
	add.s32 	%r603, %r2, 3584;
	setp.ge.s32 	%p130, %r603, %r296;
	@%p130 bra 	$L__BB4_258;
	ld.param.u64 	%rd475, [_ZN3cub18CUB_300001_SM_10006detail10merge_sort26DeviceMergeSortMergeKernelINS2_10policy_hubIN6thrust24THRUST_300001_SM_1000_NS10device_ptrIiEEE9Policy600ES8_PNS0_8NullTypeES8_SC_j4cmpiiSB_EEvbT2_T3_T4_PT6_PT7_T5_PSG_SG_NS1_7vsmem_tE_param_4];
	add.s32 	%r604, %r2, 3584;
	setp.lt.s32 	%p131, %r604, %r227;
	sub.s32 	%r605, %r604, %r227;
	cvt.s64.s32 	%rd140, %r605;
	cvt.u64.u32 	%rd141, %r604;
	selp.b64 	%rd142, %rd9, %rd10, %p131;
	selp.b64 	%rd143, %rd141, %rd140, %p131;
	add.s64 	%rd144, %rd143, %rd142;
	cvta.to.global.u64 	%rd145, %rd475;
	shl.b64 	%rd146, %rd144, 2;
	add.s64 	%rd147, %rd145, %rd146;
	ld.global.u32 	%r1284, [%rd147];
$L__BB4_258:
	add.s32 	%r607, %r2, 3840;
	setp.ge.s32 	%p132, %r607, %r296;
	@%p132 bra 	$L__BB4_260;
	ld.param.u64 	%rd476, [_ZN3cub18CUB_300001_SM_10006detail10merge_sort26DeviceMergeSortMergeKernelINS2_10policy_hubIN6thrust24THRUST_300001_SM_1000_NS10device_ptrIiEEE9Policy600ES8_PNS0_8NullTypeES8_SC_j4cmpiiSB_EEvbT2_T3_T4_PT6_PT7_T5_PSG_SG_NS1_7vsmem_tE_param_4];
	add.s32 	%r608, %r2, 3840;
	setp.lt.s32 	%p133, %r608, %r227;
	sub.s32 	%r609, %r608, %r227;
	cvt.s64.s32 	%rd148, %r609;
	cvt.u64.u32 	%rd149, %r608;
	selp.b64 	%rd150, %rd9, %rd10, %p133;
	selp.b64 	%rd151, %rd149, %rd148, %p133;
	add.s64 	%rd152, %rd151, %rd150;
	cvta.to.global.u64 	%rd153, %rd476;
	shl.b64 	%rd154, %rd152, 2;
	add.s64 	%rd155, %rd153, %rd154;
	ld.global.u32 	%r1283, [%rd155];
$L__BB4_260:
	or.b32  	%r611, %r2, 4096;
	setp.ge.s32 	%p134, %r611, %r296;
	@%p134 bra 	$L__BB4_262;
	ld.param.u64 	%rd477, [_ZN3cub18CUB_300001_SM_10006detail10merge_sort26DeviceMergeSortMergeKernelINS2_10policy_hubIN6thrust24THRUST_300001_SM_1000_NS10device_ptrIiEEE9Policy600ES8_PNS0_8NullTypeES8_SC_j4cmpiiSB_EEvbT2_T3_T4_PT6_PT7_T5_PSG_SG_NS1_7vsmem_tE_param_4];
	or.b32  	%r612, %r2, 4096;
	setp.lt.s32 	%p135, %r612, %r227;
	sub.s32 	%r613, %r612, %r227;
	cvt.s64.s32 	%rd156, %r613;
	cvt.u64.u32 	%rd157, %r612;
	selp.b64 	%rd158, %rd9, %rd10, %p135;
	selp.b64 	%rd159, %rd157, %rd156, %p135;
	add.s64 	%rd160, %rd159, %rd158;
	cvta.to.global.u64 	%rd161, %rd477;
	shl.b64 	%rd162, %rd160, 2;
	add.s64 	%rd163, %rd161, %rd162;
	ld.global.u32 	%r1282, [%rd163];
$L__BB4_262:
	shl.b32 	%r614, %r2, 2;
	mov.u32 	%r615, _ZZN3cub18CUB_300001_SM_10006detail10merge_sort26DeviceMergeSortMergeKernelINS2_10policy_hubIN6thrust24THRUST_300001_SM_1000_NS10device_ptrIiEEE9Policy600ES8_PNS0_8NullTypeES8_SC_j4cmpiiSB_EEvbT2_T3_T4_PT6_PT7_T5_PSG_SG_NS1_7vsmem_tEE19static_temp_storage;
	add.s32 	%r616, %r615, %r614;
	st.shared.u32 	[%r616], %r1298;
	st.shared.u32 	[%r616+1024], %r1297;
	st.shared.u32 	[%r616+2048], %r1296;
	st.shared.u32 	[%r616+3072], %r1295;
	st.shared.u32 	[%r616+4096], %r1294;
	st.shared.u32 	[%r616+5120], %r1293;
	st.shared.u32 	[%r616+6144], %r1292;
	st.shared.u32 	[%r616+7168], %r1291;
	st.shared.u32 	[%r616+8192], %r1290;
	st.shared.u32 	[%r616+9216], %r1289;
	st.shared.u32 	[%r616+10240], %r1288;
	st.shared.u32 	[%r616+11264], %r1287;
	st.shared.u32 	[%r616+12288], %r1286;
	st.shared.u32 	[%r616+13312], %r1285;
	st.shared.u32 	[%r616+14336], %r1284;
	st.shared.u32 	[%r616+15360], %r1283;
	st.shared.u32 	[%r616+16384], %r1282;
	bar.sync 	0;
	// begin inline asm
	griddepcontrol.launch_dependents;
	// end inline asm
	add.s32 	%r357, %r228, %r227;
	mul.lo.s32 	%r617, %r2, 17;
	min.s32 	%r358, %r617, %r357;
	setp.lt.s32 	%p136, %r358, %r228;
	sub.s32 	%r618, %r358, %r228;
	selp.b32 	%r1301, 0, %r618, %p136;
	min.s32 	%r1299, %r227, %r358;
	setp.ge.s32 	%p137, %r1301, %r1299;
	ld.global.u64 	%rd11, [a_i];
	@%p137 bra 	$L__BB4_265;
	add.s32 	%r361, %r358, %r227;
$L__BB4_264:
	sub.s32 	%r619, %r1299, %r1301;
	shr.u32 	%r620, %r619, 31;
	add.s32 	%r621, %r619, %r620;
	shr.s32 	%r622, %r621, 1;
	add.s32 	%r623, %r622, %r1301;
	shl.b32 	%r624, %r623, 2;
	add.s32 	%r626, %r615, %r624;
	ld.shared.u32 	%r627, [%r626];
	not.b32 	%r628, %r623;
	add.s32 	%r629, %r361, %r628;
	shl.b32 	%r630, %r629, 2;
	add.s32 	%r631, %r615, %r630;
	ld.shared.u32 	%r632, [%r631];
	mul.wide.s32 	%rd164, %r632, 4;
	add.s64 	%rd165, %rd11, %rd164;
	ld.u32 	%r633, [%rd165];
	mul.wide.s32 	%rd166, %r627, 4;
	add.s64 	%rd167, %rd11, %rd166;
	ld.u32 	%r634, [%rd167];
	setp.lt.s32 	%p138, %r633, %r634;
	add.s32 	%r635, %r623, 1;
	selp.b32 	%r1301, %r1301, %r635, %p138;
	selp.b32 	%r1299, %r623, %r1299, %p138;
	setp.lt.s32 	%p139, %r1301, %r1299;
	@%p139 bra 	$L__BB4_264;
$L__BB4_265:
	sub.s32 	%r636, %r358, %r1301;
	add.s32 	%r367, %r636, %r227;
	shl.b32 	%r637, %r367, 2;
	add.s32 	%r368, %r615, %r637;
	ld.shared.u32 	%r1303, [%r368];
	shl.b32 	%r639, %r1301, 2;
	add.s32 	%r370, %r615, %r639;
	ld.shared.u32 	%r1304, [%r370];
	setp.ge.s32 	%p141, %r367, %r357;
	mov.pred 	%p400, 0;
	@%p141 bra 	$L__BB4_268;
	setp.ge.s32 	%p143, %r1301, %r227;
	mov.pred 	%p400, -1;
	@%p143 bra 	$L__BB4_268;
	mul.wide.s32 	%rd168, %r1303, 4;
	add.s64 	%rd169, %rd11, %rd168;
	ld.u32 	%r640, [%rd169];
	mul.wide.s32 	%rd170, %r1304, 4;
	add.s64 	%rd171, %rd11, %rd170;
	ld.u32 	%r641, [%rd171];
	setp.lt.s32 	%p400, %r640, %r641;
$L__BB4_268:
	selp.b32 	%r372, %r1303, %r1304, %p400;
	selp.u32 	%r642, 1, 0, %p400;
	add.s32 	%r373, %r367, %r642;
	not.pred 	%p144, %p400;
	selp.u32 	%r643, 1, 0, %p144;
	add.s32 	%r374, %r1301, %r643;
	@%p144 bra 	$L__BB4_270;
	ld.shared.u32 	%r1303, [%r368+4];
	bra.uni 	$L__BB4_271;
$L__BB4_270:
	ld.shared.u32 	%r1304, [%r370+4];
$L__BB4_271:
	setp.ge.s32 	%p146, %r373, %r357;
	mov.pred 	%p401, 0;
	@%p146 bra 	$L__BB4_274;
	setp.ge.s32 	%p148, %r374, %r227;
	mov.pred 	%p401, -1;
	@%p148 bra 	$L__BB4_274;
	mul.wide.s32 	%rd172, %r1303, 4;
	add.s64 	%rd173, %rd11, %rd172;
	ld.u32 	%r644, [%rd173];
	mul.wide.s32 	%rd174, %r1304, 4;
	add.s64 	%rd175, %rd11, %rd174;
	ld.u32 	%r645, [%rd175];
	setp.lt.s32 	%p401, %r644, %r645;
$L__BB4_274:
	selp.b32 	%r379, %r1303, %r1304, %p401;
	selp.u32 	%r646, 1, 0, %p401;
	add.s32 	%r380, %r373, %r646;
	not.pred 	%p149, %p401;
	selp.u32 	%r647, 1, 0, %p149;
	add.s32 	%r381, %r374, %r647;
	@%p401 bra 	$L__BB4_276;
	shl.b32 	%r648, %r381, 2;
	add.s32 	%r650, %r615, %r648;
	ld.shared.u32 	%r1304, [%r650];
	bra.uni 	$L__BB4_277;
$L__BB4_276:
	shl.b32 	%r651, %r380, 2;
	add.s32 	%r653, %r615, %r651;
	ld.shared.u32 	%r1303, [%r653];
$L__BB4_277:
	setp.ge.s32 	%p151, %r380, %r357;
	mov.pred 	%p402, 0;
	@%p151 bra 	$L__BB4_280;
	setp.ge.s32 	%p153, %r381, %r227;
	mov.pred 	%p402, -1;
	@%p153 bra 	$L__BB4_280;
	mul.wide.s32 	%rd176, %r1303, 4;
	add.s64 	%rd177, %rd11, %rd176;
	ld.u32 	%r654, [%rd177];
	mul.wide.s32 	%rd178, %r1304, 4;
	add.s64 	%rd179, %rd11, %rd178;
	ld.u32 	%r655, [%rd179];
	setp.lt.s32 	%p402, %r654, %r655;
$L__BB4_280:
	selp.b32 	%r386, %r1303, %r1304, %p402;
	selp.u32 	%r656, 1, 0, %p402;
	add.s32 	%r387, %r380, %r656;
	not.pred 	%p154, %p402;
	selp.u32 	%r657, 1, 0, %p154;
	add.s32 	%r388, %r381, %r657;
	@%p402 bra 	$L__BB4_282;
	shl.b32 	%r658, %r388, 2;
	add.s32 	%r660, %r615, %r658;
	ld.shared.u32 	%r1304, [%r660];
	bra.uni 	$L__BB4_283;
$L__BB4_282:
	shl.b32 	%r661, %r387, 2;
	add.s32 	%r663, %r615, %r661;
	ld.shared.u32 	%r1303, [%r663];
$L__BB4_283:
	setp.ge.s32 	%p156, %r387, %r357;
	mov.pred 	%p403, 0;
	@%p156 bra 	$L__BB4_286;
	setp.ge.s32 	%p158, %r388, %r227;
	mov.pred 	%p403, -1;
	@%p158 bra 	$L__BB4_286;
	mul.wide.s32 	%rd180, %r1303, 4;
	add.s64 	%rd181, %rd11, %rd180;
	ld.u32 	%r664, [%rd181];
	mul.wide.s32 	%rd182, %r1304, 4;
	add.s64 	%rd183, %rd11, %rd182;
	ld.u32 	%r665, [%rd183];
	setp.lt.s32 	%p403, %r664, %r665;
$L__BB4_286:
	selp.b32 	%r393, %r1303, %r1304, %p403;
	selp.u32 	%r666, 1, 0, %p403;
	add.s32 	%r394, %r387, %r666;
	not.pred 	%p159, %p403;
	selp.u32 	%r667, 1, 0, %p159;
	add.s32 	%r395, %r388, %r667;
	@%p403 bra 	$L__BB4_288;
	shl.b32 	%r668, %r395, 2;
	add.s32 	%r670, %r615, %r668;
	ld.shared.u32 	%r1304, [%r670];
	bra.uni 	$L__BB4_289;
$L__BB4_288:
	shl.b32 	%r671, %r394, 2;
	add.s32 	%r673, %r615, %r671;
	ld.shared.u32 	%r1303, [%r673];
$L__BB4_289:
	setp.ge.s32 	%p161, %r394, %r357;
	mov.pred 	%p404, 0;
	@%p161 bra 	$L__BB4_292;
	setp.ge.s32 	%p163, %r395, %r227;
	mov.pred 	%p404, -1;
	@%p163 bra 	$L__BB4_292;
	mul.wide.s32 	%rd184, %r1303, 4;
	add.s64 	%rd185, %rd11, %rd184;
	ld.u32 	%r674, [%rd185];
	mul.wide.s32 	%rd186, %r1304, 4;
	add.s64 	%rd187, %rd11, %rd186;
	ld.u32 	%r675, [%rd187];
	setp.lt.s32 	%p404, %r674, %r675;
$L__BB4_292:
	selp.b32 	%r400, %r1303, %r1304, %p404;
	selp.u32 	%r676, 1, 0, %p404;
	add.s32 	%r401, %r394, %r676;
	not.pred 	%p164, %p404;
	selp.u32 	%r677, 1, 0, %p164;
	add.s32 	%r402, %r395, %r677;
	@%p404 bra 	$L__BB4_294;
	shl.b32 	%r678, %r402, 2;
	add.s32 	%r680, %r615, %r678;
	ld.shared.u32 	%r1304, [%r680];
	bra.uni 	$L__BB4_295;
$L__BB4_294:
	shl.b32 	%r681, %r401, 2;
	add.s32 	%r683, %r615, %r681;
	ld.shared.u32 	%r1303, [%r683];
$L__BB4_295:
	setp.ge.s32 	%p166, %r401, %r357;
	mov.pred 	%p405, 0;
	@%p166 bra 	$L__BB4_298;
	setp.ge.s32 	%p168, %r402, %r227;
	mov.pred 	%p405, -1;
	@%p168 bra 	$L__BB4_298;
	mul.wide.s32 	%rd188, %r1303, 4;
	add.s64 	%rd189, %rd11, %rd188;
	ld.u32 	%r684, [%rd189];
	mul.wide.s32 	%rd190, %r1304, 4;
	add.s64 	%rd191, %rd11, %rd190;
	ld.u32 	%r685, [%rd191];
	setp.lt.s32 	%p405, %r684, %r685;
$L__BB4_298:
	selp.b32 	%r407, %r1303, %r1304, %p405;
	selp.u32 	%r686, 1, 0, %p405;
	add.s32 	%r408, %r401, %r686;
	not.pred 	%p169, %p405;
	selp.u32 	%r687, 1, 0, %p169;
	add.s32 	%r409, %r402, %r687;
	@%p405 bra 	$L__BB4_300;
	shl.b32 	%r688, %r409, 2;
	add.s32 	%r690, %r615, %r688;
	ld.shared.u32 	%r1304, [%r690];
	bra.uni 	$L__BB4_301;
$L__BB4_300:
	shl.b32 	%r691, %r408, 2;
	add.s32 	%r693, %r615, %r691;
	ld.shared.u32 	%r1303, [%r693];
$L__BB4_301:
	setp.ge.s32 	%p171, %r408, %r357;
	mov.pred 	%p406, 0;
	@%p171 bra 	$L__BB4_304;
	setp.ge.s32 	%p173, %r409, %r227;
	mov.pred 	%p406, -1;
	@%p173 bra 	$L__BB4_304;
	mul.wide.s32 	%rd192, %r1303, 4;
	add.s64 	%rd193, %rd11, %rd192;
	ld.u32 	%r694, [%rd193];
	mul.wide.s32 	%rd194, %r1304, 4;
	add.s64 	%rd195, %rd11, %rd194;
	ld.u32 	%r695, [%rd195];
	setp.lt.s32 	%p406, %r694, %r695;
$L__BB4_304:
	selp.b32 	%r414, %r1303, %r1304, %p406;
	selp.u32 	%r696, 1, 0, %p406;
	add.s32 	%r415, %r408, %r696;
	not.pred 	%p174, %p406;
	selp.u32 	%r697, 1, 0, %p174;
	add.s32 	%r416, %r409, %r697;
	@%p406 bra 	$L__BB4_306;
	shl.b32 	%r698, %r416, 2;
	add.s32 	%r700, %r615, %r698;
	ld.shared.u32 	%r1304, [%r700];
	bra.uni 	$L__BB4_307;
$L__BB4_306:
	shl.b32 	%r701, %r415, 2;
	add.s32 	%r703, %r615, %r701;
	ld.shared.u32 	%r1303, [%r703];
$L__BB4_307:
	setp.ge.s32 	%p176, %r415, %r357;
	mov.pred 	%p407, 0;
	@%p176 bra 	$L__BB4_310;
	setp.ge.s32 	%p178, %r416, %r227;
	mov.pred 	%p407, -1;
	@%p178 bra 	$L__BB4_310;
	mul.wide.s32 	%rd196, %r1303, 4;
	add.s64 	%rd197, %rd11, %rd196;
	ld.u32 	%r704, [%rd197];
	mul.wide.s32 	%rd198, %r1304, 4;
	add.s64 	%rd199, %rd11, %rd198;
	ld.u32 	%r705, [%rd199];
	setp.lt.s32 	%p407, %r704, %r705;
$L__BB4_310:
	selp.b32 	%r421, %r1303, %r1304, %p407;
	selp.u32 	%r706, 1, 0, %p407;
	add.s32 	%r422, %r415, %r706;
	not.pred 	%p179, %p407;
	selp.u32 	%r707, 1, 0, %p179;
	add.s32 	%r423, %r416, %r707;
	@%p407 bra 	$L__BB4_312;
	shl.b32 	%r708, %r423, 2;
	add.s32 	%r710, %r615, %r708;
	ld.shared.u32 	%r1304, [%r710];
	bra.uni 	$L__BB4_313;
$L__BB4_312:
	shl.b32 	%r711, %r422, 2;
	add.s32 	%r713, %r615, %r711;
	ld.shared.u32 	%r1303, [%r713];
$L__BB4_313:
	setp.ge.s32 	%p181, %r422, %r357;
	mov.pred 	%p408, 0;
	@%p181 bra 	$L__BB4_316;
	setp.ge.s32 	%p183, %r423, %r227;
	mov.pred 	%p408, -1;
	@%p183 bra 	$L__BB4_316;
	mul.wide.s32 	%rd200, %r1303, 4;
	add.s64 	%rd201, %rd11, %rd200;
	ld.u32 	%r714, [%rd201];
	mul.wide.s32 	%rd202, %r1304, 4;
	add.s64 	%rd203, %rd11, %rd202;
	ld.u32 	%r715, [%rd203];
	setp.lt.s32 	%p408, %r714, %r715;
$L__BB4_316:
	selp.b32 	%r428, %r1303, %r1304, %p408;
	selp.u32 	%r716, 1, 0, %p408;
	add.s32 	%r429, %r422, %r716;
	not.pred 	%p184, %p408;
	selp.u32 	%r717, 1, 0, %p184;
	add.s32 	%r430, %r423, %r717;
	@%p408 bra 	$L__BB4_318;
	shl.b32 	%r718, %r430, 2;
	add.s32 	%r720, %r615, %r718;
	ld.shared.u32 	%r1304, [%r720];
	bra.uni 	$L__BB4_319;
$L__BB4_318:
	shl.b32 	%r721, %r429, 2;
	add.s32 	%r723, %r615, %r721;
	ld.shared.u32 	%r1303, [%r723];
$L__BB4_319:
	setp.ge.s32 	%p186, %r429, %r357;
	mov.pred 	%p409, 0;
	@%p186 bra 	$L__BB4_322;
	setp.ge.s32 	%p188, %r430, %r227;
	mov.pred 	%p409, -1;
	@%p188 bra 	$L__BB4_322;
	mul.wide.s32 	%rd204, %r1303, 4;
	add.s64 	%rd205, %rd11, %rd204;
	ld.u32 	%r724, [%rd205];
	mul.wide.s32 	%rd206, %r1304, 4;
	add.s64 	%rd207, %rd11, %rd206;
	ld.u32 	%r725, [%rd207];
	setp.lt.s32 	%p409, %r724, %r725;
$L__BB4_322:
	selp.b32 	%r435, %r1303, %r1304, %p409;
	selp.u32 	%r726, 1, 0, %p409;
	add.s32 	%r436, %r429, %r726;
	not.pred 	%p189, %p409;
	selp.u32 	%r727, 1, 0, %p189;
	add.s32 	%r437, %r430, %r727;
	@%p409 bra 	$L__BB4_324;
	shl.b32 	%r728, %r437, 2;
	add.s32 	%r730, %r615, %r728;
	ld.shared.u32 	%r1304, [%r730];
	bra.uni 	$L__BB4_325;
$L__BB4_324:
	shl.b32 	%r731, %r436, 2;
	add.s32 	%r733, %r615, %r731;
	ld.shared.u32 	%r1303, [%r733];
$L__BB4_325:
	setp.ge.s32 	%p191, %r436, %r357;
	mov.pred 	%p410, 0;
	@%p191 bra 	$L__BB4_328;
	setp.ge.s32 	%p193, %r437, %r227;
	mov.pred 	%p410, -1;
	@%p193 bra 	$L__BB4_328;
	mul.wide.s32 	%rd208, %r1303, 4;
	add.s64 	%rd209, %rd11, %rd208;
	ld.u32 	%r734, [%rd209];
	mul.wide.s32 	%rd210, %r1304, 4;
	add.s64 	%rd211, %rd11, %rd210;
	ld.u32 	%r735, [%rd211];
	setp.lt.s32 	%p410, %r734, %r735;
$L__BB4_328:
	selp.b32 	%r442, %r1303, %r1304, %p410;
	selp.u32 	%r736, 1, 0, %p410;
	add.s32 	%r443, %r436, %r736;
	not.pred 	%p194, %p410;
	selp.u32 	%r737, 1, 0, %p194;
	add.s32 	%r444, %r437, %r737;
	@%p410 bra 	$L__BB4_330;
	shl.b32 	%r738, %r444, 2;
	add.s32 	%r740, %r615, %r738;
	ld.shared.u32 	%r1304, [%r740];
	bra.uni 	$L__BB4_331;
$L__BB4_330:
	shl.b32 	%r741, %r443, 2;
	add.s32 	%r743, %r615, %r741;
	ld.shared.u32 	%r1303, [%r743];
$L__BB4_331:
	setp.ge.s32 	%p196, %r443, %r357;
	mov.pred 	%p411, 0;
	@%p196 bra 	$L__BB4_334;
	setp.ge.s32 	%p198, %r444, %r227;
	mov.pred 	%p411, -1;
	@%p198 bra 	$L__BB4_334;
	mul.wide.s32 	%rd212, %r1303, 4;
	add.s64 	%rd213, %rd11, %rd212;
	ld.u32 	%r744, [%rd213];
	mul.wide.s32 	%rd214, %r1304, 4;
	add.s64 	%rd215, %rd11, %rd214;
	ld.u32 	%r745, [%rd215];
	setp.lt.s32 	%p411, %r744, %r745;
$L__BB4_334:
	selp.b32 	%r449, %r1303, %r1304, %p411;
	selp.u32 	%r746, 1, 0, %p411;
	add.s32 	%r450, %r443, %r746;
	not.pred 	%p199, %p411;
	selp.u32 	%r747, 1, 0, %p199;
	add.s32 	%r451, %r444, %r747;
	@%p411 bra 	$L__BB4_336;
	shl.b32 	%r748, %r451, 2;
	add.s32 	%r750, %r615, %r748;
	ld.shared.u32 	%r1304, [%r750];
	bra.uni 	$L__BB4_337;
$L__BB4_336:
	shl.b32 	%r751, %r450, 2;
	add.s32 	%r753, %r615, %r751;
	ld.shared.u32 	%r1303, [%r753];
$L__BB4_337:
	setp.ge.s32 	%p201, %r450, %r357;
	mov.pred 	%p412, 0;
	@%p201 bra 	$L__BB4_340;
	setp.ge.s32 	%p203, %r451, %r227;
	mov.pred 	%p412, -1;
	@%p203 bra 	$L__BB4_340;
	mul.wide.s32 	%rd216, %r1303, 4;
	add.s64 	%rd217, %rd11, %rd216;
	ld.u32 	%r754, [%rd217];
	mul.wide.s32 	%rd218, %r1304, 4;
	add.s64 	%rd219, %rd11, %rd218;
	ld.u32 	%r755, [%rd219];
	setp.lt.s32 	%p412, %r754, %r755;
$L__BB4_340:
	selp.b32 	%r456, %r1303, %r1304, %p412;
	selp.u32 	%r756, 1, 0, %p412;
	add.s32 	%r457, %r450, %r756;
	not.pred 	%p204, %p412;
	selp.u32 	%r757, 1, 0, %p204;
	add.s32 	%r458, %r451, %r757;
	@%p412 bra 	$L__BB4_342;
	shl.b32 	%r758, %r458, 2;
	add.s32 	%r760, %r615, %r758;
	ld.shared.u32 	%r1304, [%r760];
	bra.uni 	$L__BB4_343;
$L__BB4_342:
	shl.b32 	%r761, %r457, 2;
	add.s32 	%r763, %r615, %r761;
	ld.shared.u32 	%r1303, [%r763];
$L__BB4_343:
	setp.ge.s32 	%p206, %r457, %r357;
	mov.pred 	%p413, 0;
	@%p206 bra 	$L__BB4_346;
	setp.ge.s32 	%p208, %r458, %r227;
	mov.pred 	%p413, -1;
	@%p208 bra 	$L__BB4_346;
	mul.wide.s32 	%rd220, %r1303, 4;
	add.s64 	%rd221, %rd11, %rd220;
	ld.u32 	%r764, [%rd221];
	mul.wide.s32 	%rd222, %r1304, 4;
	add.s64 	%rd223, %rd11, %rd222;
	ld.u32 	%r765, [%rd223];
	setp.lt.s32 	%p413, %r764, %r765;
$L__BB4_346:
	selp.b32 	%r463, %r1303, %r1304, %p413;
	selp.u32 	%r766, 1, 0, %p413;
	add.s32 	%r464, %r457, %r766;
	not.pred 	%p209, %p413;
	selp.u32 	%r767, 1, 0, %p209;
	add.s32 	%r465, %r458, %r767;
	@%p413 bra 	$L__BB4_348;
	shl.b32 	%r768, %r465, 2;
	add.s32 	%r770, %r615, %r768;
	ld.shared.u32 	%r1304, [%r770];
	bra.uni 	$L__BB4_349;
$L__BB4_348:
	shl.b32 	%r771, %r464, 2;
	add.s32 	%r773, %r615, %r771;
	ld.shared.u32 	%r1303, [%r773];
$L__BB4_349:
	setp.ge.s32 	%p211, %r464, %r357;
	mov.pred 	%p414, 0;
	@%p211 bra 	$L__BB4_352;
	setp.ge.s32 	%p213, %r465, %r227;
	mov.pred 	%p414, -1;
	@%p213 bra 	$L__BB4_352;
	mul.wide.s32 	%rd224, %r1303, 4;
	add.s64 	%rd225, %rd11, %rd224;
	ld.u32 	%r774, [%rd225];
	mul.wide.s32 	%rd226, %r1304, 4;
	add.s64 	%rd227, %rd11, %rd226;
	ld.u32 	%r775, [%rd227];
	setp.lt.s32 	%p414, %r774, %r775;
$L__BB4_352:
	selp.b32 	%r470, %r1303, %r1304, %p414;
	selp.u32 	%r776, 1, 0, %p414;
	add.s32 	%r471, %r464, %r776;
	not.pred 	%p214, %p414;
	selp.u32 	%r777, 1, 0, %p214;
	add.s32 	%r472, %r465, %r777;
	@%p414 bra 	$L__BB4_354;
	shl.b32 	%r778, %r472, 2;
	add.s32 	%r780, %r615, %r778;
	ld.shared.u32 	%r1304, [%r780];
	bra.uni 	$L__BB4_355;
$L__BB4_354:
	shl.b32 	%r781, %r471, 2;
	add.s32 	%r783, %r615, %r781;
	ld.shared.u32 	%r1303, [%r783];
$L__BB4_355:
	setp.ge.s32 	%p216, %r471, %r357;
	mov.pred 	%p415, 0;
	@%p216 bra 	$L__BB4_358;
	setp.ge.s32 	%p218, %r472, %r227;
	mov.pred 	%p415, -1;
	@%p218 bra 	$L__BB4_358;
	mul.wide.s32 	%rd228, %r1303, 4;
	add.s64 	%rd229, %rd11, %rd228;
	ld.u32 	%r784, [%rd229];
	mul.wide.s32 	%rd230, %r1304, 4;
	add.s64 	%rd231, %rd11, %rd230;
	ld.u32 	%r785, [%rd231];
	setp.lt.s32 	%p415, %r784, %r785;
$L__BB4_358:
	selp.b32 	%r477, %r1303, %r1304, %p415;
	selp.u32 	%r786, 1, 0, %p415;
	add.s32 	%r478, %r471, %r786;
	not.pred 	%p219, %p415;
	selp.u32 	%r787, 1, 0, %p219;
	add.s32 	%r479, %r472, %r787;
	@%p415 bra 	$L__BB4_360;
	shl.b32 	%r788, %r479, 2;
	add.s32 	%r790, %r615, %r788;
	ld.shared.u32 	%r1304, [%r790];
	bra.uni 	$L__BB4_361;
$L__BB4_360:
	shl.b32 	%r791, %r478, 2;
	add.s32 	%r793, %r615, %r791;
	ld.shared.u32 	%r1303, [%r793];
$L__BB4_361:
	setp.ge.s32 	%p220, %r478, %r357;
	mov.u32 	%r1334, %r1304;
	@%p220 bra 	$L__BB4_364;
	setp.ge.s32 	%p221, %r479, %r227;
	mov.u32 	%r1334, %r1303;
	@%p221 bra 	$L__BB4_364;
	mul.wide.s32 	%rd232, %r1303, 4;
	add.s64 	%rd233, %rd11, %rd232;
	ld.u32 	%r794, [%rd233];
	mul.wide.s32 	%rd234, %r1304, 4;
	add.s64 	%rd235, %rd11, %rd234;
	ld.u32 	%r795, [%rd235];
	setp.lt.s32 	%p222, %r794, %r795;
	selp.b32 	%r1334, %r1303, %r1304, %p222;
$L__BB4_364:
	ld.param.s8 	%rs3, [_ZN3cub18CUB_300001_SM_10006detail10merge_sort26DeviceMergeSortMergeKernelINS2_10policy_hubIN6thrust24THRUST_300001_SM_1000_NS10device_ptrIiEEE9Policy600ES8_PNS0_8NullTypeES8_SC_j4cmpiiSB_EEvbT2_T3_T4_PT6_PT7_T5_PSG_SG_NS1_7vsmem_tE_param_0];
	mov.u32 	%r796, %ctaid.x;
	mul.lo.s32 	%r486, %r796, 4352;
	setp.eq.s16 	%p223, %rs3, 0;
	bar.sync 	0;
	@%p223 bra 	$L__BB4_401;
	// begin inline asm
	mov.u32 %r797, %laneid;
	// end inline asm
	shr.u32 	%r798, %r2, 5;
	mul.lo.s32 	%r799, %r798, 544;
	mad.lo.s32 	%r800, %r797, 17, %r799;
	shl.b32 	%r801, %r800, 2;
	add.s32 	%r803, %r615, %r801;
	st.shared.u32 	[%r803], %r372;
	st.shared.u32 	[%r803+4], %r379;
	st.shared.u32 	[%r803+8], %r386;
	st.shared.u32 	[%r803+12], %r393;
	st.shared.u32 	[%r803+16], %r400;
	st.shared.u32 	[%r803+20], %r407;
	st.shared.u32 	[%r803+24], %r414;
	st.shared.u32 	[%r803+28], %r421;
	st.shared.u32 	[%r803+32], %r428;
	st.shared.u32 	[%r803+36], %r435;
	st.shared.u32 	[%r803+40], %r442;
	st.shared.u32 	[%r803+44], %r449;
	st.shared.u32 	[%r803+48], %r456;
	st.shared.u32 	[%r803+52], %r463;
	st.shared.u32 	[%r803+56], %r470;
	st.shared.u32 	[%r803+60], %r477;
	st.shared.u32 	[%r803+64], %r1334;
	bar.warp.sync 	-1;
	shl.b32 	%r804, %r797, 4;
	sub.s32 	%r805, %r800, %r804;
	shl.b32 	%r806, %r805, 2;
	add.s32 	%r807, %r615, %r806;
	ld.shared.u32 	%r487, [%r807];
	ld.shared.u32 	%r488, [%r807+128];
	ld.shared.u32 	%r489, [%r807+256];
	ld.shared.u32 	%r490, [%r807+384];
	ld.shared.u32 	%r491, [%r807+512];
	ld.shared.u32 	%r492, [%r807+640];
	ld.shared.u32 	%r493, [%r807+768];
	ld.shared.u32 	%r494, [%r807+896];
	ld.shared.u32 	%r495, [%r807+1024];
	ld.shared.u32 	%r496, [%r807+1152];
	ld.shared.u32 	%r497, [%r807+1280];
	ld.shared.u32 	%r498, [%r807+1408];
	ld.shared.u32 	%r499, [%r807+1536];
	ld.shared.u32 	%r500, [%r807+1664];
	ld.shared.u32 	%r501, [%r807+1792];
	ld.shared.u32 	%r502, [%r807+1920];
	ld.shared.u32 	%r503, [%r807+2048];
	setp.ne.s32 	%p224, %r2, 0;
	@%p224 bra 	$L__BB4_367;
	st.volatile.shared.u32 	[_ZZN3cub18CUB_300001_SM_10006detail10merge_sort26DeviceMergeSortMergeKernelINS2_10policy_hubIN6thrust24THRUST_300001_SM_1000_NS10device_ptrIiEEE9Policy600ES8_PNS0_8NullTypeES8_SC_j4cmpiiSB_EEvbT2_T3_T4_PT6_PT7_T5_PSG_SG_NS1_7vsmem_tEE19static_temp_storage+17408], %r357;
$L__BB4_367:
	ld.param.u64 	%rd478, [_ZN3cub18CUB_300001_SM_10006detail10merge_sort26DeviceMergeSortMergeKernelINS2_10policy_hubIN6thrust24THRUST_300001_SM_1000_NS10device_ptrIiEEE9Policy600ES8_PNS0_8NullTypeES8_SC_j4cmpiiSB_EEvbT2_T3_T4_PT6_PT7_T5_PSG_SG_NS1_7vsmem_tE_param_4];
	bar.sync 	0;
	ld.volatile.shared.u32 	%r504, [_ZZN3cub18CUB_300001_SM_10006detail10merge_sort26DeviceMergeSortMergeKernelINS2_10policy_hubIN6thrust24THRUST_300001_SM_1000_NS10device_ptrIiEEE9Policy600ES8_PNS0_8NullTypeES8_SC_j4cmpiiSB_EEvbT2_T3_T4_PT6_PT7_T5_PSG_SG_NS1_7vsmem_tEE19static_temp_storage+17408];
	and.b32  	%r808, %r2, 31;
	and.b32  	%r809, %r2, 992;
	mul.lo.s32 	%r810, %r809, 17;
	or.b32  	%r505, %r810, %r808;
	setp.ge.s32 	%p225, %r505, %r504;
	cvt.u64.u32 	%rd236, %r505;
	cvt.u64.u32 	%rd237, %r486;
	add.s64 	%rd238, %rd236, %rd237;
	cvta.to.global.u64 	%rd239, %rd478;
	shl.b64 	%rd240, %rd238, 2;
	add.s64 	%rd12, %rd239, %rd240;
	@%p225 bra 	$L__BB4_369;
	st.global.u32 	[%rd12], %r487;
$L__BB4_369:
	add.s32 	%r811, %r505, 32;
	setp.ge.s32 	%p226, %r811, %r504;
	@%p226 bra 	$L__BB4_371;
	st.global.u32 	[%rd12+128], %r488;
$L__BB4_371:
	add.s32 	%r812, %r505, 64;
	setp.ge.s32 	%p227, %r812, %r504;
	@%p227 bra 	$L__BB4_373;
	st.global.u32 	[%rd12+256], %r489;
$L__BB4_373:
	add.s32 	%r813, %r505, 96;
	setp.ge.s32 	%p228, %r813, %r504;
	@%p228 bra 	$L__BB4_375;
	st.global.u32 	[%rd12+384], %r490;
$L__BB4_375:
	add.s32 	%r814, %r505, 128;
	setp.ge.s32 	%p229, %r814, %r504;
	@%p229 bra 	$L__BB4_377;
	st.global.u32 	[%rd12+512], %r491;
$L__BB4_377:
	add.s32 	%r815, %r505, 160;
	setp.ge.s32 	%p230, %r815, %r504;
	@%p230 bra 	$L__BB4_379;
	st.global.u32 	[%rd12+640], %r492;
$L__BB4_379:
	add.s32 	%r816, %r505, 192;
	setp.ge.s32 	%p231, %r816, %r504;
	@%p231 bra 	$L__BB4_381;
	st.global.u32 	[%rd12+768], %r493;
$L__BB4_381:
	add.s32 	%r817, %r505, 224;
	setp.ge.s32 	%p232, %r817, %r504;
	@%p232 bra 	$L__BB4_383;
	st.global.u32 	[%rd12+896], %r494;
$L__BB4_383:
	add.s32 	%r818, %r505, 256;
	setp.ge.s32 	%p233, %r818, %r504;
	@%p233 bra 	$L__BB4_385;
	st.global.u32 	[%rd12+1024], %r495;
$L__BB4_385:
	add.s32 	%r819, %r505, 288;
	setp.ge.s32 	%p234, %r819, %r504;
	@%p234 bra 	$L__BB4_387;
	st.global.u32 	[%rd12+1152], %r496;
$L__BB4_387:
	add.s32 	%r820, %r505, 320;
	setp.ge.s32 	%p235, %r820, %r504;
	@%p235 bra 	$L__BB4_389;
	st.global.u32 	[%rd12+1280], %r497;
$L__BB4_389:
	add.s32 	%r821, %r505, 352;
	setp.ge.s32 	%p236, %r821, %r504;
	@%p236 bra 	$L__BB4_391;
	st.global.u32 	[%rd12+1408], %r498;
$L__BB4_391:
	add.s32 	%r822, %r505, 384;
	setp.ge.s32 	%p237, %r822, %r504;
	@%p237 bra 	$L__BB4_393;
	st.global.u32 	[%rd12+1536], %r499;
$L__BB4_393:
	add.s32 	%r823, %r505, 416;
	setp.ge.s32 	%p238, %r823, %r504;
	@%p238 bra 	$L__BB4_395;
	st.global.u32 	[%rd12+1664], %r500;
$L__BB4_395:
	add.s32 	%r824, %r505, 448;
	setp.ge.s32 	%p239, %r824, %r504;
	@%p239 bra 	$L__BB4_397;
	st.global.u32 	[%rd12+1792], %r501;
$L__BB4_397:
	add.s32 	%r825, %r505, 480;
	setp.ge.s32 	%p240, %r825, %r504;
	@%p240 bra 	$L__BB4_399;
	st.global.u32 	[%rd12+1920], %r502;
$L__BB4_399:
	add.s32 	%r826, %r505, 512;
	setp.ge.s32 	%p241, %r826, %r504;
	@%p241 bra 	$L__BB4_437;
	st.global.u32 	[%rd12+2048], %r503;
	bra.uni 	$L__BB4_437;
$L__BB4_401:
	// begin inline asm
	mov.u32 %r827, %laneid;
	// end inline asm
	shr.u32 	%r828, %r2, 5;
	mul.lo.s32 	%r829, %r828, 544;
	mad.lo.s32 	%r830, %r827, 17, %r829;
	shl.b32 	%r831, %r830, 2;
	add.s32 	%r833, %r615, %r831;
	st.shared.u32 	[%r833], %r372;
	st.shared.u32 	[%r833+4], %r379;
	st.shared.u32 	[%r833+8], %r386;
	st.shared.u32 	[%r833+12], %r393;
	st.shared.u32 	[%r833+16], %r400;
	st.shared.u32 	[%r833+20], %r407;
	st.shared.u32 	[%r833+24], %r414;
	st.shared.u32 	[%r833+28], %r421;
	st.shared.u32 	[%r833+32], %r428;
	st.shared.u32 	[%r833+36], %r435;
	st.shared.u32 	[%r833+40], %r442;
	st.shared.u32 	[%r833+44], %r449;
	st.shared.u32 	[%r833+48], %r456;
	st.shared.u32 	[%r833+52], %r463;
	st.shared.u32 	[%r833+56], %r470;
	st.shared.u32 	[%r833+60], %r477;
	st.shared.u32 	[%r833+64], %r1334;
	bar.warp.sync 	-1;
	shl.b32 	%r834, %r827, 4;
	sub.s32 	%r835, %r830, %r834;
	shl.b32 	%r836, %r835, 2;
	add.s32 	%r837, %r615, %r836;
	ld.shared.u32 	%r506, [%r837];
	ld.shared.u32 	%r507, [%r837+128];
	ld.shared.u32 	%r508, [%r837+256];
	ld.shared.u32 	%r509, [%r837+384];
	ld.shared.u32 	%r510, [%r837+512];
	ld.shared.u32 	%r511, [%r837+640];
	ld.shared.u32 	%r512, [%r837+768];
	ld.shared.u32 	%r513, [%r837+896];
	ld.shared.u32 	%r514, [%r837+1024];
	ld.shared.u32 	%r515, [%r837+1152];
	ld.shared.u32 	%r516, [%r837+1280];
	ld.shared.u32 	%r517, [%r837+1408];
	ld.shared.u32 	%r518, [%r837+1536];
	ld.shared.u32 	%r519, [%r837+1664];
	ld.shared.u32 	%r520, [%r837+1792];
	ld.shared.u32 	%r521, [%r837+1920];
	ld.shared.u32 	%r522, [%r837+2048];
	setp.ne.s32 	%p242, %r2, 0;
	@%p242 bra 	$L__BB4_403;
	st.volatile.shared.u32 	[_ZZN3cub18CUB_300001_SM_10006detail10merge_sort26DeviceMergeSortMergeKernelINS2_10policy_hubIN6thrust24THRUST_300001_SM_1000_NS10device_ptrIiEEE9Policy600ES8_PNS0_8NullTypeES8_SC_j4cmpiiSB_EEvbT2_T3_T4_PT6_PT7_T5_PSG_SG_NS1_7vsmem_tEE19static_temp_storage+17408], %r357;
$L__BB4_403:
	bar.sync 	0;
	ld.volatile.shared.u32 	%r523, [_ZZN3cub18CUB_300001_SM_10006detail10merge_sort26DeviceMergeSortMergeKernelINS2_10policy_hubIN6thrust24THRUST_300001_SM_1000_NS10device_ptrIiEEE9Policy600ES8_PNS0_8NullTypeES8_SC_j4cmpiiSB_EEvbT2_T3_T4_PT6_PT7_T5_PSG_SG_NS1_7vsmem_tEE19static_temp_storage+17408];
	and.b32  	%r838, %r2, 31;
	and.b32  	%r839, %r2, 992;
	mul.lo.s32 	%r840, %r839, 17;
	cvt.u64.u32 	%rd241, %r840;
	or.b32  	%r524, %r840, %r838;
	add.s32 	%r841, %r838, %r486;
	cvt.u64.u32 	%rd242, %r841;
	add.s64 	%rd243, %rd242, %rd241;
	setp.ge.s32 	%p243, %r524, %r523;
	shl.b64 	%rd244, %rd243, 2;
	add.s64 	%rd13, %rd3, %rd244;
	@%p243 bra 	$L__BB4_405;
	st.global.u32 	[%rd13], %r506;
$L__BB4_405:
	add.s32 	%r842, %r524, 32;
	setp.ge.s32 	%p244, %r842, %r523;
	@%p244 bra 	$L__BB4_407;
	st.global.u32 	[%rd13+128], %r507;
$L__BB4_407:
	add.s32 	%r843, %r524, 64;
	setp.ge.s32 	%p245, %r843, %r523;
	@%p245 bra 	$L__BB4_409;
	st.global.u32 	[%rd13+256], %r508;
$L__BB4_409:
	add.s32 	%r844, %r524, 96;
	setp.ge.s32 	%p246, %r844, %r523;
	@%p246 bra 	$L__BB4_411;
	st.global.u32 	[%rd13+384], %r509;
$L__BB4_411:
	add.s32 	%r845, %r524, 128;
	setp.ge.s32 	%p247, %r845, %r523;
	@%p247 bra 	$L__BB4_413;
	st.global.u32 	[%rd13+512], %r510;
$L__BB4_413:
	add.s32 	%r846, %r524, 160;
	setp.ge.s32 	%p248, %r846, %r523;
	@%p248 bra 	$L__BB4_415;
	st.global.u32 	[%rd13+640], %r511;
$L__BB4_415:
	add.s32 	%r847, %r524, 192;
	setp.ge.s32 	%p249, %r847, %r523;
	@%p249 bra 	$L__BB4_417;
	st.global.u32 	[%rd13+768], %r512;
$L__BB4_417:
	add.s32 	%r848, %r524, 224;
	setp.ge.s32 	%p250, %r848, %r523;
	@%p250 bra 	$L__BB4_419;
	st.global.u32 	[%rd13+896], %r513;
$L__BB4_419:
	add.s32 	%r849, %r524, 256;
	setp.ge.s32 	%p251, %r849, %r523;
	@%p251 bra 	$L__BB4_421;
	st.global.u32 	[%rd13+1024], %r514;
$L__BB4_421:
	add.s32 	%r850, %r524, 288;
	setp.ge.s32 	%p252, %r850, %r523;
	@%p252 bra 	$L__BB4_423;
	st.global.u32 	[%rd13+1152], %r515;
$L__BB4_423:
	add.s32 	%r851, %r524, 320;
	setp.ge.s32 	%p253, %r851, %r523;
	@%p253 bra 	$L__BB4_425;
	st.global.u32 	[%rd13+1280], %r516;
$L__BB4_425:
	add.s32 	%r852, %r524, 352;
	setp.ge.s32 	%p254, %r852, %r523;
	@%p254 bra 	$L__BB4_427;
	st.global.u32 	[%rd13+1408], %r517;
$L__BB4_427:
	add.s32 	%r853, %r524, 384;
	setp.ge.s32 	%p255, %r853, %r523;
	@%p255 bra 	$L__BB4_429;
	st.global.u32 	[%rd13+1536], %r518;
$L__BB4_429:
	add.s32 	%r854, %r524, 416;
	setp.ge.s32 	%p256, %r854, %r523;
	@%p256 bra 	$L__BB4_431;
	st.global.u32 	[%rd13+1664], %r519;
$L__BB4_431:
	add.s32 	%r855, %r524, 448;
	setp.ge.s32 	%p257, %r855, %r523;
	@%p257 bra 	$L__BB4_433;
	st.global.u32 	[%rd13+1792], %r520;
$L__BB4_433:
	add.s32 	%r856, %r524, 480;
	setp.ge.s32 	%p258, %r856, %r523;
	@%p258 bra 	$L__BB4_435;
	st.global.u32 	[%rd13+1920], %r521;
$L__BB4_435:
	add.s32 	%r857, %r524, 512;
	setp.ge.s32 	%p259, %r857, %r523;
	@%p259 bra 	$L__BB4_437;
	st.global.u32 	[%rd13+2048], %r522;
$L__BB4_437:
	ret;

}
	// .globl	_ZN3cub18CUB_300001_SM_10006detail10merge_sort30DeviceMergeSortBlockSortKernelINS2_10policy_hubIN6thrust24THRUST_300001_SM_1000_NS10device_ptrIiEEE9Policy600ES8_PNS0_8NullTypeES8_SC_m4cmpiiSB_EEvbT0_T1_T2_T3_T4_PT6_PT7_T5_NS1_7vsmem_tE
.visible .entry _ZN3cub18CUB_300001_SM_10006detail10merge_sort30DeviceMergeSortBlockSortKernelINS2_10policy_hubIN6thrust24THRUST_300001_SM_1000_NS10device_ptrIiEEE9Policy600ES8_PNS0_8NullTypeES8_SC_m4cmpiiSB_EEvbT0_T1_T2_T3_T4_PT6_PT7_T5_NS1_7vsmem_tE(
	.param .u8 _ZN3cub18CUB_300001_SM_10006detail10merge_sort30DeviceMergeSortBlockSortKernelINS2_10policy_hubIN6thrust24THRUST_300001_SM_1000_NS10device_ptrIiEEE9Policy600ES8_PNS0_8NullTypeES8_SC_m4cmpiiSB_EEvbT0_T1_T2_T3_T4_PT6_PT7_T5_NS1_7vsmem_tE_param_0,
	.param .align 8 .b8 _ZN3cub18CUB_300001_SM_10006detail10merge_sort30DeviceMergeSortBlockSortKernelINS2_10policy_hubIN6thrust24THRUST_300001_SM_1000_NS10device_ptrIiEEE9Policy600ES8_PNS0_8NullTypeES8_SC_m4cmpiiSB_EEvbT0_T1_T2_T3_T4_PT6_PT7_T5_NS1_7vsmem_tE_param_1[8],
	.param .u64 .ptr .align 1 _ZN3cub18CUB_300001_SM_10006detail10merge_sort30DeviceMergeSortBlockSortKernelINS2_10policy_hubIN6thrust24THRUST_300001_SM_1000_NS10device_ptrIiEEE9Policy600ES8_PNS0_8NullTypeES8_SC_m4cmpiiSB_EEvbT0_T1_T2_T3_T4_PT6_PT7_T5_NS1_7vsmem_tE_param_2,
	.param .align 8 .b8 _ZN3cub18CUB_300001_SM_10006detail10merge_sort30DeviceMergeSortBlockSortKernelINS2_10policy_hubIN6thrust24THRUST_300001_SM_1000_NS10device_ptrIiEEE9Policy600ES8_PNS0_8NullTypeES8_SC_m4cmpiiSB_EEvbT0_T1_T2_T3_T4_PT6_PT7_T5_NS1_7vsmem_tE_param_3[8],
	.param .u64 .ptr .align 1 _ZN3cub18CUB_300001_SM_10006detail10merge_sort30DeviceMergeSortBlockSortKernelINS2_10policy_hubIN6thrust24THRUST_300001_SM_1000_NS10device_ptrIiEEE9Policy600ES8_PNS0_8NullTypeES8_SC_m4cmpiiSB_EEvbT0_T1_T2_T3_T4_PT6_PT7_T5_NS1_7vsmem_tE_param_4,
	.param .u64 _ZN3cub18CUB_300001_SM_10006detail10merge_sort30DeviceMergeSortBlockSortKernelINS2_10policy_hubIN6thrust24THRUST_300001_SM_1000_NS10device_ptrIiEEE9Policy600ES8_PNS0_8NullTypeES8_SC_m4cmpiiSB_EEvbT0_T1_T2_T3_T4_PT6_PT7_T5_NS1_7vsmem_tE_param_5,
	.param .u64 .ptr .align 1 _ZN3cub18CUB_300001_SM_10006detail10merge_sort30DeviceMergeSortBlockSortKernelINS2_10policy_hubIN6thrust24THRUST_300001_SM_1000_NS10device_ptrIiEEE9Policy600ES8_PNS0_8NullTypeES8_SC_m4cmpiiSB_EEvbT0_T1_T2_T3_T4_PT6_PT7_T5_NS1_7vsmem_tE_param_6,
	.param .u64 .ptr .align 1 _ZN3cub18CUB_300001_SM_10006detail10merge_sort30DeviceMergeSortBlockSortKernelINS2_10policy_hubIN6thrust24THRUST_300001_SM_1000_NS10device_ptrIiEEE9Policy600ES8_PNS0_8NullTypeES8_SC_m4cmpiiSB_EEvbT0_T1_T2_T3_T4_PT6_PT7_T5_NS1_7vsmem_tE_param_7,
	.param .align 1 .b8 _ZN3cub18CUB_300001_SM_10006detail10merge_sort30DeviceMergeSortBlockSortKernelINS2_10policy_hubIN6thrust24THRUST_300001_SM_1000_NS10device_ptrIiEEE9Policy600ES8_PNS0_8NullTypeES8_SC_m4cmpiiSB_EEvbT0_T1_T2_T3_T4_PT6_PT7_T5_NS1_7vsmem_tE_param_8[1],
	.param .align 8 .b8 _ZN3cub18CUB_300001_SM_10006detail10merge_sort30DeviceMergeSortBlockSortKernelINS2_10policy_hubIN6thrust24THRUST_300001_SM_1000_NS10device_ptrIiEEE9Policy600ES8_PNS0_8NullTypeES8_SC_m4cmpiiSB_EEvbT0_T1_T2_T3_T4_PT6_PT7_T5_NS1_7vsmem_tE_param_9[8]
)
.maxntid 256
{
	.reg .pred 	%p<633>;
	.reg .b16 	%rs<4>;
	.reg .b32 	%r<2290>;
	.reg .b64 	%rd<1464>;
	// demoted variable
	.shared .align 16 .b8 _ZZN3cub18CUB_300001_SM_10006detail10merge_sort30DeviceMergeSortBlockSortKernelINS2_10policy_hubIN6thrust24THRUST_300001_SM_1000_NS10device_ptrIiEEE9Policy600ES8_PNS0_8NullTypeES8_SC_m4cmpiiSB_EEvbT0_T1_T2_T3_T4_PT6_PT7_T5_NS1_7vsmem_tEE19static_temp_storage[17424];
	ld.param.u64 	%rd11, [_ZN3cub18CUB_300001_SM_10006detail10merge_sort30DeviceMergeSortBlockSortKernelINS2_10policy_hubIN6thrust24THRUST_300001_SM_1000_NS10device_ptrIiEEE9Policy600ES8_PNS0_8NullTypeES8_SC_m4cmpiiSB_EEvbT0_T1_T2_T3_T4_PT6_PT7_T5_NS1_7vsmem_tE_param_3];
	ld.param.u64 	%rd12, [_ZN3cub18CUB_300001_SM_10006detail10merge_sort30DeviceMergeSortBlockSortKernelINS2_10policy_hubIN6thrust24THRUST_300001_SM_1000_NS10device_ptrIiEEE9Policy600ES8_PNS0_8NullTypeES8_SC_m4cmpiiSB_EEvbT0_T1_T2_T3_T4_PT6_PT7_T5_NS1_7vsmem_tE_param_1];
	ld.param.u64 	%rd10, [_ZN3cub18CUB_300001_SM_10006detail10merge_sort30DeviceMergeSortBlockSortKernelINS2_10policy_hubIN6thrust24THRUST_300001_SM_1000_NS10device_ptrIiEEE9Policy600ES8_PNS0_8NullTypeES8_SC_m4cmpiiSB_EEvbT0_T1_T2_T3_T4_PT6_PT7_T5_NS1_7vsmem_tE_param_5];
	ld.param.u64 	%rd13, [_ZN3cub18CUB_300001_SM_10006detail10merge_sort30DeviceMergeSortBlockSortKernelINS2_10policy_hubIN6thrust24THRUST_300001_SM_1000_NS10device_ptrIiEEE9Policy600ES8_PNS0_8NullTypeES8_SC_m4cmpiiSB_EEvbT0_T1_T2_T3_T4_PT6_PT7_T5_NS1_7vsmem_tE_param_6];
	cvta.to.global.u64 	%rd1, %rd13;
	cvta.to.global.u64 	%rd2, %rd12;
	cvta.to.global.u64 	%rd3, %rd11;
	mov.u32 	%r512, %ctaid.x;
	cvt.u64.u32 	%rd14, %r512;
	mov.u32 	%r513, %nctaid.x;
	cvt.u64.u32 	%rd15, %r513;
	mul.wide.u32 	%rd4, %r512, 4352;
	add.s64 	%rd16, %rd15, -1;
	setp.le.u64 	%p65, %rd16, %rd14;
	@%p65 bra 	$L__BB5_108;
	// begin inline asm
	griddepcontrol.wait;
	// end inline asm
	mov.u32 	%r1, %tid.x;
	and.b32  	%r2, %r1, 31;
	and.b32  	%r1317, %r1, 992;
	mul.lo.s32 	%r3, %r1317, 17;
	or.b32  	%r1318, %r3, %r2;
	cvt.u64.u32 	%rd836, %r1318;
	add.s64 	%rd5, %rd4, %rd836;
	shl.b64 	%rd837, %rd5, 2;
	add.s64 	%rd838, %rd2, %rd837;
	ld.global.u32 	%r1319, [%rd838];
	ld.global.u32 	%r1320, [%rd838+128];
	ld.global.u32 	%r1321, [%rd838+256];
	ld.global.u32 	%r1322, [%rd838+384];
	ld.global.u32 	%r1323, [%rd838+512];
	ld.global.u32 	%r1324, [%rd838+640];
	ld.global.u32 	%r1325, [%rd838+768];
	ld.global.u32 	%r1326, [%rd838+896];
	ld.global.u32 	%r1327, [%rd838+1024];
	ld.global.u32 	%r1328, [%rd838+1152];
	ld.global.u32 	%r1329, [%rd838+1280];
	ld.global.u32 	%r1330, [%rd838+1408];
	ld.global.u32 	%r1331, [%rd838+1536];
	ld.global.u32 	%r1332, [%rd838+1664];
	ld.global.u32 	%r1333, [%rd838+1792];
	ld.global.u32 	%r1334, [%rd838+1920];
	ld.global.u32 	%r1335, [%rd838+2048];
	// begin inline asm
	mov.u32 %r1315, %laneid;
	// end inline asm
	shr.u32 	%r1336, %r1, 5;
	mad.lo.s32 	%r1337, %r1336, 544, %r1315;
	shl.b32 	%r1338, %r1337, 2;
	mov.u32 	%r1339, _ZZN3cub18CUB_300001_SM_10006detail10merge_sort30DeviceMergeSortBlockSortKernelINS2_10policy_hubIN6thrust24THRUST_300001_SM_1000_NS10device_ptrIiEEE9Policy600ES8_PNS0_8NullTypeES8_SC_m4cmpiiSB_EEvbT0_T1_T2_T3_T4_PT6_PT7_T5_NS1_7vsmem_tEE19static_temp_storage;
	add.s32 	%r4, %r1339, %r1338;
	st.shared.u32 	[%r4], %r1319;
	st.shared.u32 	[%r4+128], %r1320;
	st.shared.u32 	[%r4+256], %r1321;
	st.shared.u32 	[%r4+384], %r1322;
	st.shared.u32 	[%r4+512], %r1323;
	st.shared.u32 	[%r4+640], %r1324;
	st.shared.u32 	[%r4+768], %r1325;
	st.shared.u32 	[%r4+896], %r1326;
	st.shared.u32 	[%r4+1024], %r1327;
	st.shared.u32 	[%r4+1152], %r1328;
	st.shared.u32 	[%r4+1280], %r1329;
	st.shared.u32 	[%r4+1408], %r1330;
	st.shared.u32 	[%r4+1536], %r1331;
	st.shared.u32 	[%r4+1664], %r1332;
	st.shared.u32 	[%r4+1792], %r1333;
	st.shared.u32 	[%r4+1920], %r1334;
	st.shared.u32 	[%r4+2048], %r1335;
	bar.warp.sync 	-1;
	shl.b32 	%r1340, %r1315, 6;
	add.s32 	%r5, %r4, %r1340;
	ld.shared.u32 	%r1341, [%r5];
	ld.shared.u32 	%r1342, [%r5+4];
	ld.shared.u32 	%r1343, [%r5+8];
	ld.shared.u32 	%r1344, [%r5+12];
	ld.shared.u32 	%r1345, [%r5+16];
	ld.shared.u32 	%r1346, [%r5+20];
	ld.shared.u32 	%r1347, [%r5+24];
	ld.shared.u32 	%r1348, [%r5+28];
	ld.shared.u32 	%r1349, [%r5+32];
	ld.shared.u32 	%r1350, [%r5+36];
	ld.shared.u32 	%r1351, [%r5+40];
	ld.shared.u32 	%r1352, [%r5+44];
	ld.shared.u32 	%r1353, [%r5+48];
	ld.shared.u32 	%r1354, [%r5+52];
	ld.shared.u32 	%r1355, [%r5+56];
	ld.shared.u32 	%r1356, [%r5+60];
	ld.shared.u32 	%r1357, [%r5+64];
	bar.sync 	0;
	// begin inline asm
	griddepcontrol.launch_dependents;
	// end inline asm
	ld.global.u64 	%rd839, [a_i];
	mul.wide.s32 	%rd840, %r1342, 4;
	add.s64 	%rd841, %rd839, %rd840;
	ld.u32 	%r1358, [%rd841];
	mul.wide.s32 	%rd842, %r1341, 4;
	add.s64 	%rd843, %rd839, %rd842;
	ld.u32 	%r1359, [%rd843];
	setp.lt.s32 	%p376, %r1358, %r1359;
	selp.b32 	%r1360, %r1341, %r1342, %p376;
	selp.b32 	%r1361, %r1342, %r1341, %p376;
	mul.wide.s32 	%rd844, %r1344, 4;
	add.s64 	%rd845, %rd839, %rd844;
	ld.u32 	%r1362, [%rd845];
	mul.wide.s32 	%rd846, %r1343, 4;
	add.s64 	%rd847, %rd839, %rd846;
	ld.u32 	%r1363, [%rd847];
	setp.lt.s32 	%p377, %r1362, %r1363;
	selp.b32 	%r1364, %r1343, %r1344, %p377;
	selp.b32 	%r1365, %r1344, %r1343, %p377;
	mul.wide.s32 	%rd848, %r1346, 4;
	add.s64 	%rd849, %rd839, %rd848;
	ld.u32 	%r1366, [%rd849];
	mul.wide.s32 	%rd850, %r1345, 4;
	add.s64 	%rd851, %rd839, %rd850;
	ld.u32 	%r1367, [%rd851];
	setp.lt.s32 	%p378, %r1366, %r1367;
	selp.b32 	%r1368, %r1345, %r1346, %p378;
	selp.b32 	%r1369, %r1346, %r1345, %p378;
	mul.wide.s32 	%rd852, %r1348, 4;
	add.s64 	%rd853, %rd839, %rd852;
	ld.u32 	%r1370, [%rd853];
	mul.wide.s32 	%rd854, %r1347, 4;
	add.s64 	%rd855, %rd839, %rd854;
	ld.u32 	%r1371, [%rd855];
	setp.lt.s32 	%p379, %r1370, %r1371;
	selp.b32 	%r1372, %r1347, %r1348, %p379;
	selp.b32 	%r1373, %r1348, %r1347, %p379;
	mul.wide.s32 	%rd856, %r1350, 4;
	add.s64 	%rd857, %rd839, %rd856;
	ld.u32 	%r1374, [%rd857];
	mul.wide.s32 	%rd858, %r1349, 4;
	add.s64 	%rd859, %rd839, %rd858;
	ld.u32 	%r1375, [%rd859];
	setp.lt.s32 	%p380, %r1374, %r1375;
	selp.b32 	%r1376, %r1349, %r1350, %p380;
	selp.b32 	%r1377, %r1350, %r1349, %p380;
	mul.wide.s32 	%rd860, %r1352, 4;
	add.s64 	%rd861, %rd839, %rd860;
	ld.u32 	%r1378, [%rd861];
	mul.wide.s32 	%rd862, %r1351, 4;
	add.s64 	%rd863, %rd839, %rd862;
	ld.u32 	%r1379, [%rd863];
	setp.lt.s32 	%p381, %r1378, %r1379;
	selp.b32 	%r1380, %r1351, %r1352, %p381;
	selp.b32 	%r1381, %r1352, %r1351, %p381;
	mul.wide.s32 	%rd864, %r1354, 4;
	add.s64 	%rd865, %rd839, %rd864;
	ld.u32 	%r1382, [%rd865];
	mul.wide.s32 	%rd866, %r1353, 4;
	add.s64 	%rd867, %rd839, %rd866;
	ld.u32 	%r1383, [%rd867];
	setp.lt.s32 	%p382, %r1382, %r1383;
	selp.b32 	%r1384, %r1353, %r1354, %p382;
	selp.b32 	%r1385, %r1354, %r1353, %p382;
	mul.wide.s32 	%rd868, %r1356, 4;
	add.s64 	%rd869, %rd839, %rd868;
	ld.u32 	%r1386, [%rd869];
	mul.wide.s32 	%rd870, %r1355, 4;
	add.s64 	%rd871, %rd839, %rd870;
	ld.u32 	%r1387, [%rd871];
	setp.lt.s32 	%p383, %r1386, %r1387;
	selp.b32 	%r1388, %r1355, %r1356, %p383;
	selp.b32 	%r1389, %r1356, %r1355, %p383;
	mul.wide.s32 	%rd872, %r1365, 4;
	add.s64 	%rd873, %rd839, %rd872;
	ld.u32 	%r1390, [%rd873];
	mul.wide.s32 	%rd874, %r1360, 4;
	add.s64 	%rd875, %rd839, %rd874;
	ld.u32 	%r1391, [%rd875];
	setp.lt.s32 	%p384, %r1390, %r1391;
	selp.b32 	%r1392, %r1360, %r1365, %p384;
	selp.b32 	%r1393, %r1365, %r1360, %p384;
	mul.wide.s32 	%rd876, %r1369, 4;
	add.s64 	%rd877, %rd839, %rd876;
	ld.u32 	%r1394, [%rd877];
	mul.wide.s32 	%rd878, %r1364, 4;
	add.s64 	%rd879, %rd839, %rd878;
	ld.u32 	%r1395, [%rd879];
	setp.lt.s32 	%p385, %r1394, %r1395;
	selp.b32 	%r1396, %r1364, %r1369, %p385;
	selp.b32 	%r1397, %r1369, %r1364, %p385;
	mul.wide.s32 	%rd880, %r1373, 4;
	add.s64 	%rd881, %rd839, %rd880;
	ld.u32 	%r1398, [%rd881];
	mul.wide.s32 	%rd882, %r1368, 4;
	add.s64 	%rd883, %rd839, %rd882;
	ld.u32 	%r1399, [%rd883];
	setp.lt.s32 	%p386, %r1398, %r1399;
	selp.b32 	%r1400, %r1368, %r1373, %p386;
	selp.b32 	%r1401, %r1373, %r1368, %p386;
	mul.wide.s32 	%rd884, %r1377, 4;
	add.s64 	%rd885, %rd839, %rd884;
	ld.u32 	%r1402, [%rd885];
	mul.wide.s32 	%rd886, %r1372, 4;
	add.s64 	%rd887, %rd839, %rd886;
	ld.u32 	%r1403, [%rd887];
	setp.lt.s32 	%p387, %r1402, %r1403;
	selp.b32 	%r1404, %r1372, %r1377, %p387;
	selp.b32 	%r1405, %r1377, %r1372, %p387;
	mul.wide.s32 	%rd888, %r1381, 4;
	add.s64 	%rd889, %rd839, %rd888;
	ld.u32 	%r1406, [%rd889];
	mul.wide.s32 	%rd890, %r1376, 4;
	add.s64 	%rd891, %rd839, %rd890;
	ld.u32 	%r1407, [%rd891];
	setp.lt.s32 	%p388, %r1406, %r1407;
	selp.b32 	%r1408, %r1376, %r1381, %p388;
	selp.b32 	%r1409, %r1381, %r1376, %p388;
	mul.wide.s32 	%rd892, %r1385, 4;
	add.s64 	%rd893, %rd839, %rd892;
	ld.u32 	%r1410, [%rd893];
	mul.wide.s32 	%rd894, %r1380, 4;
	add.s64 	%rd895, %rd839, %rd894;
	ld.u32 	%r1411, [%rd895];
	setp.lt.s32 	%p389, %r1410, %r1411;
	selp.b32 	%r1412, %r1380, %r1385, %p389;
	selp.b32 	%r1413, %r1385, %r1380, %p389;
	mul.wide.s32 	%rd896, %r1389, 4;
	add.s64 	%rd897, %rd839, %rd896;
	ld.u32 	%r1414, [%rd897];
	mul.wide.s32 	%rd898, %r1384, 4;
	add.s64 	%rd899, %rd839, %rd898;
	ld.u32 	%r1415, [%rd899];
	setp.lt.s32 	%p390, %r1414, %r1415;
	selp.b32 	%r1416, %r1384, %r1389, %p390;
	selp.b32 	%r1417, %r1389, %r1384, %p390;
	mul.wide.s32 	%rd900, %r1357, 4;
	add.s64 	%rd901, %rd839, %rd900;
	ld.u32 	%r1418, [%rd901];
	mul.wide.s32 	%rd902, %r1388, 4;
	add.s64 	%rd903, %rd839, %rd902;
	ld.u32 	%r1419, [%rd903];
	setp.lt.s32 	%p391, %r1418, %r1419;
	selp.b32 	%r1420, %r1388, %r1357, %p391;
	selp.b32 	%r1421, %r1357, %r1388, %p391;
	mul.wide.s32 	%rd904, %r1393, 4;
	add.s64 	%rd905, %rd839, %rd904;
	ld.u32 	%r1422, [%rd905];
	mul.wide.s32 	%rd906, %r1361, 4;
	add.s64 	%rd907, %rd839, %rd906;
	ld.u32 	%r1423, [%rd907];
	setp.lt.s32 	%p392, %r1422, %r1423;
	selp.b32 	%r1424, %r1361, %r1393, %p392;
	selp.b32 	%r1425, %r1393, %r1361, %p392;
	mul.wide.s32 	%rd908, %r1397, 4;
	add.s64 	%rd909, %rd839, %rd908;
	ld.u32 	%r1426, [%rd909];
	mul.wide.s32 	%rd910, %r1392, 4;
	add.s64 	%rd911, %rd839, %rd910;
	ld.u32 	%r1427, [%rd911];
	setp.lt.s32 	%p393, %r1426, %r1427;
	selp.b32 	%r1428, %r1392, %r1397, %p393;
	selp.b32 	%r1429, %r1397, %r1392, %p393;
	mul.wide.s32 	%rd912, %r1401, 4;
	add.s64 	%rd913, %rd839, %rd912;
	ld.u32 	%r1430, [%rd913];
	mul.wide.s32 	%rd914, %r1396, 4;
	add.s64 	%rd915, %rd839, %rd914;
	ld.u32 	%r1431, [%rd915];
	setp.lt.s32 	%p394, %r1430, %r1431;
	selp.b32 	%r1432, %r1396, %r1401, %p394;
	selp.b32 	%r1433, %r1401, %r1396, %p394;
	mul.wide.s32 	%rd916, %r1405, 4;
	add.s64 	%rd917, %rd839, %rd916;
	ld.u32 	%r1434, [%rd917];
	mul.wide.s32 	%rd918, %r1400, 4;
	add.s64 	%rd919, %rd839, %rd918;
	ld.u32 	%r1435, [%rd919];
	setp.lt.s32 	%p395, %r1434, %r1435;
	selp.b32 	%r1436, %r1400, %r1405, %p395;
	selp.b32 	%r1437, %r1405, %r1400, %p395;
	mul.wide.s32 	%rd920, %r1409, 4;
	add.s64 	%rd921, %rd839, %rd920;
	ld.u32 	%r1438, [%rd921];
	mul.wide.s32 	%rd922, %r1404, 4;
	add.s64 	%rd923, %rd839, %rd922;
	ld.u32 	%r1439, [%rd923];
	setp.lt.s32 	%p396, %r1438, %r1439;
	selp.b32 	%r1440, %r1404, %r1409, %p396;
	selp.b32 	%r1441, %r1409, %r1404, %p396;
	mul.wide.s32 	%rd924, %r1413, 4;
	add.s64 	%rd925, %rd839, %rd924;
	ld.u32 	%r1442, [%rd925];
	mul.wide.s32 	%rd926, %r1408, 4;
	add.s64 	%rd927, %rd839, %rd926;
	ld.u32 	%r1443, [%rd927];
	setp.lt.s32 	%p397, %r1442, %r1443;
	selp.b32 	%r1444, %r1408, %r1413, %p397;
	selp.b32 	%r1445, %r1413, %r1408, %p397;
	mul.wide.s32 	%rd928, %r1417, 4;
	add.s64 	%rd929, %rd839, %rd928;
	ld.u32 	%r1446, [%rd929];
	mul.wide.s32 	%rd930, %r1412, 4;
	add.s64 	%rd931, %rd839, %rd930;
	ld.u32 	%r1447, [%rd931];
	setp.lt.s32 	%p398, %r1446, %r1447;
	selp.b32 	%r1448, %r1412, %r1417, %p398;
	selp.b32 	%r1449, %r1417, %r1412, %p398;
	mul.wide.s32 	%rd932, %r1421, 4;
	add.s64 	%rd933, %rd839, %rd932;
	ld.u32 	%r1450, [%rd933];
	mul.wide.s32 	%rd934, %r1416, 4;
	add.s64 	%rd935, %rd839, %rd934;
	ld.u32 	%r1451, [%rd935];
	setp.lt.s32 	%p399, %r1450, %r1451;
	selp.b32 	%r1452, %r1416, %r1421, %p399;
	selp.b32 	%r1453, %r1421, %r1416, %p399;
	mul.wide.s32 	%rd936, %r1429, 4;
	add.s64 	%rd937, %rd839, %rd936;
	ld.u32 	%r1454, [%rd937];
	mul.wide.s32 	%rd938, %r1424, 4;
	add.s64 	%rd939, %rd839, %rd938;
	ld.u32 	%r1455, [%rd939];
	setp.lt.s32 	%p400, %r1454, %r1455;
	selp.b32 	%r1456, %r1424, %r1429, %p400;
	selp.b32 	%r1457, %r1429, %r1424, %p400;
	mul.wide.s32 	%rd940, %r1433, 4;
	add.s64 	%rd941, %rd839, %rd940;
	ld.u32 	%r1458, [%rd941];
	mul.wide.s32 	%rd942, %r1428, 4;
	add.s64 	%rd943, %rd839, %rd942;
	ld.u32 	%r1459, [%rd943];
	setp.lt.s32 	%p401, %r1458, %r1459;
	selp.b32 	%r1460, %r1428, %r1433, %p401;
	selp.b32 	%r1461, %r1433, %r1428, %p401;
	mul.wide.s32 	%rd944, %r1437, 4;
	add.s64 	%rd945, %rd839, %rd944;
	ld.u32 	%r1462, [%rd945];
	mul.wide.s32 	%rd946, %r1432, 4;
	add.s64 	%rd947, %rd839, %rd946;
	ld.u32 	%r1463, [%rd947];
	setp.lt.s32 	%p402, %r1462, %r1463;
	selp.b32 	%r1464, %r1432, %r1437, %p402;
	selp.b32 	%r1465, %r1437, %r1432, %p402;
	mul.wide.s32 	%rd948, %r1441, 4;
	add.s64 	%rd949, %rd839, %rd948;
	ld.u32 	%r1466, [%rd949];
	mul.wide.s32 	%rd950, %r1436, 4;
	add.s64 	%rd951, %rd839, %rd950;
	ld.u32 	%r1467, [%rd951];
	setp.lt.s32 	%p403, %r1466, %r1467;
	selp.b32 	%r1468, %r1436, %r1441, %p403;
	selp.b32 	%r1469, %r1441, %r1436, %p403;
	mul.wide.s32 	%rd952, %r1445, 4;
	add.s64 	%rd953, %rd839, %rd952;
	ld.u32 	%r1470, [%rd953];
	mul.wide.s32 	%rd954, %r1440, 4;
	add.s64 	%rd955, %rd839, %rd954;
	ld.u32 	%r1471, [%rd955];
	setp.lt.s32 	%p404, %r1470, %r1471;
	selp.b32 	%r1472, %r1440, %r1445, %p404;
	selp.b32 	%r1473, %r1445, %r1440, %p404;
	mul.wide.s32 	%rd956, %r1449, 4;
	add.s64 	%rd957, %rd839, %rd956;
	ld.u32 	%r1474, [%rd957];
	mul.wide.s32 	%rd958, %r1444, 4;
	add.s64 	%rd959, %rd839, %rd958;
	ld.u32 	%r1475, [%rd959];
	setp.lt.s32 	%p405, %r1474, %r1475;
	selp.b32 	%r1476, %r1444, %r1449, %p405;
	selp.b32 	%r1477, %r1449, %r1444, %p405;
	mul.wide.s32 	%rd960, %r1453, 4;
	add.s64 	%rd961, %rd839, %rd960;
	ld.u32 	%r1478, [%rd961];
	mul.wide.s32 	%rd962, %r1448, 4;
	add.s64 	%rd963, %rd839, %rd962;
	ld.u32 	%r1479, [%rd963];
	setp.lt.s32 	%p406, %r1478, %r1479;
	selp.b32 	%r1480, %r1448, %r1453, %p406;
	selp.b32 	%r1481, %r1453, %r1448, %p406;
	mul.wide.s32 	%rd964, %r1420, 4;
	add.s64 	%rd965, %rd839, %rd964;
	ld.u32 	%r1482, [%rd965];
	mul.wide.s32 	%rd966, %r1452, 4;
	add.s64 	%rd967, %rd839, %rd966;
	ld.u32 	%r1483, [%rd967];
	setp.lt.s32 	%p407, %r1482, %r1483;
	selp.b32 	%r1484, %r1452, %r1420, %p407;
	selp.b32 	%r1485, %r1420, %r1452, %p407;
	mul.wide.s32 	%rd968, %r1457, 4;
	add.s64 	%rd969, %rd839, %rd968;
	ld.u32 	%r1486, [%rd969];
	mul.wide.s32 	%rd970, %r1425, 4;
	add.s64 	%rd971, %rd839, %rd970;
	ld.u32 	%r1487, [%rd971];
	setp.lt.s32 	%p408, %r1486, %r1487;
	selp.b32 	%r1488, %r1425, %r1457, %p408;
	selp.b32 	%r1489, %r1457, %r1425, %p408;
	mul.wide.s32 	%rd972, %r1461, 4;
	add.s64 	%rd973, %rd839, %rd972;
	ld.u32 	%r1490, [%rd973];
	mul.wide.s32 	%rd974, %r1456, 4;
	add.s64 	%rd975, %rd839, %rd974;
	ld.u32 	%r1491, [%rd975];
	setp.lt.s32 	%p409, %r1490, %r1491;
	selp.b32 	%r1492, %r1456, %r1461, %p409;
	selp.b32 	%r1493, %r1461, %r1456, %p409;
	mul.wide.s32 	%rd976, %r1465, 4;
	add.s64 	%rd977, %rd839, %rd976;
	ld.u32 	%r1494, [%rd977];
	mul.wide.s32 	%rd978, %r1460, 4;
	add.s64 	%rd979, %rd839, %rd978;
	ld.u32 	%r1495, [%rd979];
	setp.lt.s32 	%p410, %r1494, %r1495;
	selp.b32 	%r1496, %r1460, %r1465, %p410;
	selp.b32 	%r1497, %r1465, %r1460, %p410;
	mul.wide.s32 	%rd980, %r1469, 4;
	add.s64 	%rd981, %rd839, %rd980;
	ld.u32 	%r1498, [%rd981];
	mul.wide.s32 	%rd982, %r1464, 4;
	add.s64 	%rd983, %rd839, %rd982;
	ld.u32 	%r1499, [%rd983];
	setp.lt.s32 	%p411, %r1498, %r1499;
	selp.b32 	%r1500, %r1464, %r1469, %p411;
	selp.b32 	%r1501, %r1469, %r1464, %p411;
	mul.wide.s32 	%rd984, %r1473, 4;
	add.s64 	%rd985, %rd839, %rd984;
	ld.u32 	%r1502, [%rd985];
	mul.wide.s32 	%rd986, %r1468, 4;
	add.s64 	%rd987, %rd839, %rd986;
	ld.u32 	%r1503, [%rd987];
	setp.lt.s32 	%p412, %r1502, %r1503;
	selp.b32 	%r1504, %r1468, %r1473, %p412;
	selp.b32 	%r1505, %r1473, %r1468, %p412;
	mul.wide.s32 	%rd988, %r1477, 4;
	add.s64 	%rd989, %rd839, %rd988;
	ld.u32 	%r1506, [%rd989];
	mul.wide.s32 	%rd990, %r1472, 4;
	add.s64 	%rd991, %rd839, %rd990;
	ld.u32 	%r1507, [%rd991];
	setp.lt.s32 	%p413, %r1506, %r1507;
	selp.b32 	%r1508, %r1472, %r1477, %p413;
	selp.b32 	%r1509, %r1477, %r1472, %p413;
	mul.wide.s32 	%rd992, %r1481, 4;
	add.s64 	%rd993, %rd839, %rd992;
	ld.u32 	%r1510, [%rd993];
	mul.wide.s32 	%rd994, %r1476, 4;
	add.s64 	%rd995, %rd839, %rd994;
	ld.u32 	%r1511, [%rd995];
	setp.lt.s32 	%p414, %r1510, %r1511;
	selp.b32 	%r1512, %r1476, %r1481, %p414;
	selp.b32 	%r1513, %r1481, %r1476, %p414;
	mul.wide.s32 	%rd996, %r1485, 4;
	add.s64 	%rd997, %rd839, %rd996;
	ld.u32 	%r1514, [%rd997];
	mul.wide.s32 	%rd998, %r1480, 4;
	add.s64 	%rd999, %rd839, %rd998;
	ld.u32 	%r1515, [%rd999];
	setp.lt.s32 	%p415, %r1514, %r1515;
	selp.b32 	%r1516, %r1480, %r1485, %p415;
	selp.b32 	%r1517, %r1485, %r1480, %p415;
	mul.wide.s32 	%rd1000, %r1493, 4;
	add.s64 	%rd1001, %rd839, %rd1000;
	ld.u32 	%r1518, [%rd1001];
	mul.wide.s32 	%rd1002, %r1488, 4;
	add.s64 	%rd1003, %rd839, %rd1002;
	ld.u32 	%r1519, [%rd1003];
	setp.lt.s32 	%p416, %r1518, %r1519;
	selp.b32 	%r1520, %r1488, %r1493, %p416;
	selp.b32 	%r1521, %r1493, %r1488, %p416;
	mul.wide.s32 	%rd1004, %r1497, 4;
	add.s64 	%rd1005, %rd839, %rd1004;
	ld.u32 	%r1522, [%rd1005];
	mul.wide.s32 	%rd1006, %r1492, 4;
	add.s64 	%rd1007, %rd839, %rd1006;
	ld.u32 	%r1523, [%rd1007];
	setp.lt.s32 	%p417, %r1522, %r1523;
	selp.b32 	%r1524, %r1492, %r1497, %p417;
	selp.b32 	%r1525, %r1497, %r1492, %p417;
	mul.wide.s32 	%rd1008, %r1501, 4;
	add.s64 	%rd1009, %rd839, %rd1008;
	ld.u32 	%r1526, [%rd1009];
	mul.wide.s32 	%rd1010, %r1496, 4;
	add.s64 	%rd1011, %rd839, %rd1010;
	ld.u32 	%r1527, [%rd1011];
	setp.lt.s32 	%p418, %r1526, %r1527;
	selp.b32 	%r1528, %r1496, %r1501, %p418;
	selp.b32 	%r1529, %r1501, %r1496, %p418;
	mul.wide.s32 	%rd1012, %r1505, 4;
	add.s64 	%rd1013, %rd839, %rd1012;
	ld.u32 	%r1530, [%rd1013];
	mul.wide.s32 	%rd1014, %r1500, 4;
	add.s64 	%rd1015, %rd839, %rd1014;
	ld.u32 	%r1531, [%rd1015];
	setp.lt.s32 	%p419, %r1530, %r1531;
	selp.b32 	%r1532, %r1500, %r1505, %p419;
	selp.b32 	%r1533, %r1505, %r1500, %p419;
	mul.wide.s32 	%rd1016, %r1509, 4;
	add.s64 	%rd1017, %rd839, %rd1016;
	ld.u32 	%r1534, [%rd1017];
	mul.wide.s32 	%rd1018, %r1504, 4;
	add.s64 	%rd1019, %rd839, %rd1018;
	ld.u32 	%r1535, [%rd1019];
	setp.lt.s32 	%p420, %r1534, %r1535;
	selp.b32 	%r1536, %r1504, %r1509, %p420;
	selp.b32 	%r1537, %r1509, %r1504, %p420;
	mul.wide.s32 	%rd1020, %r1513, 4;
	add.s64 	%rd1021, %rd839, %rd1020;
	ld.u32 	%r1538, [%rd1021];
	mul.wide.s32 	%rd1022, %r1508, 4;
	add.s64 	%rd1023, %rd839, %rd1022;
	ld.u32 	%r1539, [%rd1023];
	setp.lt.s32 	%p421, %r1538, %r1539;
	selp.b32 	%r1540, %r1508, %r1513, %p421;
	selp.b32 	%r1541, %r1513, %r1508, %p421;
	mul.wide.s32 	%rd1024, %r1517, 4;
	add.s64 	%rd1025, %rd839, %rd1024;
	ld.u32 	%r1542, [%rd1025];
	mul.wide.s32 	%rd1026, %r1512, 4;
	add.s64 	%rd1027, %rd839, %rd1026;
	ld.u32 	%r1543, [%rd1027];
	setp.lt.s32 	%p422, %r1542, %r1543;
	selp.b32 	%r1544, %r1512, %r1517, %p422;
	selp.b32 	%r1545, %r1517, %r1512, %p422;
	mul.wide.s32 	%rd1028, %r1484, 4;
	add.s64 	%rd1029, %rd839, %rd1028;
	ld.u32 	%r1546, [%rd1029];
	mul.wide.s32 	%rd1030, %r1516, 4;
	add.s64 	%rd1031, %rd839, %rd1030;
	ld.u32 	%r1547, [%rd1031];
	setp.lt.s32 	%p423, %r1546, %r1547;
	selp.b32 	%r1548, %r1516, %r1484, %p423;
	selp.b32 	%r1549, %r1484, %r1516, %p423;
	mul.wide.s32 	%rd1032, %r1521, 4;
	add.s64 	%rd1033, %rd839, %rd1032;
	ld.u32 	%r1550, [%rd1033];
	mul.wide.s32 	%rd1034, %r1489, 4;
	add.s64 	%rd1035, %rd839, %rd1034;
	ld.u32 	%r1551, [%rd1035];
	setp.lt.s32 	%p424, %r1550, %r1551;
	selp.b32 	%r1552, %r1489, %r1521, %p424;
	selp.b32 	%r1553, %r1521, %r1489, %p424;
	mul.wide.s32 	%rd1036, %r1525, 4;
	add.s64 	%rd1037, %rd839, %rd1036;
	ld.u32 	%r1554, [%rd1037];
	mul.wide.s32 	%rd1038, %r1520, 4;
	add.s64 	%rd1039, %rd839, %rd1038;
	ld.u32 	%r1555, [%rd1039];
	setp.lt.s32 	%p425, %r1554, %r1555;
	selp.b32 	%r1556, %r1520, %r1525, %p425;
	selp.b32 	%r1557, %r1525, %r1520, %p425;
	mul.wide.s32 	%rd1040, %r1529, 4;
	add.s64 	%rd1041, %rd839, %rd1040;
	ld.u32 	%r1558, [%rd1041];
	mul.wide.s32 	%rd1042, %r1524, 4;
	add.s64 	%rd1043, %rd839, %rd1042;
	ld.u32 	%r1559, [%rd1043];
	setp.lt.s32 	%p426, %r1558, %r1559;
	selp.b32 	%r1560, %r1524, %r1529, %p426;
	selp.b32 	%r1561, %r1529, %r1524, %p426;
	mul.wide.s32 	%rd1044, %r1533, 4;
	add.s64 	%rd1045, %rd839, %rd1044;
	ld.u32 	%r1562, [%rd1045];
	mul.wide.s32 	%rd1046, %r1528, 4;
	add.s64 	%rd1047, %rd839, %rd1046;
	ld.u32 	%r1563, [%rd1047];
	setp.lt.s32 	%p427, %r1562, %r1563;
	selp.b32 	%r1564, %r1528, %r1533, %p427;
	selp.b32 	%r1565, %r1533, %r1528, %p427;
	mul.wide.s32 	%rd1048, %r1537, 4;
	add.s64 	%rd1049, %rd839, %rd1048;
	ld.u32 	%r1566, [%rd1049];
	mul.wide.s32 	%rd1050, %r1532, 4;
	add.s64 	%rd1051, %rd839, %rd1050;
	ld.u32 	%r1567, [%rd1051];
	setp.lt.s32 	%p428, %r1566, %r1567;
	selp.b32 	%r1568, %r1532, %r1537, %p428;
	selp.b32 	%r1569, %r1537, %r1532, %p428;
	mul.wide.s32 	%rd1052, %r1541, 4;
	add.s64 	%rd1053, %rd839, %rd1052;
	ld.u32 	%r1570, [%rd1053];
	mul.wide.s32 	%rd1054, %r1536, 4;
	add.s64 	%rd1055, %rd839, %rd1054;
	ld.u32 	%r1571, [%rd1055];
	setp.lt.s32 	%p429, %r1570, %r1571;
	selp.b32 	%r1572, %r1536, %r1541, %p429;
	selp.b32 	%r1573, %r1541, %r1536, %p429;
	mul.wide.s32 	%rd1056, %r1545, 4;
	add.s64 	%rd1057, %rd839, %rd1056;
	ld.u32 	%r1574, [%rd1057];
	mul.wide.s32 	%rd1058, %r1540, 4;
	add.s64 	%rd1059, %rd839, %rd1058;
	ld.u32 	%r1575, [%rd1059];
	setp.lt.s32 	%p430, %r1574, %r1575;
	selp.b32 	%r1576, %r1540, %r1545, %p430;
	selp.b32 	%r1577, %r1545, %r1540, %p430;
	mul.wide.s32 	%rd1060, %r1549, 4;
	add.s64 	%rd1061, %rd839, %rd1060;
	ld.u32 	%r1578, [%rd1061];
	mul.wide.s32 	%rd1062, %r1544, 4;
	add.s64 	%rd1063, %rd839, %rd1062;
	ld.u32 	%r1579, [%rd1063];
	setp.lt.s32 	%p431, %r1578, %r1579;
	selp.b32 	%r1580, %r1544, %r1549, %p431;
	selp.b32 	%r1581, %r1549, %r1544, %p431;
	mul.wide.s32 	%rd1064, %r1557, 4;
	add.s64 	%rd1065, %rd839, %rd1064;
	ld.u32 	%r1582, [%rd1065];
	mul.wide.s32 	%rd1066, %r1552, 4;
	add.s64 	%rd1067, %rd839, %rd1066;
	ld.u32 	%r1583, [%rd1067];
	setp.lt.s32 	%p432, %r1582, %r1583;
	selp.b32 	%r1584, %r1552, %r1557, %p432;
	selp.b32 	%r1585, %r1557, %r1552, %p432;
	mul.wide.s32 	%rd1068, %r1561, 4;
	add.s64 	%rd1069, %rd839, %rd1068;
	ld.u32 	%r1586, [%rd1069];
	mul.wide.s32 	%rd1070, %r1556, 4;
	add.s64 	%rd1071, %rd839, %rd1070;
	ld.u32 	%r1587, [%rd1071];
	setp.lt.s32 	%p433, %r1586, %r1587;
	selp.b32 	%r1588, %r1556, %r1561, %p433;
	selp.b32 	%r1589, %r1561, %r1556, %p433;
	mul.wide.s32 	%rd1072, %r1565, 4;
	add.s64 	%rd1073, %rd839, %rd1072;
	ld.u32 	%r1590, [%rd1073];
	mul.wide.s32 	%rd1074, %r1560, 4;
	add.s64 	%rd1075, %rd839, %rd1074;
	ld.u32 	%r1591, [%rd1075];
	setp.lt.s32 	%p434, %r1590, %r1591;
	selp.b32 	%r1592, %r1560, %r1565, %p434;
	selp.b32 	%r1593, %r1565, %r1560, %p434;
	mul.wide.s32 	%rd1076, %r1569, 4;
	add.s64 	%rd1077, %rd839, %rd1076;
	ld.u32 	%r1594, [%rd1077];
	mul.wide.s32 	%rd1078, %r1564, 4;
	add.s64 	%rd1079, %rd839, %rd1078;
	ld.u32 	%r1595, [%rd1079];
	setp.lt.s32 	%p435, %r1594, %r1595;
	selp.b32 	%r1596, %r1564, %r1569, %p435;
	selp.b32 	%r1597, %r1569, %r1564, %p435;
	mul.wide.s32 	%rd1080, %r1573, 4;
	add.s64 	%rd1081, %rd839, %rd1080;
	ld.u32 	%r1598, [%rd1081];
	mul.wide.s32 	%rd1082, %r1568, 4;
	add.s64 	%rd1083, %rd839, %rd1082;
	ld.u32 	%r1599, [%rd1083];
	setp.lt.s32 	%p436, %r1598, %r1599;
	selp.b32 	%r1600, %r1568, %r1573, %p436;
	selp.b32 	%r1601, %r1573, %r1568, %p436;
	mul.wide.s32 	%rd1084, %r1577, 4;
	add.s64 	%rd1085, %rd839, %rd1084;
	ld.u32 	%r1602, [%rd1085];
	mul.wide.s32 	%rd1086, %r1572, 4;
	add.s64 	%rd1087, %rd839, %rd1086;
	ld.u32 	%r1603, [%rd1087];
	setp.lt.s32 	%p437, %r1602, %r1603;
	selp.b32 	%r1604, %r1572, %r1577, %p437;
	selp.b32 	%r1605, %r1577, %r1572, %p437;
	mul.wide.s32 	%rd1088, %r1581, 4;
	add.s64 	%rd1089, %rd839, %rd1088;
	ld.u32 	%r1606, [%rd1089];
	mul.wide.s32 	%rd1090, %r1576, 4;
	add.s64 	%rd1091, %rd839, %rd1090;
	ld.u32 	%r1607, [%rd1091];
	setp.lt.s32 	%p438, %r1606, %r1607;
	selp.b32 	%r1608, %r1576, %r1581, %p438;
	selp.b32 	%r1609, %r1581, %r1576, %p438;
	mul.wide.s32 	%rd1092, %r1548, 4;
	add.s64 	%rd1093, %rd839, %rd1092;
	ld.u32 	%r1610, [%rd1093];
	mul.wide.s32 	%rd1094, %r1580, 4;
	add.s64 	%rd1095, %rd839, %rd1094;
	ld.u32 	%r1611, [%rd1095];
	setp.lt.s32 	%p439, %r1610, %r1611;
	selp.b32 	%r1612, %r1580, %r1548, %p439;
	selp.b32 	%r1613, %r1548, %r1580, %p439;
	mul.wide.s32 	%rd1096, %r1585, 4;
	add.s64 	%rd1097, %rd839, %rd1096;
	ld.u32 	%r1614, [%rd1097];
	mul.wide.s32 	%rd1098, %r1553, 4;
	add.s64 	%rd1099, %rd839, %rd1098;
	ld.u32 	%r1615, [%rd1099];
	setp.lt.s32 	%p440, %r1614, %r1615;
	selp.b32 	%r1616, %r1553, %r1585, %p440;
	selp.b32 	%r1617, %r1585, %r1553, %p440;
	mul.wide.s32 	%rd1100, %r1589, 4;
	add.s64 	%rd1101, %rd839, %rd1100;
	ld.u32 	%r1618, [%rd1101];
	mul.wide.s32 	%rd1102, %r1584, 4;
	add.s64 	%rd1103, %rd839, %rd1102;
	ld.u32 	%r1619, [%rd1103];
	setp.lt.s32 	%p441, %r1618, %r1619;
	selp.b32 	%r1620, %r1584, %r1589, %p441;
	selp.b32 	%r1621, %r1589, %r1584, %p441;
	mul.wide.s32 	%rd1104, %r1593, 4;
	add.s64 	%rd1105, %rd839, %rd1104;
	ld.u32 	%r1622, [%rd1105];
	mul.wide.s32 	%rd1106, %r1588, 4;
	add.s64 	%rd1107, %rd839, %rd1106;
	ld.u32 	%r1623, [%rd1107];
	setp.lt.s32 	%p442, %r1622, %r1623;
	selp.b32 	%r1624, %r1588, %r1593, %p442;
	selp.b32 	%r1625, %r1593, %r1588, %p442;
	mul.wide.s32 	%rd1108, %r1597, 4;
	add.s64 	%rd1109, %rd839, %rd1108;
	ld.u32 	%r1626, [%rd1109];
	mul.wide.s32 	%rd1110, %r1592, 4;
	add.s64 	%rd1111, %rd839, %rd1110;
	ld.u32 	%r1627, [%rd1111];
	setp.lt.s32 	%p443, %r1626, %r1627;
	selp.b32 	%r1628, %r1592, %r1597, %p443;
	selp.b32 	%r1629, %r1597, %r1592, %p443;
	mul.wide.s32 	%rd1112, %r1601, 4;
	add.s64 	%rd1113, %rd839, %rd1112;
	ld.u32 	%r1630, [%rd1113];
	mul.wide.s32 	%rd1114, %r1596, 4;
	add.s64 	%rd1115, %rd839, %rd1114;
	ld.u32 	%r1631, [%rd1115];
	setp.lt.s32 	%p444, %r1630, %r1631;
	selp.b32 	%r1632, %r1596, %r1601, %p444;
	selp.b32 	%r1633, %r1601, %r1596, %p444;
	mul.wide.s32 	%rd1116, %r1605, 4;
	add.s64 	%rd1117, %rd839, %rd1116;
	ld.u32 	%r1634, [%rd1117];
	mul.wide.s32 	%rd1118, %r1600, 4;
	add.s64 	%rd1119, %rd839, %rd1118;
	ld.u32 	%r1635, [%rd1119];
	setp.lt.s32 	%p445, %r1634, %r1635;
	selp.b32 	%r1636, %r1600, %r1605, %p445;
	selp.b32 	%r1637, %r1605, %r1600, %p445;
	mul.wide.s32 	%rd1120, %r1609, 4;
	add.s64 	%rd1121, %rd839, %rd1120;
	ld.u32 	%r1638, [%rd1121];
	mul.wide.s32 	%rd1122, %r1604, 4;
	add.s64 	%rd1123, %rd839, %rd1122;
	ld.u32 	%r1639, [%rd1123];
	setp.lt.s32 	%p446, %r1638, %r1639;
	selp.b32 	%r1640, %r1604, %r1609, %p446;
	selp.b32 	%r1641, %r1609, %r1604, %p446;
	mul.wide.s32 	%rd1124, %r1613, 4;
	add.s64 	%rd1125, %rd839, %rd1124;
	ld.u32 	%r1642, [%rd1125];
	mul.wide.s32 	%rd1126, %r1608, 4;
	add.s64 	%rd1127, %rd839, %rd1126;
	ld.u32 	%r1643, [%rd1127];
	setp.lt.s32 	%p447, %r1642, %r1643;
	selp.b32 	%r1644, %r1608, %r1613, %p447;
	selp.b32 	%r1645, %r1613, %r1608, %p447;
	mul.wide.s32 	%rd1128, %r1621, 4;
	add.s64 	%rd1129, %rd839, %rd1128;
	ld.u32 	%r1646, [%rd1129];
	mul.wide.s32 	%rd1130, %r1616, 4;
	add.s64 	%rd1131, %rd839, %rd1130;
	ld.u32 	%r1647, [%rd1131];
	setp.lt.s32 	%p448, %r1646, %r1647;
	selp.b32 	%r1648, %r1616, %r1621, %p448;
	selp.b32 	%r1649, %r1621, %r1616, %p448;
	mul.wide.s32 	%rd1132, %r1625, 4;
	add.s64 	%rd1133, %rd839, %rd1132;
	ld.u32 	%r1650, [%rd1133];
	mul.wide.s32 	%rd1134, %r1620, 4;
	add.s64 	%rd1135, %rd839, %rd1134;
	ld.u32 	%r1651, [%rd1135];
	setp.lt.s32 	%p449, %r1650, %r1651;
	selp.b32 	%r1652, %r1620, %r1625, %p449;
	selp.b32 	%r1653, %r1625, %r1620, %p449;
	mul.wide.s32 	%rd1136, %r1629, 4;
	add.s64 	%rd1137, %rd839, %rd1136;
	ld.u32 	%r1654, [%rd1137];
	mul.wide.s32 	%rd1138, %r1624, 4;
	add.s64 	%rd1139, %rd839, %rd1138;
	ld.u32 	%r1655, [%rd1139];
	setp.lt.s32 	%p450, %r1654, %r1655;
	selp.b32 	%r1656, %r1624, %r1629, %p450;
	selp.b32 	%r1657, %r1629, %r1624, %p450;
	mul.wide.s32 	%rd1140, %r1633, 4;
	add.s64 	%rd1141, %rd839, %rd1140;
	ld.u32 	%r1658, [%rd1141];
	mul.wide.s32 	%rd1142, %r1628, 4;
	add.s64 	%rd1143, %rd839, %rd1142;
	ld.u32 	%r1659, [%rd1143];
	setp.lt.s32 	%p451, %r1658, %r1659;
	selp.b32 	%r1660, %r1628, %r1633, %p451;
	selp.b32 	%r1661, %r1633, %r1628, %p451;
	mul.wide.s32 	%rd1144, %r1637, 4;
	add.s64 	%rd1145, %rd839, %rd1144;
	ld.u32 	%r1662, [%rd1145];
	mul.wide.s32 	%rd1146, %r1632, 4;
	add.s64 	%rd1147, %rd839, %rd1146;
	ld.u32 	%r1663, [%rd1147];
	setp.lt.s32 	%p452, %r1662, %r1663;
	selp.b32 	%r1664, %r1632, %r1637, %p452;
	selp.b32 	%r1665, %r1637, %r1632, %p452;
	mul.wide.s32 	%rd1148, %r1641, 4;
	add.s64 	%rd1149, %rd839, %rd1148;
	ld.u32 	%r1666, [%rd1149];
	mul.wide.s32 	%rd1150, %r1636, 4;
	add.s64 	%rd1151, %rd839, %rd1150;
	ld.u32 	%r1667, [%rd1151];
	setp.lt.s32 	%p453, %r1666, %r1667;
	selp.b32 	%r1668, %r1636, %r1641, %p453;
	selp.b32 	%r1669, %r1641, %r1636, %p453;
	mul.wide.s32 	%rd1152, %r1645, 4;
	add.s64 	%rd1153, %rd839, %rd1152;
	ld.u32 	%r1670, [%rd1153];
	mul.wide.s32 	%rd1154, %r1640, 4;
	add.s64 	%rd1155, %rd839, %rd1154;
	ld.u32 	%r1671, [%rd1155];
	setp.lt.s32 	%p454, %r1670, %r1671;
	selp.b32 	%r1672, %r1640, %r1645, %p454;
	selp.b32 	%r1673, %r1645, %r1640, %p454;
	mul.wide.s32 	%rd1156, %r1612, 4;
	add.s64 	%rd1157, %rd839, %rd1156;
	ld.u32 	%r1674, [%rd1157];
	mul.wide.s32 	%rd1158, %r1644, 4;
	add.s64 	%rd1159, %rd839, %rd1158;
	ld.u32 	%r1675, [%rd1159];
	setp.lt.s32 	%p455, %r1674, %r1675;
	selp.b32 	%r1676, %r1644, %r1612, %p455;
	selp.b32 	%r1677, %r1612, %r1644, %p455;
	mul.wide.s32 	%rd1160, %r1649, 4;
	add.s64 	%rd1161, %rd839, %rd1160;
	ld.u32 	%r1678, [%rd1161];
	mul.wide.s32 	%rd1162, %r1617, 4;
	add.s64 	%rd1163, %rd839, %rd1162;
	ld.u32 	%r1679, [%rd1163];
	setp.lt.s32 	%p456, %r1678, %r1679;
	selp.b32 	%r1680, %r1617, %r1649, %p456;
	selp.b32 	%r1681, %r1649, %r1617, %p456;
	mul.wide.s32 	%rd1164, %r1653, 4;
	add.s64 	%rd1165, %rd839, %rd1164;
	ld.u32 	%r1682, [%rd1165];
	mul.wide.s32 	%rd1166, %r1648, 4;
	add.s64 	%rd1167, %rd839, %rd1166;
	ld.u32 	%r1683, [%rd1167];
	setp.lt.s32 	%p457, %r1682, %r1683;
	selp.b32 	%r1684, %r1648, %r1653, %p457;
	selp.b32 	%r1685, %r1653, %r1648, %p457;
	mul.wide.s32 	%rd1168, %r1657, 4;
	add.s64 	%rd1169, %rd839, %rd1168;
	ld.u32 	%r1686, [%rd1169];
	mul.wide.s32 	%rd1170, %r1652, 4;
	add.s64 	%rd1171, %rd839, %rd1170;
	ld.u32 	%r1687, [%rd1171];
	setp.lt.s32 	%p458, %r1686, %r1687;
	selp.b32 	%r1688, %r1652, %r1657, %p458;
	selp.b32 	%r1689, %r1657, %r1652, %p458;
	mul.wide.s32 	%rd1172, %r1661, 4;
	add.s64 	%rd1173, %rd839, %rd1172;
	ld.u32 	%r1690, [%rd1173];
	mul.wide.s32 	%rd1174, %r1656, 4;
	add.s64 	%rd1175, %rd839, %rd1174;
	ld.u32 	%r1691, [%rd1175];
	setp.lt.s32 	%p459, %r1690, %r1691;
	selp.b32 	%r1692, %r1656, %r1661, %p459;
	selp.b32 	%r1693, %r1661, %r1656, %p459;
	mul.wide.s32 	%rd1176, %r1665, 4;
	add.s64 	%rd1177, %rd839, %rd1176;
	ld.u32 	%r1694, [%rd1177];
	mul.wide.s32 	%rd1178, %r1660, 4;
	add.s64 	%rd1179, %rd839, %rd1178;
	ld.u32 	%r1695, [%rd1179];
	setp.lt.s32 	%p460, %r1694, %r1695;
	selp.b32 	%r1696, %r1660, %r1665, %p460;
	selp.b32 	%r1697, %r1665, %r1660, %p460;
	mul.wide.s32 	%rd1180, %r1669, 4;
	add.s64 	%rd1181, %rd839, %rd1180;
	ld.u32 	%r1698, [%rd1181];
	mul.wide.s32 	%rd1182, %r1664, 4;
	add.s64 	%rd1183, %rd839, %rd1182;
	ld.u32 	%r1699, [%rd1183];
	setp.lt.s32 	%p461, %r1698, %r1699;
	selp.b32 	%r1700, %r1664, %r1669, %p461;
	selp.b32 	%r1701, %r1669, %r1664, %p461;
	mul.wide.s32 	%rd1184, %r1673, 4;
	add.s64 	%rd1185, %rd839, %rd1184;
	ld.u32 	%r1702, [%rd1185];
	mul.wide.s32 	%rd1186, %r1668, 4;
	add.s64 	%rd1187, %rd839, %rd1186;
	ld.u32 	%r1703, [%rd1187];
	setp.lt.s32 	%p462, %r1702, %r1703;
	selp.b32 	%r1704, %r1668, %r1673, %p462;
	selp.b32 	%r1705, %r1673, %r1668, %p462;
	mul.wide.s32 	%rd1188, %r1677, 4;
	add.s64 	%rd1189, %rd839, %rd1188;
	ld.u32 	%r1706, [%rd1189];
	mul.wide.s32 	%rd1190, %r1672, 4;
	add.s64 	%rd1191, %rd839, %rd1190;
	ld.u32 	%r1707, [%rd1191];
	setp.lt.s32 	%p463, %r1706, %r1707;
	selp.b32 	%r1708, %r1672, %r1677, %p463;
	selp.b32 	%r1709, %r1677, %r1672, %p463;
	mul.wide.s32 	%rd1192, %r1685, 4;
	add.s64 	%rd1193, %rd839, %rd1192;
	ld.u32 	%r1710, [%rd1193];
	mul.wide.s32 	%rd1194, %r1680, 4;
	add.s64 	%rd1195, %rd839, %rd1194;
	ld.u32 	%r1711, [%rd1195];
	setp.lt.s32 	%p464, %r1710, %r1711;
	selp.b32 	%r1712, %r1680, %r1685, %p464;
	selp.b32 	%r1713, %r1685, %r1680, %p464;
	mul.wide.s32 	%rd1196, %r1689, 4;
	add.s64 	%rd1197, %rd839, %rd1196;
	ld.u32 	%r1714, [%rd1197];
	mul.wide.s32 	%rd1198, %r1684, 4;
	add.s64 	%rd1199, %rd839, %rd1198;
	ld.u32 	%r1715, [%rd1199];
	setp.lt.s32 	%p465, %r1714, %r1715;
	selp.b32 	%r1716, %r1684, %r1689, %p465;
	selp.b32 	%r1717, %r1689, %r1684, %p465;
	mul.wide.s32 	%rd1200, %r1693, 4;
	add.s64 	%rd1201, %rd839, %rd1200;
	ld.u32 	%r1718, [%rd1201];
	mul.wide.s32 	%rd1202, %r1688, 4;
	add.s64 	%rd1203, %rd839, %rd1202;
	ld.u32 	%r1719, [%rd1203];
	setp.lt.s32 	%p466, %r1718, %r1719;
	selp.b32 	%r1720, %r1688, %r1693, %p466;
	selp.b32 	%r1721, %r1693, %r1688, %p466;
	mul.wide.s32 	%rd1204, %r1697, 4;
	add.s64 	%rd1205, %rd839, %rd1204;
	ld.u32 	%r1722, [%rd1205];
	mul.wide.s32 	%rd1206, %r1692, 4;
	add.s64 	%rd1207, %rd839, %rd1206;
	ld.u32 	%r1723, [%rd1207];
	setp.lt.s32 	%p467, %r1722, %r1723;
	selp.b32 	%r1724, %r1692, %r1697, %p467;
	selp.b32 	%r1725, %r1697, %r1692, %p467;
	mul.wide.s32 	%rd1208, %r1701, 4;
	add.s64 	%rd1209, %rd839, %rd1208;
	ld.u32 	%r1726, [%rd1209];
	mul.wide.s32 	%rd1210, %r1696, 4;
	add.s64 	%rd1211, %rd839, %rd1210;
	ld.u32 	%r1727, [%rd1211];
	setp.lt.s32 	%p468, %r1726, %r1727;
	selp.b32 	%r1728, %r1696, %r1701, %p468;
	selp.b32 	%r1729, %r1701, %r1696, %p468;
	mul.wide.s32 	%rd1212, %r1705, 4;
	add.s64 	%rd1213, %rd839, %rd1212;
	ld.u32 	%r1730, [%rd1213];
	mul.wide.s32 	%rd1214, %r1700, 4;
	add.s64 	%rd1215, %rd839, %rd1214;
	ld.u32 	%r1731, [%rd1215];
	setp.lt.s32 	%p469, %r1730, %r1731;
	selp.b32 	%r1732, %r1700, %r1705, %p469;
	selp.b32 	%r1733, %r1705, %r1700, %p469;
	mul.wide.s32 	%rd1216, %r1709, 4;
	add.s64 	%rd1217, %rd839, %rd1216;
	ld.u32 	%r1734, [%rd1217];
	mul.wide.s32 	%rd1218, %r1704, 4;
	add.s64 	%rd1219, %rd839, %rd1218;
	ld.u32 	%r1735, [%rd1219];
	setp.lt.s32 	%p470, %r1734, %r1735;
	selp.b32 	%r1736, %r1704, %r1709, %p470;
	selp.b32 	%r1737, %r1709, %r1704, %p470;
	mul.wide.s32 	%rd1220, %r1676, 4;
	add.s64 	%rd1221, %rd839, %rd1220;
	ld.u32 	%r1738, [%rd1221];
	mul.wide.s32 	%rd1222, %r1708, 4;
	add.s64 	%rd1223, %rd839, %rd1222;
	ld.u32 	%r1739, [%rd1223];
	setp.lt.s32 	%p471, %r1738, %r1739;
	selp.b32 	%r1740, %r1708, %r1676, %p471;
	selp.b32 	%r1741, %r1676, %r1708, %p471;
	mul.wide.s32 	%rd1224, %r1713, 4;
	add.s64 	%rd1225, %rd839, %rd1224;
	ld.u32 	%r1742, [%rd1225];
	mul.wide.s32 	%rd1226, %r1681, 4;
	add.s64 	%rd1227, %rd839, %rd1226;
	ld.u32 	%r1743, [%rd1227];
	setp.lt.s32 	%p472, %r1742, %r1743;
	selp.b32 	%r1744, %r1681, %r1713, %p472;
	selp.b32 	%r1745, %r1713, %r1681, %p472;
	mul.wide.s32 	%rd1228, %r1717, 4;
	add.s64 	%rd1229, %rd839, %rd1228;
	ld.u32 	%r1746, [%rd1229];
	mul.wide.s32 	%rd1230, %r1712, 4;
	add.s64 	%rd1231, %rd839, %rd1230;
	ld.u32 	%r1747, [%rd1231];
	setp.lt.s32 	%p473, %r1746, %r1747;
	selp.b32 	%r1748, %r1712, %r1717, %p473;
	selp.b32 	%r1749, %r1717, %r1712, %p473;
	mul.wide.s32 	%rd1232, %r1721, 4;
	add.s64 	%rd1233, %rd839, %rd1232;
	ld.u32 	%r1750, [%rd1233];
	mul.wide.s32 	%rd1234, %r1716, 4;
	add.s64 	%rd1235, %rd839, %rd1234;
	ld.u32 	%r1751, [%rd1235];
	setp.lt.s32 	%p474, %r1750, %r1751;
	selp.b32 	%r1752, %r1716, %r1721, %p474;
	selp.b32 	%r1753, %r1721, %r1716, %p474;
	mul.wide.s32 	%rd1236, %r1725, 4;
	add.s64 	%rd1237, %rd839, %rd1236;
	ld.u32 	%r1754, [%rd1237];
	mul.wide.s32 	%rd1238, %r1720, 4;
	add.s64 	%rd1239, %rd839, %rd1238;
	ld.u32 	%r1755, [%rd1239];
	setp.lt.s32 	%p475, %r1754, %r1755;
	selp.b32 	%r1756, %r1720, %r1725, %p475;
	selp.b32 	%r1757, %r1725, %r1720, %p475;
	mul.wide.s32 	%rd1240, %r1729, 4;
	add.s64 	%rd1241, %rd839, %rd1240;
	ld.u32 	%r1758, [%rd1241];
	mul.wide.s32 	%rd1242, %r1724, 4;
	add.s64 	%rd1243, %rd839, %rd1242;
	ld.u32 	%r1759, [%rd1243];
	setp.lt.s32 	%p476, %r1758, %r1759;
	selp.b32 	%r1760, %r1724, %r1729, %p476;
	selp.b32 	%r1761, %r1729, %r1724, %p476;
	mul.wide.s32 	%rd1244, %r1733, 4;
	add.s64 	%rd1245, %rd839, %rd1244;
	ld.u32 	%r1762, [%rd1245];
	mul.wide.s32 	%rd1246, %r1728, 4;
	add.s64 	%rd1247, %rd839, %rd1246;
	ld.u32 	%r1763, [%rd1247];
	setp.lt.s32 	%p477, %r1762, %r1763;
	selp.b32 	%r1764, %r1728, %r1733, %p477;
	selp.b32 	%r1765, %r1733, %r1728, %p477;
	mul.wide.s32 	%rd1248, %r1737, 4;
	add.s64 	%rd1249, %rd839, %rd1248;
	ld.u32 	%r1766, [%rd1249];
	mul.wide.s32 	%rd1250, %r1732, 4;
	add.s64 	%rd1251, %rd839, %rd1250;
	ld.u32 	%r1767, [%rd1251];
	setp.lt.s32 	%p478, %r1766, %r1767;
	selp.b32 	%r1768, %r1732, %r1737, %p478;
	selp.b32 	%r1769, %r1737, %r1732, %p478;
	mul.wide.s32 	%rd1252, %r1741, 4;
	add.s64 	%rd1253, %rd839, %rd1252;
	ld.u32 	%r1770, [%rd1253];
	mul.wide.s32 	%rd1254, %r1736, 4;
	add.s64 	%rd1255, %rd839, %rd1254;
	ld.u32 	%r1771, [%rd1255];
	setp.lt.s32 	%p479, %r1770, %r1771;
	selp.b32 	%r1772, %r1736, %r1741, %p479;
	selp.b32 	%r1773, %r1741, %r1736, %p479;
	mul.wide.s32 	%rd1256, %r1749, 4;
	add.s64 	%rd1257, %rd839, %rd1256;
	ld.u32 	%r1774, [%rd1257];
	mul.wide.s32 	%rd1258, %r1744, 4;
	add.s64 	%rd1259, %rd839, %rd1258;
	ld.u32 	%r1775, [%rd1259];
	setp.lt.s32 	%p480, %r1774, %r1775;
	selp.b32 	%r1776, %r1744, %r1749, %p480;
	selp.b32 	%r1777, %r1749, %r1744, %p480;
	mul.wide.s32 	%rd1260, %r1753, 4;
	add.s64 	%rd1261, %rd839, %rd1260;
	ld.u32 	%r1778, [%rd1261];
	mul.wide.s32 	%rd1262, %r1748, 4;
	add.s64 	%rd1263, %rd839, %rd1262;
	ld.u32 	%r1779, [%rd1263];
	setp.lt.s32 	%p481, %r1778, %r1779;
	selp.b32 	%r1780, %r1748, %r1753, %p481;
	selp.b32 	%r1781, %r1753, %r1748, %p481;
	mul.wide.s32 	%rd1264, %r1757, 4;
	add.s64 	%rd1265, %rd839, %rd1264;
	ld.u32 	%r1782, [%rd1265];
	mul.wide.s32 	%rd1266, %r1752, 4;
	add.s64 	%rd1267, %rd839, %rd1266;
	ld.u32 	%r1783, [%rd1267];
	setp.lt.s32 	%p482, %r1782, %r1783;
	selp.b32 	%r1784, %r1752, %r1757, %p482;
	selp.b32 	%r1785, %r1757, %r1752, %p482;
	mul.wide.s32 	%rd1268, %r1761, 4;
	add.s64 	%rd1269, %rd839, %rd1268;
	ld.u32 	%r1786, [%rd1269];
	mul.wide.s32 	%rd1270, %r1756, 4;
	add.s64 	%rd1271, %rd839, %rd1270;
	ld.u32 	%r1787, [%rd1271];
	setp.lt.s32 	%p483, %r1786, %r1787;
	selp.b32 	%r1788, %r1756, %r1761, %p483;
	selp.b32 	%r1789, %r1761, %r1756, %p483;
	mul.wide.s32 	%rd1272, %r1765, 4;
	add.s64 	%rd1273, %rd839, %rd1272;
	ld.u32 	%r1790, [%rd1273];
	mul.wide.s32 	%rd1274, %r1760, 4;
	add.s64 	%rd1275, %rd839, %rd1274;
	ld.u32 	%r1791, [%rd1275];
	setp.lt.s32 	%p484, %r1790, %r1791;
	selp.b32 	%r1792, %r1760, %r1765, %p484;
	selp.b32 	%r1793, %r1765, %r1760, %p484;
	mul.wide.s32 	%rd1276, %r1769, 4;
	add.s64 	%rd1277, %rd839, %rd1276;
	ld.u32 	%r1794, [%rd1277];
	mul.wide.s32 	%rd1278, %r1764, 4;
	add.s64 	%rd1279, %rd839, %rd1278;
	ld.u32 	%r1795, [%rd1279];
	setp.lt.s32 	%p485, %r1794, %r1795;
	selp.b32 	%r1796, %r1764, %r1769, %p485;
	selp.b32 	%r1797, %r1769, %r1764, %p485;
	mul.wide.s32 	%rd1280, %r1773, 4;
	add.s64 	%rd1281, %rd839, %rd1280;
	ld.u32 	%r1798, [%rd1281];
	mul.wide.s32 	%rd1282, %r1768, 4;
	add.s64 	%rd1283, %rd839, %rd1282;
	ld.u32 	%r1799, [%rd1283];
	setp.lt.s32 	%p486, %r1798, %r1799;
	selp.b32 	%r1800, %r1768, %r1773, %p486;
	selp.b32 	%r1801, %r1773, %r1768, %p486;
	mul.wide.s32 	%rd1284, %r1740, 4;
	add.s64 	%rd1285, %rd839, %rd1284;
	ld.u32 	%r1802, [%rd1285];
	mul.wide.s32 	%rd1286, %r1772, 4;
	add.s64 	%rd1287, %rd839, %rd1286;
	ld.u32 	%r1803, [%rd1287];
	setp.lt.s32 	%p487, %r1802, %r1803;
	selp.b32 	%r1804, %r1772, %r1740, %p487;
	selp.b32 	%r1805, %r1740, %r1772, %p487;
	mul.wide.s32 	%rd1288, %r1777, 4;
	add.s64 	%rd1289, %rd839, %rd1288;
	ld.u32 	%r1806, [%rd1289];
	mul.wide.s32 	%rd1290, %r1745, 4;
	add.s64 	%rd1291, %rd839, %rd1290;
	ld.u32 	%r1807, [%rd1291];
	setp.lt.s32 	%p488, %r1806, %r1807;
	selp.b32 	%r1808, %r1745, %r1777, %p488;
	selp.b32 	%r1809, %r1777, %r1745, %p488;
	mul.wide.s32 	%rd1292, %r1781, 4;
	add.s64 	%rd1293, %rd839, %rd1292;
	ld.u32 	%r1810, [%rd1293];
	mul.wide.s32 	%rd1294, %r1776, 4;
	add.s64 	%rd1295, %rd839, %rd1294;
	ld.u32 	%r1811, [%rd1295];
	setp.lt.s32 	%p489, %r1810, %r1811;
	selp.b32 	%r1812, %r1776, %r1781, %p489;
	selp.b32 	%r1813, %r1781, %r1776, %p489;
	mul.wide.s32 	%rd1296, %r1785, 4;
	add.s64 	%rd1297, %rd839, %rd1296;
	ld.u32 	%r1814, [%rd1297];
	mul.wide.s32 	%rd1298, %r1780, 4;
	add.s64 	%rd1299, %rd839, %rd1298;
	ld.u32 	%r1815, [%rd1299];
	setp.lt.s32 	%p490, %r1814, %r1815;
	selp.b32 	%r1816, %r1780, %r1785, %p490;
	selp.b32 	%r1817, %r1785, %r1780, %p490;
	mul.wide.s32 	%rd1300, %r1789, 4;
	add.s64 	%rd1301, %rd839, %rd1300;
	ld.u32 	%r1818, [%rd1301];
	mul.wide.s32 	%rd1302, %r1784, 4;
	add.s64 	%rd1303, %rd839, %rd1302;
	ld.u32 	%r1819, [%rd1303];
	setp.lt.s32 	%p491, %r1818, %r1819;
	selp.b32 	%r1820, %r1784, %r1789, %p491;
	selp.b32 	%r1821, %r1789, %r1784, %p491;
	mul.wide.s32 	%rd1304, %r1793, 4;
	add.s64 	%rd1305, %rd839, %rd1304;
	ld.u32 	%r1822, [%rd1305];
	mul.wide.s32 	%rd1306, %r1788, 4;
	add.s64 	%rd1307, %rd839, %rd1306;
	ld.u32 	%r1823, [%rd1307];
	setp.lt.s32 	%p492, %r1822, %r1823;
	selp.b32 	%r1824, %r1788, %r1793, %p492;
	selp.b32 	%r1825, %r1793, %r1788, %p492;
	mul.wide.s32 	%rd1308, %r1797, 4;
	add.s64 	%rd1309, %rd839, %rd1308;
	ld.u32 	%r1826, [%rd1309];
	mul.wide.s32 	%rd1310, %r1792, 4;
	add.s64 	%rd1311, %rd839, %rd1310;
	ld.u32 	%r1827, [%rd1311];
	setp.lt.s32 	%p493, %r1826, %r1827;
	selp.b32 	%r1828, %r1792, %r1797, %p493;
	selp.b32 	%r1829, %r1797, %r1792, %p493;
	mul.wide.s32 	%rd1312, %r1801, 4;
	add.s64 	%rd1313, %rd839, %rd1312;
	ld.u32 	%r1830, [%rd1313];
	mul.wide.s32 	%rd1314, %r1796, 4;
	add.s64 	%rd1315, %rd839, %rd1314;
	ld.u32 	%r1831, [%rd1315];
	setp.lt.s32 	%p494, %r1830, %r1831;
	selp.b32 	%r1832, %r1796, %r1801, %p494;
	selp.b32 	%r1833, %r1801, %r1796, %p494;
	mul.wide.s32 	%rd1316, %r1805, 4;
	add.s64 	%rd1317, %rd839, %rd1316;
	ld.u32 	%r1834, [%rd1317];
	mul.wide.s32 	%rd1318, %r1800, 4;
	add.s64 	%rd1319, %rd839, %rd1318;
	ld.u32 	%r1835, [%rd1319];
	setp.lt.s32 	%p495, %r1834, %r1835;
	selp.b32 	%r1836, %r1800, %r1805, %p495;
	selp.b32 	%r1837, %r1805, %r1800, %p495;
	mul.wide.s32 	%rd1320, %r1813, 4;
	add.s64 	%rd1321, %rd839, %rd1320;
	ld.u32 	%r1838, [%rd1321];
	mul.wide.s32 	%rd1322, %r1808, 4;
	add.s64 	%rd1323, %rd839, %rd1322;
	ld.u32 	%r1839, [%rd1323];
	setp.lt.s32 	%p496, %r1838, %r1839;
	selp.b32 	%r1840, %r1808, %r1813, %p496;
	selp.b32 	%r1841, %r1813, %r1808, %p496;
	mul.wide.s32 	%rd1324, %r1817, 4;
	add.s64 	%rd1325, %rd839, %rd1324;
	ld.u32 	%r1842, [%rd1325];
	mul.wide.s32 	%rd1326, %r1812, 4;
	add.s64 	%rd1327, %rd839, %rd1326;
	ld.u32 	%r1843, [%rd1327];
	setp.lt.s32 	%p497, %r1842, %r1843;
	selp.b32 	%r1844, %r1812, %r1817, %p497;
	selp.b32 	%r1845, %r1817, %r1812, %p497;
	mul.wide.s32 	%rd1328, %r1821, 4;
	add.s64 	%rd1329, %rd839, %rd1328;
	ld.u32 	%r1846, [%rd1329];
	mul.wide.s32 	%rd1330, %r1816, 4;
	add.s64 	%rd1331, %rd839, %rd1330;
	ld.u32 	%r1847, [%rd1331];
	setp.lt.s32 	%p498, %r1846, %r1847;
	selp.b32 	%r1848, %r1816, %r1821, %p498;
	selp.b32 	%r1849, %r1821, %r1816, %p498;
	mul.wide.s32 	%rd1332, %r1825, 4;
	add.s64 	%rd1333, %rd839, %rd1332;
	ld.u32 	%r1850, [%rd1333];
	mul.wide.s32 	%rd1334, %r1820, 4;
	add.s64 	%rd1335, %rd839, %rd1334;
	ld.u32 	%r1851, [%rd1335];
	setp.lt.s32 	%p499, %r1850, %r1851;
	selp.b32 	%r1852, %r1820, %r1825, %p499;
	selp.b32 	%r1853, %r1825, %r1820, %p499;
	mul.wide.s32 	%rd1336, %r1829, 4;
	add.s64 	%rd1337, %rd839, %rd1336;
	ld.u32 	%r1854, [%rd1337];
	mul.wide.s32 	%rd1338, %r1824, 4;
	add.s64 	%rd1339, %rd839, %rd1338;
	ld.u32 	%r1855, [%rd1339];
	setp.lt.s32 	%p500, %r1854, %r1855;
	selp.b32 	%r1856, %r1824, %r1829, %p500;
	selp.b32 	%r1857, %r1829, %r1824, %p500;
	mul.wide.s32 	%rd1340, %r1833, 4;
	add.s64 	%rd1341, %rd839, %rd1340;
	ld.u32 	%r1858, [%rd1341];
	mul.wide.s32 	%rd1342, %r1828, 4;
	add.s64 	%rd1343, %rd839, %rd1342;
	ld.u32 	%r1859, [%rd1343];
	setp.lt.s32 	%p501, %r1858, %r1859;
	selp.b32 	%r1860, %r1828, %r1833, %p501;
	selp.b32 	%r1861, %r1833, %r1828, %p501;
	mul.wide.s32 	%rd1344, %r1837, 4;
	add.s64 	%rd1345, %rd839, %rd1344;
	ld.u32 	%r1862, [%rd1345];
	mul.wide.s32 	%rd1346, %r1832, 4;
	add.s64 	%rd1347, %rd839, %rd1346;
	ld.u32 	%r1863, [%rd1347];
	setp.lt.s32 	%p502, %r1862, %r1863;
	selp.b32 	%r1864, %r1832, %r1837, %p502;
	selp.b32 	%r1865, %r1837, %r1832, %p502;
	mul.wide.s32 	%rd1348, %r1804, 4;
	add.s64 	%rd1349, %rd839, %rd1348;
	ld.u32 	%r1866, [%rd1349];
	mul.wide.s32 	%rd1350, %r1836, 4;
	add.s64 	%rd1351, %rd839, %rd1350;
	ld.u32 	%r1867, [%rd1351];
	setp.lt.s32 	%p503, %r1866, %r1867;
	selp.b32 	%r2171, %r1836, %r1804, %p503;
	selp.b32 	%r1868, %r1804, %r1836, %p503;
	mul.wide.s32 	%rd1352, %r1841, 4;
	add.s64 	%rd1353, %rd839, %rd1352;
	ld.u32 	%r1869, [%rd1353];
	mul.wide.s32 	%rd1354, %r1809, 4;
	add.s64 	%rd1355, %rd839, %rd1354;
	ld.u32 	%r1870, [%rd1355];
	setp.lt.s32 	%p504, %r1869, %r1870;
	selp.b32 	%r2133, %r1809, %r1841, %p504;
	selp.b32 	%r2134, %r1841, %r1809, %p504;
	mul.wide.s32 	%rd1356, %r1845, 4;
	add.s64 	%rd1357, %rd839, %rd1356;
	ld.u32 	%r1871, [%rd1357];
	mul.wide.s32 	%rd1358, %r1840, 4;
	add.s64 	%rd1359, %rd839, %rd1358;
	ld.u32 	%r1872, [%rd1359];
	setp.lt.s32 	%p505, %r1871, %r1872;
	selp.b32 	%r2131, %r1840, %r1845, %p505;
	selp.b32 	%r2132, %r1845, %r1840, %p505;
	mul.wide.s32 	%rd1360, %r1849, 4;
	add.s64 	%rd1361, %rd839, %rd1360;
	ld.u32 	%r1873, [%rd1361];
	mul.wide.s32 	%rd1362, %r1844, 4;
	add.s64 	%rd1363, %rd839, %rd1362;
	ld.u32 	%r1874, [%rd1363];
	setp.lt.s32 	%p506, %r1873, %r1874;
	selp.b32 	%r2129, %r1844, %r1849, %p506;
	selp.b32 	%r2130, %r1849, %r1844, %p506;
	mul.wide.s32 	%rd1364, %r1853, 4;
	add.s64 	%rd1365, %rd839, %rd1364;
	ld.u32 	%r1875, [%rd1365];
	mul.wide.s32 	%rd1366, %r1848, 4;
	add.s64 	%rd1367, %rd839, %rd1366;
	ld.u32 	%r1876, [%rd1367];
	setp.lt.s32 	%p507, %r1875, %r1876;
	selp.b32 	%r2127, %r1848, %r1853, %p507;
	selp.b32 	%r2128, %r1853, %r1848, %p507;
	mul.wide.s32 	%rd1368, %r1857, 4;
	add.s64 	%rd1369, %rd839, %rd1368;
	ld.u32 	%r1877, [%rd1369];
	mul.wide.s32 	%rd1370, %r1852, 4;
	add.s64 	%rd1371, %rd839, %rd1370;
	ld.u32 	%r1878, [%rd1371];
	setp.lt.s32 	%p508, %r1877, %r1878;
	selp.b32 	%r2125, %r1852, %r1857, %p508;
	selp.b32 	%r2126, %r1857, %r1852, %p508;
	mul.wide.s32 	%rd1372, %r1861, 4;
	add.s64 	%rd1373, %rd839, %rd1372;
	ld.u32 	%r1879, [%rd1373];
	mul.wide.s32 	%rd1374, %r1856, 4;
	add.s64 	%rd1375, %rd839, %rd1374;
	ld.u32 	%r1880, [%rd1375];
	setp.lt.s32 	%p509, %r1879, %r1880;
	selp.b32 	%r2123, %r1856, %r1861, %p509;
	selp.b32 	%r2124, %r1861, %r1856, %p509;
	mul.wide.s32 	%rd1376, %r1865, 4;
	add.s64 	%rd1377, %rd839, %rd1376;
	ld.u32 	%r1881, [%rd1377];
	mul.wide.s32 	%rd1378, %r1860, 4;
	add.s64 	%rd1379, %rd839, %rd1378;
	ld.u32 	%r1882, [%rd1379];
	setp.lt.s32 	%p510, %r1881, %r1882;
	selp.b32 	%r2121, %r1860, %r1865, %p510;
	selp.b32 	%r2122, %r1865, %r1860, %p510;
	mul.wide.s32 	%rd1380, %r1868, 4;
	add.s64 	%rd1381, %rd839, %rd1380;
	ld.u32 	%r1883, [%rd1381];
	mul.wide.s32 	%rd1382, %r1864, 4;
	add.s64 	%rd1383, %rd839, %rd1382;
	ld.u32 	%r1884, [%rd1383];
	setp.lt.s32 	%p511, %r1883, %r1884;
	selp.b32 	%r2119, %r1864, %r1868, %p511;
	selp.b32 	%r2120, %r1868, %r1864, %p511;
	mad.lo.s32 	%r23, %r1, 68, %r1339;
	mov.b32 	%r2135, 2;
$L__BB5_2:
	mov.u32 	%r41, %r2135;
	bar.sync 	0;
	add.s32 	%r1885, %r41, -1;
	shr.u32 	%r1886, %r41, 1;
	st.shared.u32 	[%r23], %r2134;
	st.shared.u32 	[%r23+4], %r2133;
	st.shared.u32 	[%r23+8], %r2132;
	st.shared.u32 	[%r23+12], %r2131;
	st.shared.u32 	[%r23+16], %r2130;
	st.shared.u32 	[%r23+20], %r2129;
	st.shared.u32 	[%r23+24], %r2128;
	st.shared.u32 	[%r23+28], %r2127;
	st.shared.u32 	[%r23+32], %r2126;
	st.shared.u32 	[%r23+36], %r2125;
	st.shared.u32 	[%r23+40], %r2124;
	st.shared.u32 	[%r23+44], %r2123;
	st.shared.u32 	[%r23+48], %r2122;
	st.shared.u32 	[%r23+52], %r2121;
	st.shared.u32 	[%r23+56], %r2120;
	st.shared.u32 	[%r23+60], %r2119;
	st.shared.u32 	[%r23+64], %r2171;
	bar.sync 	0;
	neg.s32 	%r1887, %r41;
	and.b32  	%r1888, %r1, %r1887;
	mul.lo.s32 	%r1889, %r1888, 17;
	mul.lo.s32 	%r1890, %r1886, 17;
	and.b32  	%r1891, %r1885, %r1;
	mul.lo.s32 	%r1892, %r1891, 17;
	min.u32 	%r42, %r1892, 4352;
	min.u32 	%r43, %r1889, 4352;
	add.s32 	%r1893, %r43, %r1890;
	min.u32 	%r44, %r1893, 4352;
	add.s32 	%r1894, %r44, %r1890;
	min.u32 	%r45, %r1894, 4352;
	sub.s32 	%r1895, %r44, %r43;
	sub.s32 	%r1896, %r45, %r44;
	setp.lt.s32 	%p512, %r42, %r1896;
	sub.s32 	%r1897, %r42, %r1896;
	selp.b32 	%r2138, 0, %r1897, %p512;
	min.s32 	%r2136, %r1895, %r42;
	setp.ge.s32 	%p513, %r2138, %r2136;
	ld.global.u64 	%rd6, [a_i];
	@%p513 bra 	$L__BB5_5;
	add.s32 	%r48, %r44, %r42;
$L__BB5_4:
	sub.s32 	%r1898, %r2136, %r2138;
	shr.u32 	%r1899, %r1898, 31;
	add.s32 	%r1900, %r1898, %r1899;
	shr.s32 	%r1901, %r1900, 1;
	add.s32 	%r1902, %r1901, %r2138;
	add.s32 	%r1903, %r1902, %r43;
	shl.b32 	%r1904, %r1903, 2;
	mov.u32 	%r1905, _ZZN3cub18CUB_300001_SM_10006detail10merge_sort30DeviceMergeSortBlockSortKernelINS2_10policy_hubIN6thrust24THRUST_300001_SM_1000_NS10device_ptrIiEEE9Policy600ES8_PNS0_8NullTypeES8_SC_m4cmpiiSB_EEvbT0_T1_T2_T3_T4_PT6_PT7_T5_NS1_7vsmem_tEE19static_temp_storage;
	add.s32 	%r1906, %r1905, %r1904;
	ld.shared.u32 	%r1907, [%r1906];
	not.b32 	%r1908, %r1902;
	add.s32 	%r1909, %r48, %r1908;
	shl.b32 	%r1910, %r1909, 2;
	add.s32 	%r1911, %r1905, %r1910;
	ld.shared.u32 	%r1912, [%r1911];
	mul.wide.s32 	%rd1384, %r1912, 4;
	add.s64 	%rd1385, %rd6, %rd1384;
	ld.u32 	%r1913, [%rd1385];
	mul.wide.s32 	%rd1386, %r1907, 4;
	add.s64 	%rd1387, %rd6, %rd1386;
	ld.u32 	%r1914, [%rd1387];
	setp.lt.s32 	%p514, %r1913, %r1914;
	add.s32 	%r1915, %r1902, 1;
	selp.b32 	%r2138, %r2138, %r1915, %p514;
	selp.b32 	%r2136, %r1902, %r2136, %p514;
	setp.lt.s32 	%p515, %r2138, %r2136;
	@%p515 bra 	$L__BB5_4;
$L__BB5_5:
	add.s32 	%r54, %r2138, %r43;
	add.s32 	%r1916, %r44, %r42;
	sub.s32 	%r55, %r1916, %r2138;
	shl.b32 	%r1917, %r54, 2;
	mov.u32 	%r1918, _ZZN3cub18CUB_300001_SM_10006detail10merge_sort30DeviceMergeSortBlockSortKernelINS2_10policy_hubIN6thrust24THRUST_300001_SM_1000_NS10device_ptrIiEEE9Policy600ES8_PNS0_8NullTypeES8_SC_m4cmpiiSB_EEvbT0_T1_T2_T3_T4_PT6_PT7_T5_NS1_7vsmem_tEE19static_temp_storage;
	add.s32 	%r1919, %r1918, %r1917;
	ld.shared.u32 	%r2141, [%r1919];
	shl.b32 	%r1920, %r55, 2;
	add.s32 	%r1921, %r1918, %r1920;
	ld.shared.u32 	%r2140, [%r1921];
	setp.ge.s32 	%p517, %r55, %r45;
	mov.pred 	%p601, 0;
	@%p517 bra 	$L__BB5_8;
	setp.ge.s32 	%p519, %r54, %r44;
	mov.pred 	%p601, -1;
	@%p519 bra 	$L__BB5_8;
	mul.wide.s32 	%rd1388, %r2140, 4;
	add.s64 	%rd1389, %rd6, %rd1388;
	ld.u32 	%r1922, [%rd1389];
	mul.wide.s32 	%rd1390, %r2141, 4;
	add.s64 	%rd1391, %rd6, %rd1390;
	ld.u32 	%r1923, [%rd1391];
	setp.lt.s32 	%p601, %r1922, %r1923;
$L__BB5_8:
	selp.b32 	%r2134, %r2140, %r2141, %p601;
	selp.u32 	%r1924, 1, 0, %p601;
	add.s32 	%r59, %r55, %r1924;
	not.pred 	%p520, %p601;
	selp.u32 	%r1925, 1, 0, %p520;
	add.s32 	%r60, %r54, %r1925;
	@%p520 bra 	$L__BB5_10;
	shl.b32 	%r1929, %r59, 2;
	add.s32 	%r1931, %r1918, %r1929;
	ld.shared.u32 	%r2140, [%r1931];
	bra.uni 	$L__BB5_11;
$L__BB5_10:
	shl.b32 	%r1926, %r60, 2;
	add.s32 	%r1928, %r1918, %r1926;
	ld.shared.u32 	%r2141, [%r1928];
$L__BB5_11:
	setp.ge.s32 	%p522, %r59, %r45;
	mov.pred 	%p602, 0;
	@%p522 bra 	$L__BB5_14;
	setp.ge.s32 	%p524, %r60, %r44;
	mov.pred 	%p602, -1;
	@%p524 bra 	$L__BB5_14;
	mul.wide.s32 	%rd1392, %r2140, 4;
	add.s64 	%rd1393, %rd6, %rd1392;
	ld.u32 	%r1932, [%rd1393];
	mul.wide.s32 	%rd1394, %r2141, 4;
	add.s64 	%rd1395, %rd6, %rd1394;
	ld.u32 	%r1933, [%rd1395];
	setp.lt.s32 	%p602, %r1932, %r1933;
$L__BB5_14:
	selp.b32 	%r2133, %r2140, %r2141, %p602;
	selp.u32 	%r1934, 1, 0, %p602;
	add.s32 	%r66, %r59, %r1934;
	not.pred 	%p525, %p602;
	selp.u32 	%r1935, 1, 0, %p525;
	add.s32 	%r67, %r60, %r1935;
	@%p602 bra 	$L__BB5_16;
	shl.b32 	%r1936, %r67, 2;
	add.s32 	%r1938, %r1918, %r1936;
	ld.shared.u32 	%r2141, [%r1938];
	bra.uni 	$L__BB5_17;
$L__BB5_16:
	shl.b32 	%r1939, %r66, 2;
	add.s32 	%r1941, %r1918, %r1939;
	ld.shared.u32 	%r2140, [%r1941];
$L__BB5_17:
	setp.ge.s32 	%p527, %r66, %r45;
	mov.pred 	%p603, 0;
	@%p527 bra 	$L__BB5_20;
	setp.ge.s32 	%p529, %r67, %r44;
	mov.pred 	%p603, -1;
	@%p529 bra 	$L__BB5_20;
	mul.wide.s32 	%rd1396, %r2140, 4;
	add.s64 	%rd1397, %rd6, %rd1396;
	ld.u32 	%r1942, [%rd1397];
	mul.wide.s32 	%rd1398, %r2141, 4;
	add.s64 	%rd1399, %rd6, %rd1398;
	ld.u32 	%r1943, [%rd1399];
	setp.lt.s32 	%p603, %r1942, %r1943;
$L__BB5_20:
	selp.b32 	%r2132, %r2140, %r2141, %p603;
	selp.u32 	%r1944, 1, 0, %p603;
	add.s32 	%r73, %r66, %r1944;
	not.pred 	%p530, %p603;
	selp.u32 	%r1945, 1, 0, %p530;
	add.s32 	%r74, %r67, %r1945;
	@%p603 bra 	$L__BB5_22;
	shl.b32 	%r1946, %r74, 2;
	add.s32 	%r1948, %r1918, %r1946;
	ld.shared.u32 	%r2141, [%r1948];
	bra.uni 	$L__BB5_23;
$L__BB5_22:
	shl.b32 	%r1949, %r73, 2;
	add.s32 	%r1951, %r1918, %r1949;
	ld.shared.u32 	%r2140, [%r1951];
$L__BB5_23:
	setp.ge.s32 	%p532, %r73, %r45;
	mov.pred 	%p604, 0;
	@%p532 bra 	$L__BB5_26;
	setp.ge.s32 	%p534, %r74, %r44;
	mov.pred 	%p604, -1;
	@%p534 bra 	$L__BB5_26;
	mul.wide.s32 	%rd1400, %r2140, 4;
	add.s64 	%rd1401, %rd6, %rd1400;
	ld.u32 	%r1952, [%rd1401];
	mul.wide.s32 	%rd1402, %r2141, 4;
	add.s64 	%rd1403, %rd6, %rd1402;
	ld.u32 	%r1953, [%rd1403];
	setp.lt.s32 	%p604, %r1952, %r1953;
$L__BB5_26:
	selp.b32 	%r2131, %r2140, %r2141, %p604;
	selp.u32 	%r1954, 1, 0, %p604;
	add.s32 	%r80, %r73, %r1954;
	not.pred 	%p535, %p604;
	selp.u32 	%r1955, 1, 0, %p535;
	add.s32 	%r81, %r74, %r1955;
	@%p604 bra 	$L__BB5_28;
	shl.b32 	%r1956, %r81, 2;
	add.s32 	%r1958, %r1918, %r1956;
	ld.shared.u32 	%r2141, [%r1958];
	bra.uni 	$L__BB5_29;
$L__BB5_28:
	shl.b32 	%r1959, %r80, 2;
	add.s32 	%r1961, %r1918, %r1959;
	ld.shared.u32 	%r2140, [%r1961];
$L__BB5_29:
	setp.ge.s32 	%p537, %r80, %r45;
	mov.pred 	%p605, 0;
	@%p537 bra 	$L__BB5_32;
	setp.ge.s32 	%p539, %r81, %r44;
	mov.pred 	%p605, -1;
	@%p539 bra 	$L__BB5_32;
	mul.wide.s32 	%rd1404, %r2140, 4;
	add.s64 	%rd1405, %rd6, %rd1404;
	ld.u32 	%r1962, [%rd1405];
	mul.wide.s32 	%rd1406, %r2141, 4;
	add.s64 	%rd1407, %rd6, %rd1406;
	ld.u32 	%r1963, [%rd1407];
	setp.lt.s32 	%p605, %r1962, %r1963;
$L__BB5_32:
	selp.b32 	%r2130, %r2140, %r2141, %p605;
	selp.u32 	%r1964, 1, 0, %p605;
	add.s32 	%r87, %r80, %r1964;
	not.pred 	%p540, %p605;
	selp.u32 	%r1965, 1, 0, %p540;
	add.s32 	%r88, %r81, %r1965;
	@%p605 bra 	$L__BB5_34;
	shl.b32 	%r1966, %r88, 2;
	add.s32 	%r1968, %r1918, %r1966;
	ld.shared.u32 	%r2141, [%r1968];
	bra.uni 	$L__BB5_35;
$L__BB5_34:
	shl.b32 	%r1969, %r87, 2;
	add.s32 	%r1971, %r1918, %r1969;
	ld.shared.u32 	%r2140, [%r1971];
$L__BB5_35:
	setp.ge.s32 	%p542, %r87, %r45;
	mov.pred 	%p606, 0;
	@%p542 bra 	$L__BB5_38;
	setp.ge.s32 	%p544, %r88, %r44;
	mov.pred 	%p606, -1;
	@%p544 bra 	$L__BB5_38;
	mul.wide.s32 	%rd1408, %r2140, 4;
	add.s64 	%rd1409, %rd6, %rd1408;
	ld.u32 	%r1972, [%rd1409];
	mul.wide.s32 	%rd1410, %r2141, 4;
	add.s64 	%rd1411, %rd6, %rd1410;
	ld.u32 	%r1973, [%rd1411];
	setp.lt.s32 	%p606, %r1972, %r1973;
$L__BB5_38:
	selp.b32 	%r2129, %r2140, %r2141, %p606;
	selp.u32 	%r1974, 1, 0, %p606;
	add.s32 	%r94, %r87, %r1974;
	not.pred 	%p545, %p606;
	selp.u32 	%r1975, 1, 0, %p545;
	add.s32 	%r95, %r88, %r1975;
	@%p606 bra 	$L__BB5_40;
	shl.b32 	%r1976, %r95, 2;
	add.s32 	%r1978, %r1918, %r1976;
	ld.shared.u32 	%r2141, [%r1978];
	bra.uni 	$L__BB5_41;
$L__BB5_40:
	shl.b32 	%r1979, %r94, 2;
	add.s32 	%r1981, %r1918, %r1979;
	ld.shared.u32 	%r2140, [%r1981];
$L__BB5_41:
	setp.ge.s32 	%p547, %r94, %r45;
	mov.pred 	%p607, 0;
	@%p547 bra 	$L__BB5_44;
	setp.ge.s32 	%p549, %r95, %r44;
	mov.pred 	%p607, -1;
	@%p549 bra 	$L__BB5_44;
	mul.wide.s32 	%rd1412, %r2140, 4;
	add.s64 	%rd1413, %rd6, %rd1412;
	ld.u32 	%r1982, [%rd1413];
	mul.wide.s32 	%rd1414, %r2141, 4;
	add.s64 	%rd1415, %rd6, %rd1414;
	ld.u32 	%r1983, [%rd1415];
	setp.lt.s32 	%p607, %r1982, %r1983;
$L__BB5_44:
	selp.b32 	%r2128, %r2140, %r2141, %p607;
	selp.u32 	%r1984, 1, 0, %p607;
	add.s32 	%r101, %r94, %r1984;
	not.pred 	%p550, %p607;
	selp.u32 	%r1985, 1, 0, %p550;
	add.s32 	%r102, %r95, %r1985;
	@%p607 bra 	$L__BB5_46;
	shl.b32 	%r1986, %r102, 2;
	add.s32 	%r1988, %r1918, %r1986;
	ld.shared.u32 	%r2141, [%r1988];
	bra.uni 	$L__BB5_47;
$L__BB5_46:
	shl.b32 	%r1989, %r101, 2;
	add.s32 	%r1991, %r1918, %r1989;
	ld.shared.u32 	%r2140, [%r1991];
$L__BB5_47:
	setp.ge.s32 	%p552, %r101, %r45;
	mov.pred 	%p608, 0;
	@%p552 bra 	$L__BB5_50;
	setp.ge.s32 	%p554, %r102, %r44;
	mov.pred 	%p608, -1;
	@%p554 bra 	$L__BB5_50;
	mul.wide.s32 	%rd1416, %r2140, 4;
	add.s64 	%rd1417, %rd6, %rd1416;
	ld.u32 	%r1992, [%rd1417];
	mul.wide.s32 	%rd1418, %r2141, 4;
	add.s64 	%rd1419, %rd6, %rd1418;
	ld.u32 	%r1993, [%rd1419];
	setp.lt.s32 	%p608, %r1992, %r1993;
$L__BB5_50:
	selp.b32 	%r2127, %r2140, %r2141, %p608;
	selp.u32 	%r1994, 1, 0, %p608;
	add.s32 	%r108, %r101, %r1994;
	not.pred 	%p555, %p608;
	selp.u32 	%r1995, 1, 0, %p555;
	add.s32 	%r109, %r102, %r1995;
	@%p608 bra 	$L__BB5_52;
	shl.b32 	%r1996, %r109, 2;
	add.s32 	%r1998, %r1918, %r1996;
	ld.shared.u32 	%r2141, [%r1998];
	bra.uni 	$L__BB5_53;
$L__BB5_52:
	shl.b32 	%r1999, %r108, 2;
	add.s32 	%r2001, %r1918, %r1999;
	ld.shared.u32 	%r2140, [%r2001];
$L__BB5_53:
	setp.ge.s32 	%p557, %r108, %r45;
	mov.pred 	%p609, 0;
	@%p557 bra 	$L__BB5_56;
	setp.ge.s32 	%p559, %r109, %r44;
	mov.pred 	%p609, -1;
	@%p559 bra 	$L__BB5_56;
	mul.wide.s32 	%rd1420, %r2140, 4;
	add.s64 	%rd1421, %rd6, %rd1420;
	ld.u32 	%r2002, [%rd1421];
	mul.wide.s32 	%rd1422, %r2141, 4;
	add.s64 	%rd1423, %rd6, %rd1422;
	ld.u32 	%r2003, [%rd1423];
	setp.lt.s32 	%p609, %r2002, %r2003;
$L__BB5_56:
	selp.b32 	%r2126, %r2140, %r2141, %p609;
	selp.u32 	%r2004, 1, 0, %p609;
	add.s32 	%r115, %r108, %r2004;
	not.pred 	%p560, %p609;
	selp.u32 	%r2005, 1, 0, %p560;
	add.s32 	%r116, %r109, %r2005;
	@%p609 bra 	$L__BB5_58;
	shl.b32 	%r2006, %r116, 2;
	add.s32 	%r2008, %r1918, %r2006;
	ld.shared.u32 	%r2141, [%r2008];
	bra.uni 	$L__BB5_59;
$L__BB5_58:
	shl.b32 	%r2009, %r115, 2;
	add.s32 	%r2011, %r1918, %r2009;
	ld.shared.u32 	%r2140, [%r2011];
$L__BB5_59:
	setp.ge.s32 	%p562, %r115, %r45;
	mov.pred 	%p610, 0;
	@%p562 bra 	$L__BB5_62;
	setp.ge.s32 	%p564, %r116, %r44;
	mov.pred 	%p610, -1;
	@%p564 bra 	$L__BB5_62;
	mul.wide.s32 	%rd1424, %r2140, 4;
	add.s64 	%rd1425, %rd6, %rd1424;
	ld.u32 	%r2012, [%rd1425];
	mul.wide.s32 	%rd1426, %r2141, 4;
	add.s64 	%rd1427, %rd6, %rd1426;
	ld.u32 	%r2013, [%rd1427];
	setp.lt.s32 	%p610, %r2012, %r2013;
$L__BB5_62:
	selp.b32 	%r2125, %r2140, %r2141, %p610;
	selp.u32 	%r2014, 1, 0, %p610;
	add.s32 	%r122, %r115, %r2014;
	not.pred 	%p565, %p610;
	selp.u32 	%r2015, 1, 0, %p565;
	add.s32 	%r123, %r116, %r2015;
	@%p610 bra 	$L__BB5_64;
	shl.b32 	%r2016, %r123, 2;
	add.s32 	%r2018, %r1918, %r2016;
	ld.shared.u32 	%r2141, [%r2018];
	bra.uni 	$L__BB5_65;
$L__BB5_64:
	shl.b32 	%r2019, %r122, 2;
	add.s32 	%r2021, %r1918, %r2019;
	ld.shared.u32 	%r2140, [%r2021];
$L__BB5_65:
	setp.ge.s32 	%p567, %r122, %r45;
	mov.pred 	%p611, 0;
	@%p567 bra 	$L__BB5_68;
	setp.ge.s32 	%p569, %r123, %r44;
	mov.pred 	%p611, -1;
	@%p569 bra 	$L__BB5_68;
	mul.wide.s32 	%rd1428, %r2140, 4;
	add.s64 	%rd1429, %rd6, %rd1428;
	ld.u32 	%r2022, [%rd1429];
	mul.wide.s32 	%rd1430, %r2141, 4;
	add.s64 	%rd1431, %rd6, %rd1430;
	ld.u32 	%r2023, [%rd1431];
	setp.lt.s32 	%p611, %r2022, %r2023;
$L__BB5_68:
	selp.b32 	%r2124, %r2140, %r2141, %p611;
	selp.u32 	%r2024, 1, 0, %p611;
	add.s32 	%r129, %r122, %r2024;
	not.pred 	%p570, %p611;
	selp.u32 	%r2025, 1, 0, %p570;
	add.s32 	%r130, %r123, %r2025;
	@%p611 bra 	$L__BB5_70;
	shl.b32 	%r2026, %r130, 2;
	add.s32 	%r2028, %r1918, %r2026;
	ld.shared.u32 	%r2141, [%r2028];
	bra.uni 	$L__BB5_71;
$L__BB5_70:
	shl.b32 	%r2029, %r129, 2;
	add.s32 	%r2031, %r1918, %r2029;
	ld.shared.u32 	%r2140, [%r2031];
$L__BB5_71:
	setp.ge.s32 	%p572, %r129, %r45;
	mov.pred 	%p612, 0;
	@%p572 bra 	$L__BB5_74;
	setp.ge.s32 	%p574, %r130, %r44;
	mov.pred 	%p612, -1;
	@%p574 bra 	$L__BB5_74;
	mul.wide.s32 	%rd1432, %r2140, 4;
	add.s64 	%rd1433, %rd6, %rd1432;
	ld.u32 	%r2032, [%rd1433];
	mul.wide.s32 	%rd1434, %r2141, 4;
	add.s64 	%rd1435, %rd6, %rd1434;
	ld.u32 	%r2033, [%rd1435];
	setp.lt.s32 	%p612, %r2032, %r2033;
$L__BB5_74:
	selp.b32 	%r2123, %r2140, %r2141, %p612;
	selp.u32 	%r2034, 1, 0, %p612;
	add.s32 	%r136, %r129, %r2034;
	not.pred 	%p575, %p612;
	selp.u32 	%r2035, 1, 0, %p575;
	add.s32 	%r137, %r130, %r2035;
	@%p612 bra 	$L__BB5_76;
	shl.b32 	%r2036, %r137, 2;
	add.s32 	%r2038, %r1918, %r2036;
	ld.shared.u32 	%r2141, [%r2038];
	bra.uni 	$L__BB5_77;
$L__BB5_76:
	shl.b32 	%r2039, %r136, 2;
	add.s32 	%r2041, %r1918, %r2039;
	ld.shared.u32 	%r2140, [%r2041];
$L__BB5_77:
	setp.ge.s32 	%p577, %r136, %r45;
	mov.pred 	%p613, 0;
	@%p577 bra 	$L__BB5_80;
	setp.ge.s32 	%p579, %r137, %r44;
	mov.pred 	%p613, -1;
	@%p579 bra 	$L__BB5_80;
	mul.wide.s32 	%rd1436, %r2140, 4;
	add.s64 	%rd1437, %rd6, %rd1436;
	ld.u32 	%r2042, [%rd1437];
	mul.wide.s32 	%rd1438, %r2141, 4;
	add.s64 	%rd1439, %rd6, %rd1438;
	ld.u32 	%r2043, [%rd1439];
	setp.lt.s32 	%p613, %r2042, %r2043;
$L__BB5_80:
	selp.b32 	%r2122, %r2140, %r2141, %p613;
	selp.u32 	%r2044, 1, 0, %p613;
	add.s32 	%r143, %r136, %r2044;
	not.pred 	%p580, %p613;
	selp.u32 	%r2045, 1, 0, %p580;
	add.s32 	%r144, %r137, %r2045;
	@%p613 bra 	$L__BB5_82;
	shl.b32 	%r2046, %r144, 2;
	mov.u32 	%r2047, _ZZN3cub18CUB_300001_SM_10006detail10merge_sort30DeviceMergeSortBlockSortKernelINS2_10policy_hubIN6thrust24THRUST_300001_SM_1000_NS10device_ptrIiEEE9Policy600ES8_PNS0_8NullTypeES8_SC_m4cmpiiSB_EEvbT0_T1_T2_T3_T4_PT6_PT7_T5_NS1_7vsmem_tEE19static_temp_storage;
	add.s32 	%r2048, %r2047, %r2046;
	ld.shared.u32 	%r2141, [%r2048];
	bra.uni 	$L__BB5_83;
$L__BB5_82:
	shl.b32 	%r2049, %r143, 2;
	mov.u32 	%r2050, _ZZN3cub18CUB_300001_SM_10006detail10merge_sort30DeviceMergeSortBlockSortKernelINS2_10policy_hubIN6thrust24THRUST_300001_SM_1000_NS10device_ptrIiEEE9Policy600ES8_PNS0_8NullTypeES8_SC_m4cmpiiSB_EEvbT0_T1_T2_T3_T4_PT6_PT7_T5_NS1_7vsmem_tEE19static_temp_storage;
	add.s32 	%r2051, %r2050, %r2049;
	ld.shared.u32 	%r2140, [%r2051];
$L__BB5_83:
	setp.ge.s32 	%p582, %r143, %r45;
	mov.pred 	%p614, 0;
	@%p582 bra 	$L__BB5_86;
	setp.ge.s32 	%p584, %r144, %r44;
	mov.pred 	%p614, -1;
	@%p584 bra 	$L__BB5_86;
	mul.wide.s32 	%rd1440, %r2140, 4;
	add.s64 	%rd1441, %rd6, %rd1440;
	ld.u32 	%r2052, [%rd1441];
	mul.wide.s32 	%rd1442, %r2141, 4;
	add.s64 	%rd1443, %rd6, %rd1442;
	ld.u32 	%r2053, [%rd1443];
	setp.lt.s32 	%p614, %r2052, %r2053;
$L__BB5_86:
	selp.b32 	%r2121, %r2140, %r2141, %p614;
	selp.u32 	%r2054, 1, 0, %p614;
	add.s32 	%r150, %r143, %r2054;
	not.pred 	%p585, %p614;
	selp.u32 	%r2055, 1, 0, %p585;
	add.s32 	%r151, %r144, %r2055;
	@%p614 bra 	$L__BB5_88;
	shl.b32 	%r2056, %r151, 2;
	mov.u32 	%r2057, _ZZN3cub18CUB_300001_SM_10006detail10merge_sort30DeviceMergeSortBlockSortKernelINS2_10policy_hubIN6thrust24THRUST_300001_SM_1000_NS10device_ptrIiEEE9Policy600ES8_PNS0_8NullTypeES8_SC_m4cmpiiSB_EEvbT0_T1_T2_T3_T4_PT6_PT7_T5_NS1_7vsmem_tEE19static_temp_storage;
	add.s32 	%r2058, %r2057, %r2056;
	ld.shared.u32 	%r2141, [%r2058];
	bra.uni 	$L__BB5_89;
$L__BB5_88:
	shl.b32 	%r2059, %r150, 2;
	mov.u32 	%r2060, _ZZN3cub18CUB_300001_SM_10006detail10merge_sort30DeviceMergeSortBlockSortKernelINS2_10policy_hubIN6thrust24THRUST_300001_SM_1000_NS10device_ptrIiEEE9Policy600ES8_PNS0_8NullTypeES8_SC_m4cmpiiSB_EEvbT0_T1_T2_T3_T4_PT6_PT7_T5_NS1_7vsmem_tEE19static_temp_storage;
	add.s32 	%r2061, %r2060, %r2059;
	ld.shared.u32 	%r2140, [%r2061];
$L__BB5_89:
	setp.ge.s32 	%p587, %r150, %r45;
	mov.pred 	%p615, 0;
	@%p587 bra 	$L__BB5_92;
	setp.ge.s32 	%p589, %r151, %r44;
	mov.pred 	%p615, -1;
	@%p589 bra 	$L__BB5_92;
	mul.wide.s32 	%rd1444, %r2140, 4;
	add.s64 	%rd1445, %rd6, %rd1444;
	ld.u32 	%r2062, [%rd1445];
	mul.wide.s32 	%rd1446, %r2141, 4;
	add.s64 	%rd1447, %rd6, %rd1446;
	ld.u32 	%r2063, [%rd1447];
	setp.lt.s32 	%p615, %r2062, %r2063;
$L__BB5_92:
	selp.b32 	%r2120, %r2140, %r2141, %p615;
	selp.u32 	%r2064, 1, 0, %p615;
	add.s32 	%r157, %r150, %r2064;
	not.pred 	%p590, %p615;
	selp.u32 	%r2065, 1, 0, %p590;
	add.s32 	%r158, %r151, %r2065;
	@%p615 bra 	$L__BB5_94;
	shl.b32 	%r2066, %r158, 2;
	mov.u32 	%r2067, _ZZN3cub18CUB_300001_SM_10006detail10merge_sort30DeviceMergeSortBlockSortKernelINS2_10policy_hubIN6thrust24THRUST_300001_SM_1000_NS10device_ptrIiEEE9Policy600ES8_PNS0_8NullTypeES8_SC_m4cmpiiSB_EEvbT0_T1_T2_T3_T4_PT6_PT7_T5_NS1_7vsmem_tEE19static_temp_storage;
	add.s32 	%r2068, %r2067, %r2066;
	ld.shared.u32 	%r2141, [%r2068];
	bra.uni 	$L__BB5_95;
$L__BB5_94:
	shl.b32 	%r2069, %r157, 2;
	mov.u32 	%r2070, _ZZN3cub18CUB_300001_SM_10006detail10merge_sort30DeviceMergeSortBlockSortKernelINS2_10policy_hubIN6thrust24THRUST_300001_SM_1000_NS10device_ptrIiEEE9Policy600ES8_PNS0_8NullTypeES8_SC_m4cmpiiSB_EEvbT0_T1_T2_T3_T4_PT6_PT7_T5_NS1_7vsmem_tEE19static_temp_storage;
	add.s32 	%r2071, %r2070, %r2069;
	ld.shared.u32 	%r2140, [%r2071];
$L__BB5_95:
	setp.ge.s32 	%p592, %r157, %r45;
	mov.pred 	%p616, 0;
	@%p592 bra 	$L__BB5_98;
	setp.ge.s32 	%p594, %r158, %r44;
	mov.pred 	%p616, -1;
	@%p594 bra 	$L__BB5_98;
	mul.wide.s32 	%rd1448, %r2140, 4;
	add.s64 	%rd1449, %rd6, %rd1448;
	ld.u32 	%r2072, [%rd1449];
	mul.wide.s32 	%rd1450, %r2141, 4;
	add.s64 	%rd1451, %rd6, %rd1450;
	ld.u32 	%r2073, [%rd1451];
	setp.lt.s32 	%p616, %r2072, %r2073;
$L__BB5_98:
	selp.b32 	%r2119, %r2140, %r2141, %p616;
	selp.u32 	%r2074, 1, 0, %p616;
	add.s32 	%r164, %r157, %r2074;
	not.pred 	%p595, %p616;
	selp.u32 	%r2075, 1, 0, %p595;
	add.s32 	%r165, %r158, %r2075;
	@%p616 bra 	$L__BB5_100;
	shl.b32 	%r2076, %r165, 2;
	mov.u32 	%r2077, _ZZN3cub18CUB_300001_SM_10006detail10merge_sort30DeviceMergeSortBlockSortKernelINS2_10policy_hubIN6thrust24THRUST_300001_SM_1000_NS10device_ptrIiEEE9Policy600ES8_PNS0_8NullTypeES8_SC_m4cmpiiSB_EEvbT0_T1_T2_T3_T4_PT6_PT7_T5_NS1_7vsmem_tEE19static_temp_storage;
	add.s32 	%r2078, %r2077, %r2076;
	ld.shared.u32 	%r2141, [%r2078];
	bra.uni 	$L__BB5_101;
$L__BB5_100:
	shl.b32 	%r2079, %r164, 2;
	mov.u32 	%r2080, _ZZN3cub18CUB_300001_SM_10006detail10merge_sort30DeviceMergeSortBlockSortKernelINS2_10policy_hubIN6thrust24THRUST_300001_SM_1000_NS10device_ptrIiEEE9Policy600ES8_PNS0_8NullTypeES8_SC_m4cmpiiSB_EEvbT0_T1_T2_T3_T4_PT6_PT7_T5_NS1_7vsmem_tEE19static_temp_storage;
	add.s32 	%r2081, %r2080, %r2079;
	ld.shared.u32 	%r2140, [%r2081];
$L__BB5_101:
	setp.ge.s32 	%p596, %r164, %r45;
	mov.u32 	%r2171, %r2141;
	@%p596 bra 	$L__BB5_104;
	setp.ge.s32 	%p597, %r165, %r44;
	mov.u32 	%r2171, %r2140;
	@%p597 bra 	$L__BB5_104;
	mul.wide.s32 	%rd1452, %r2140, 4;
	add.s64 	%rd1453, %rd6, %rd1452;
	ld.u32 	%r2082, [%rd1453];
	mul.wide.s32 	%rd1454, %r2141, 4;
	add.s64 	%rd1455, %rd6, %rd1454;
	ld.u32 	%r2083, [%rd1455];
	setp.lt.s32 	%p598, %r2082, %r2083;
	selp.b32 	%r2171, %r2140, %r2141, %p598;
$L__BB5_104:
	shl.b32 	%r2135, %r41, 1;
	setp.lt.u32 	%p599, %r41, 129;
	@%p599 bra 	$L__BB5_2;
	ld.param.s8 	%rs3, [_ZN3cub18CUB_300001_SM_10006detail10merge_sort30DeviceMergeSortBlockSortKernelINS2_10policy_hubIN6thrust24THRUST_300001_SM_1000_NS10device_ptrIiEEE9Policy600ES8_PNS0_8NullTypeES8_SC_m4cmpiiSB_EEvbT0_T1_T2_T3_T4_PT6_PT7_T5_NS1_7vsmem_tE_param_0];
	bar.sync 	0;
	setp.eq.s16 	%p600, %rs3, 0;
	@%p600 bra 	$L__BB5_107;
	st.shared.u32 	[%r5], %r2134;
	st.shared.u32 	[%r5+4], %r2133;
	st.shared.u32 	[%r5+8], %r2132;
	st.shared.u32 	[%r5+12], %r2131;
	st.shared.u32 	[%r5+16], %r2130;
	st.shared.u32 	[%r5+20], %r2129;
	st.shared.u32 	[%r5+24], %r2128;
	st.shared.u32 	[%r5+28], %r2127;
	st.shared.u32 	[%r5+32], %r2126;
	st.shared.u32 	[%r5+36], %r2125;
	st.shared.u32 	[%r5+40], %r2124;
	st.shared.u32 	[%r5+44], %r2123;
	st.shared.u32 	[%r5+48], %r2122;
	st.shared.u32 	[%r5+52], %r2121;
	st.shared.u32 	[%r5+56], %r2120;
	st.shared.u32 	[%r5+60], %r2119;
	st.shared.u32 	[%r5+64], %r2171;
	bar.warp.sync 	-1;
	ld.shared.u32 	%r2084, [%r4];
	ld.shared.u32 	%r2085, [%r4+128];
	ld.shared.u32 	%r2086, [%r4+256];
	ld.shared.u32 	%r2087, [%r4+384];
	ld.shared.u32 	%r2088, [%r4+512];
	ld.shared.u32 	%r2089, [%r4+640];
	ld.shared.u32 	%r2090, [%r4+768];
	ld.shared.u32 	%r2091, [%r4+896];
	ld.shared.u32 	%r2092, [%r4+1024];
	ld.shared.u32 	%r2093, [%r4+1152];
	ld.shared.u32 	%r2094, [%r4+1280];
	ld.shared.u32 	%r2095, [%r4+1408];
	ld.shared.u32 	%r2096, [%r4+1536];
	ld.shared.u32 	%r2097, [%r4+1664];
	ld.shared.u32 	%r2098, [%r4+1792];
	ld.shared.u32 	%r2099, [%r4+1920];
	ld.shared.u32 	%r2100, [%r4+2048];
	cvt.u64.u32 	%rd1456, %r3;
	cvt.u64.u32 	%rd1457, %r2;
	add.s64 	%rd1458, %rd4, %rd1457;
	add.s64 	%rd1459, %rd1458, %rd1456;
	shl.b64 	%rd1460, %rd1459, 2;
	add.s64 	%rd1461, %rd3, %rd1460;
	st.global.u32 	[%rd1461], %r2084;
	st.global.u32 	[%rd1461+128], %r2085;
	st.global.u32 	[%rd1461+256], %r2086;
	st.global.u32 	[%rd1461+384], %r2087;
	st.global.u32 	[%rd1461+512], %r2088;
	st.global.u32 	[%rd1461+640], %r2089;
	st.global.u32 	[%rd1461+768], %r2090;
	st.global.u32 	[%rd1461+896], %r2091;
	st.global.u32 	[%rd1461+1024], %r2092;
	st.global.u32 	[%rd1461+1152], %r2093;
	st.global.u32 	[%rd1461+1280], %r2094;
	st.global.u32 	[%rd1461+1408], %r2095;
	st.global.u32 	[%rd1461+1536], %r2096;
	st.global.u32 	[%rd1461+1664], %r2097;
	st.global.u32 	[%rd1461+1792], %r2098;
	st.global.u32 	[%rd1461+1920], %r2099;
	st.global.u32 	[%rd1461+2048], %r2100;
	bra.uni 	$L__BB5_351;
$L__BB5_107:
	st.shared.u32 	[%r5], %r2134;
	st.shared.u32 	[%r5+4], %r2133;
	st.shared.u32 	[%r5+8], %r2132;
	st.shared.u32 	[%r5+12], %r2131;
	st.shared.u32 	[%r5+16], %r2130;
	st.shared.u32 	[%r5+20], %r2129;
	st.shared.u32 	[%r5+24], %r2128;
	st.shared.u32 	[%r5+28], %r2127;
	st.shared.u32 	[%r5+32], %r2126;
	st.shared.u32 	[%r5+36], %r2125;
	st.shared.u32 	[%r5+40], %r2124;
	st.shared.u32 	[%r5+44], %r2123;
	st.shared.u32 	[%r5+48], %r2122;
	st.shared.u32 	[%r5+52], %r2121;
	st.shared.u32 	[%r5+56], %r2120;
	st.shared.u32 	[%r5+60], %r2119;
	st.shared.u32 	[%r5+64], %r2171;
	bar.warp.sync 	-1;
	ld.shared.u32 	%r2101, [%r4];
	ld.shared.u32 	%r2102, [%r4+128];
	ld.shared.u32 	%r2103, [%r4+256];
	ld.shared.u32 	%r2104, [%r4+384];
	ld.shared.u32 	%r2105, [%r4+512];
	ld.shared.u32 	%r2106, [%r4+640];
	ld.shared.u32 	%r2107, [%r4+768];
	ld.shared.u32 	%r2108, [%r4+896];
	ld.shared.u32 	%r2109, [%r4+1024];
	ld.shared.u32 	%r2110, [%r4+1152];
	ld.shared.u32 	%r2111, [%r4+1280];
	ld.shared.u32 	%r2112, [%r4+1408];
	ld.shared.u32 	%r2113, [%r4+1536];
	ld.shared.u32 	%r2114, [%r4+1664];
	ld.shared.u32 	%r2115, [%r4+1792];
	ld.shared.u32 	%r2116, [%r4+1920];
	ld.shared.u32 	%r2117, [%r4+2048];
	add.s64 	%rd1463, %rd1, %rd837;
	st.global.u32 	[%rd1463], %r2101;
	st.global.u32 	[%rd1463+128], %r2102;
	st.global.u32 	[%rd1463+256], %r2103;
	st.global.u32 	[%rd1463+384], %r2104;
	st.global.u32 	[%rd1463+512], %r2105;
	st.global.u32 	[%rd1463+640], %r2106;
	st.global.u32 	[%rd1463+768], %r2107;
	st.global.u32 	[%rd1463+896], %r2108;
	st.global.u32 	[%rd1463+1024], %r2109;
	st.global.u32 	[%rd1463+1152], %r2110;
	st.global.u32 	[%rd1463+1280], %r2111;
	st.global.u32 	[%rd1463+1408], %r2112;
	st.global.u32 	[%rd1463+1536], %r2113;
	st.global.u32 	[%rd1463+1664], %r2114;
	st.global.u32 	[%rd1463+1792], %r2115;
	st.global.u32 	[%rd1463+1920], %r2116;
	st.global.u32 	[%rd1463+2048], %r2117;
	bra.uni 	$L__BB5_351;
$L__BB5_108:
	cvt.u32.u64 	%r514, %rd4;
	cvt.u32.u64 	%r515, %rd10;
	sub.s32 	%r516, %r515, %r514;
	min.s32 	%r173, %r516, 4352;
	// begin inline asm
	griddepcontrol.wait;
	// end inline asm
	shl.b64 	%rd17, %rd4, 2;
	add.s64 	%rd18, %rd2, %rd17;
	mov.u32 	%r174, %tid.x;
	ld.global.u32 	%r2188, [%rd18];
	and.b32  	%r517, %r174, 31;
	and.b32  	%r518, %r174, 992;
	mul.lo.s32 	%r519, %r518, 17;
	or.b32  	%r176, %r519, %r517;
	setp.ge.s32 	%p66, %r176, %r173;
	mov.u32 	%r2172, %r2188;
	@%p66 bra 	$L__BB5_110;
	cvt.u64.u32 	%rd19, %r176;
	add.s64 	%rd20, %rd4, %rd19;
	shl.b64 	%rd21, %rd20, 2;
	add.s64 	%rd22, %rd2, %rd21;
	ld.global.u32 	%r2172, [%rd22];
$L__BB5_110:
	add.s32 	%r179, %r176, 32;
	setp.ge.s32 	%p67, %r179, %r173;
	mov.u32 	%r2173, %r2188;
	@%p67 bra 	$L__BB5_112;
	cvt.u64.u32 	%rd23, %r176;
	add.s64 	%rd24, %rd4, %rd23;
	shl.b64 	%rd25, %rd24, 2;
	add.s64 	%rd26, %rd2, %rd25;
	ld.global.u32 	%r2173, [%rd26+128];
$L__BB5_112:
	add.s32 	%r520, %r176, 64;
	setp.ge.s32 	%p68, %r520, %r173;
	mov.u32 	%r2174, %r2188;
	@%p68 bra 	$L__BB5_114;
	cvt.u64.u32 	%rd27, %r176;
	add.s64 	%rd28, %rd4, %rd27;
	shl.b64 	%rd29, %rd28, 2;
	add.s64 	%rd30, %rd2, %rd29;
	ld.global.u32 	%r2174, [%rd30+256];
$L__BB5_114:
	add.s32 	%r521, %r176, 96;
	setp.ge.s32 	%p69, %r521, %r173;
	mov.u32 	%r2175, %r2188;
	@%p69 bra 	$L__BB5_116;
	cvt.u64.u32 	%rd31, %r176;
	add.s64 	%rd32, %rd4, %rd31;
	shl.b64 	%rd33, %rd32, 2;
	add.s64 	%rd34, %rd2, %rd33;
	ld.global.u32 	%r2175, [%rd34+384];
$L__BB5_116:
	add.s32 	%r522, %r176, 128;
	setp.ge.s32 	%p70, %r522, %r173;
	mov.u32 	%r2176, %r2188;
	@%p70 bra 	$L__BB5_118;
	cvt.u64.u32 	%rd35, %r176;
	add.s64 	%rd36, %rd4, %rd35;
	shl.b64 	%rd37, %rd36, 2;
	add.s64 	%rd38, %rd2, %rd37;
	ld.global.u32 	%r2176, [%rd38+512];
$L__BB5_118:
	add.s32 	%r523, %r176, 160;
	setp.ge.s32 	%p71, %r523, %r173;
	mov.u32 	%r2177, %r2188;
	@%p71 bra 	$L__BB5_120;
	cvt.u64.u32 	%rd39, %r176;
	add.s64 	%rd40, %rd4, %rd39;
	shl.b64 	%rd41, %rd40, 2;
	add.s64 	%rd42, %rd2, %rd41;
	ld.global.u32 	%r2177, [%rd42+640];
$L__BB5_120:
	add.s32 	%r524, %r176, 192;
	setp.ge.s32 	%p72, %r524, %r173;
	mov.u32 	%r2178, %r2188;
	@%p72 bra 	$L__BB5_122;
	cvt.u64.u32 	%rd43, %r176;
	add.s64 	%rd44, %rd4, %rd43;
	shl.b64 	%rd45, %rd44, 2;
	add.s64 	%rd46, %rd2, %rd45;
	ld.global.u32 	%r2178, [%rd46+768];
$L__BB5_122:
	add.s32 	%r192, %r176, 224;
	setp.ge.s32 	%p73, %r192, %r173;
	mov.u32 	%r2179, %r2188;
	@%p73 bra 	$L__BB5_124;
	cvt.u64.u32 	%rd47, %r176;
	add.s64 	%rd48, %rd4, %rd47;
	shl.b64 	%rd49, %rd48, 2;
	add.s64 	%rd50, %rd2, %rd49;
	ld.global.u32 	%r2179, [%rd50+896];
$L__BB5_124:
	add.s32 	%r195, %r176, 256;
	setp.ge.s32 	%p74, %r195, %r173;
	mov.u32 	%r2180, %r2188;
	@%p74 bra 	$L__BB5_126;
	cvt.u64.u32 	%rd51, %r176;
	add.s64 	%rd52, %rd4, %rd51;
	shl.b64 	%rd53, %rd52, 2;
	add.s64 	%rd54, %rd2, %rd53;
	ld.global.u32 	%r2180, [%rd54+1024];
$L__BB5_126:
	add.s32 	%r198, %r176, 288;
	setp.ge.s32 	%p75, %r198, %r173;
	mov.u32 	%r2181, %r2188;
	@%p75 bra 	$L__BB5_128;
	cvt.u64.u32 	%rd55, %r176;
	add.s64 	%rd56, %rd4, %rd55;
	shl.b64 	%rd57, %rd56, 2;
	add.s64 	%rd58, %rd2, %rd57;
	ld.global.u32 	%r2181, [%rd58+1152];
$L__BB5_128:
	add.s32 	%r201, %r176, 320;
	setp.ge.s32 	%p76, %r201, %r173;
	mov.u32 	%r2182, %r2188;
	@%p76 bra 	$L__BB5_130;
	cvt.u64.u32 	%rd59, %r176;
	add.s64 	%rd60, %rd4, %rd59;
	shl.b64 	%rd61, %rd60, 2;
	add.s64 	%rd62, %rd2, %rd61;
	ld.global.u32 	%r2182, [%rd62+1280];
$L__BB5_130:
	add.s32 	%r204, %r176, 352;
	setp.ge.s32 	%p77, %r204, %r173;
	mov.u32 	%r2183, %r2188;
	@%p77 bra 	$L__BB5_132;
	cvt.u64.u32 	%rd63, %r176;
	add.s64 	%rd64, %rd4, %rd63;
	shl.b64 	%rd65, %rd64, 2;
	add.s64 	%rd66, %rd2, %rd65;
	ld.global.u32 	%r2183, [%rd66+1408];
$L__BB5_132:
	add.s32 	%r207, %r176, 384;
	setp.ge.s32 	%p78, %r207, %r173;
	mov.u32 	%r2184, %r2188;
	@%p78 bra 	$L__BB5_134;
	cvt.u64.u32 	%rd67, %r176;
	add.s64 	%rd68, %rd4, %rd67;
	shl.b64 	%rd69, %rd68, 2;
	add.s64 	%rd70, %rd2, %rd69;
	ld.global.u32 	%r2184, [%rd70+1536];
$L__BB5_134:
	add.s32 	%r525, %r176, 416;
	setp.ge.s32 	%p79, %r525, %r173;
	mov.u32 	%r2185, %r2188;
	@%p79 bra 	$L__BB5_136;
	cvt.u64.u32 	%rd71, %r176;
	add.s64 	%rd72, %rd4, %rd71;
	shl.b64 	%rd73, %rd72, 2;
	add.s64 	%rd74, %rd2, %rd73;
	ld.global.u32 	%r2185, [%rd74+1664];
$L__BB5_136:
	add.s32 	%r526, %r176, 448;
	setp.ge.s32 	%p80, %r526, %r173;
	mov.u32 	%r2186, %r2188;
	@%p80 bra 	$L__BB5_138;
	cvt.u64.u32 	%rd75, %r176;
	add.s64 	%rd76, %rd4, %rd75;
	shl.b64 	%rd77, %rd76, 2;
	add.s64 	%rd78, %rd2, %rd77;
	ld.global.u32 	%r2186, [%rd78+1792];
$L__BB5_138:
	add.s32 	%r527, %r176, 480;
	setp.ge.s32 	%p81, %r527, %r173;
	mov.u32 	%r2187, %r2188;
	@%p81 bra 	$L__BB5_140;
	cvt.u64.u32 	%rd79, %r176;
	add.s64 	%rd80, %rd4, %rd79;
	shl.b64 	%rd81, %rd80, 2;
	add.s64 	%rd82, %rd2, %rd81;
	ld.global.u32 	%r2187, [%rd82+1920];
$L__BB5_140:
	add.s32 	%r216, %r176, 512;
	setp.ge.s32 	%p82, %r216, %r173;
	@%p82 bra 	$L__BB5_142;
	cvt.u64.u32 	%rd83, %r176;
	add.s64 	%rd84, %rd4, %rd83;
	shl.b64 	%rd85, %rd84, 2;
	add.s64 	%rd86, %rd2, %rd85;
	ld.global.u32 	%r2188, [%rd86+2048];
$L__BB5_142:
	// begin inline asm
	mov.u32 %r528, %laneid;
	// end inline asm
	shr.u32 	%r529, %r174, 5;
	mad.lo.s32 	%r530, %r529, 544, %r528;
	shl.b32 	%r531, %r530, 2;
	mov.u32 	%r532, _ZZN3cub18CUB_300001_SM_10006detail10merge_sort30DeviceMergeSortBlockSortKernelINS2_10policy_hubIN6thrust24THRUST_300001_SM_1000_NS10device_ptrIiEEE9Policy600ES8_PNS0_8NullTypeES8_SC_m4cmpiiSB_EEvbT0_T1_T2_T3_T4_PT6_PT7_T5_NS1_7vsmem_tEE19static_temp_storage;
	add.s32 	%r219, %r532, %r531;
	st.shared.u32 	[%r219], %r2172;
	st.shared.u32 	[%r219+128], %r2173;
	st.shared.u32 	[%r219+256], %r2174;
	st.shared.u32 	[%r219+384], %r2175;
	st.shared.u32 	[%r219+512], %r2176;
	st.shared.u32 	[%r219+640], %r2177;
	st.shared.u32 	[%r219+768], %r2178;
	st.shared.u32 	[%r219+896], %r2179;
	st.shared.u32 	[%r219+1024], %r2180;
	st.shared.u32 	[%r219+1152], %r2181;
	st.shared.u32 	[%r219+1280], %r2182;
	st.shared.u32 	[%r219+1408], %r2183;
	st.shared.u32 	[%r219+1536], %r2184;
	st.shared.u32 	[%r219+1664], %r2185;
	st.shared.u32 	[%r219+1792], %r2186;
	st.shared.u32 	[%r219+1920], %r2187;
	st.shared.u32 	[%r219+2048], %r2188;
	bar.warp.sync 	-1;
	shl.b32 	%r533, %r528, 4;
	add.s32 	%r534, %r530, %r533;
	shl.b32 	%r535, %r534, 2;
	add.s32 	%r220, %r532, %r535;
	ld.shared.u32 	%r2252, [%r220];
	ld.shared.u32 	%r222, [%r220+4];
	ld.shared.u32 	%r223, [%r220+8];
	ld.shared.u32 	%r224, [%r220+12];
	ld.shared.u32 	%r225, [%r220+16];
	ld.shared.u32 	%r226, [%r220+20];
	ld.shared.u32 	%r227, [%r220+24];
	ld.shared.u32 	%r228, [%r220+28];
	ld.shared.u32 	%r229, [%r220+32];
	ld.shared.u32 	%r230, [%r220+36];
	ld.shared.u32 	%r231, [%r220+40];
	ld.shared.u32 	%r232, [%r220+44];
	ld.shared.u32 	%r233, [%r220+48];
	ld.shared.u32 	%r234, [%r220+52];
	ld.shared.u32 	%r235, [%r220+56];
	ld.shared.u32 	%r236, [%r220+60];
	ld.shared.u32 	%r237, [%r220+64];
	bar.sync 	0;
	// begin inline asm
	griddepcontrol.launch_dependents;
	// end inline asm
	mul.lo.s32 	%r238, %r174, 17;
	ld.global.u64 	%rd7, [a_i];
	add.s32 	%r536, %r238, 1;
	setp.ge.u32 	%p83, %r536, %r173;
	mov.u32 	%r2234, %r2252;
	mov.u32 	%r2191, %r2252;
	@%p83 bra 	$L__BB5_144;
	mul.wide.s32 	%rd87, %r2252, 4;
	add.s64 	%rd88, %rd7, %rd87;
	ld.u32 	%r537, [%rd88];
	mul.wide.s32 	%rd89, %r222, 4;
	add.s64 	%rd90, %rd7, %rd89;
	ld.u32 	%r538, [%rd90];
	setp.lt.s32 	%p84, %r537, %r538;
	selp.b32 	%r2191, %r222, %r2252, %p84;
	mov.u32 	%r2234, %r222;
$L__BB5_144:
	add.s32 	%r539, %r238, 2;
	setp.ge.u32 	%p85, %r539, %r173;
	mov.u32 	%r2193, %r2191;
	@%p85 bra 	$L__BB5_146;
	mul.wide.s32 	%rd91, %r2191, 4;
	add.s64 	%rd92, %rd7, %rd91;
	ld.u32 	%r540, [%rd92];
	mul.wide.s32 	%rd93, %r223, 4;
	add.s64 	%rd94, %rd7, %rd93;
	ld.u32 	%r541, [%rd94];
	setp.lt.s32 	%p86, %r540, %r541;
	selp.b32 	%r2193, %r223, %r2191, %p86;
	mov.u32 	%r2191, %r223;
$L__BB5_146:
	add.s32 	%r542, %r238, 3;
	setp.ge.u32 	%p87, %r542, %r173;
	mov.u32 	%r2195, %r2193;
	@%p87 bra 	$L__BB5_148;
	mul.wide.s32 	%rd95, %r2193, 4;
	add.s64 	%rd96, %rd7, %rd95;
	ld.u32 	%r543, [%rd96];
	mul.wide.s32 	%rd97, %r224, 4;
	add.s64 	%rd98, %rd7, %rd97;
	ld.u32 	%r544, [%rd98];
	setp.lt.s32 	%p88, %r543, %r544;
	selp.b32 	%r2195, %r224, %r2193, %p88;
	mov.u32 	%r2193, %r224;
$L__BB5_148:
	add.s32 	%r545, %r238, 4;
	setp.ge.u32 	%p89, %r545, %r173;
	mov.u32 	%r2197, %r2195;
	@%p89 bra 	$L__BB5_150;
	mul.wide.s32 	%rd99, %r2195, 4;
	add.s64 	%rd100, %rd7, %rd99;
	ld.u32 	%r546, [%rd100];
	mul.wide.s32 	%rd101, %r225, 4;
	add.s64 	%rd102, %rd7, %rd101;
	ld.u32 	%r547, [%rd102];
	setp.lt.s32 	%p90, %r546, %r547;
	selp.b32 	%r2197, %r225, %r2195, %p90;
	mov.u32 	%r2195, %r225;
$L__BB5_150:
	add.s32 	%r548, %r238, 5;
	setp.ge.u32 	%p91, %r548, %r173;
	mov.u32 	%r2199, %r2197;
	@%p91 bra 	$L__BB5_152;
	mul.wide.s32 	%rd103, %r2197, 4;
	add.s64 	%rd104, %rd7, %rd103;
	ld.u32 	%r549, [%rd104];
	mul.wide.s32 	%rd105, %r226, 4;
	add.s64 	%rd106, %rd7, %rd105;
	ld.u32 	%r550, [%rd106];
	setp.lt.s32 	%p92, %r549, %r550;
	selp.b32 	%r2199, %r226, %r2197, %p92;
	mov.u32 	%r2197, %r226;
$L__BB5_152:
	add.s32 	%r551, %r238, 6;
	setp.ge.u32 	%p93, %r551, %r173;
	mov.u32 	%r2201, %r2199;
	@%p93 bra 	$L__BB5_154;
	mul.wide.s32 	%rd107, %r2199, 4;
	add.s64 	%rd108, %rd7, %rd107;
	ld.u32 	%r552, [%rd108];
	mul.wide.s32 	%rd109, %r227, 4;
	add.s64 	%rd110, %rd7, %rd109;
	ld.u32 	%r553, [%rd110];
	setp.lt.s32 	%p94, %r552, %r553;
	selp.b32 	%r2201, %r227, %r2199, %p94;
	mov.u32 	%r2199, %r227;
$L__BB5_154:
	add.s32 	%r554, %r238, 7;
	setp.ge.u32 	%p95, %r554, %r173;
	mov.u32 	%r2203, %r2201;
	@%p95 bra 	$L__BB5_156;
	mul.wide.s32 	%rd111, %r2201, 4;
	add.s64 	%rd112, %rd7, %rd111;
	ld.u32 	%r555, [%rd112];
	mul.wide.s32 	%rd113, %r228, 4;
	add.s64 	%rd114, %rd7, %rd113;
	ld.u32 	%r556, [%rd114];
	setp.lt.s32 	%p96, %r555, %r556;
	selp.b32 	%r2203, %r228, %r2201, %p96;
	mov.u32 	%r2201, %r228;
$L__BB5_156:
	add.s32 	%r557, %r238, 8;
	setp.ge.u32 	%p97, %r557, %r173;
	mov.u32 	%r2205, %r2203;
	@%p97 bra 	$L__BB5_158;
	mul.wide.s32 	%rd115, %r2203, 4;
	add.s64 	%rd116, %rd7, %rd115;
	ld.u32 	%r558, [%rd116];
	mul.wide.s32 	%rd117, %r229, 4;
	add.s64 	%rd118, %rd7, %rd117;
	ld.u32 	%r559, [%rd118];
	setp.lt.s32 	%p98, %r558, %r559;
	selp.b32 	%r2205, %r229, %r2203, %p98;
	mov.u32 	%r2203, %r229;
$L__BB5_158:
	add.s32 	%r560, %r238, 9;
	setp.ge.u32 	%p99, %r560, %r173;
	mov.u32 	%r2207, %r2205;
	@%p99 bra 	$L__BB5_160;
	mul.wide.s32 	%rd119, %r2205, 4;
	add.s64 	%rd120, %rd7, %rd119;
	ld.u32 	%r561, [%rd120];
	mul.wide.s32 	%rd121, %r230, 4;
	add.s64 	%rd122, %rd7, %rd121;
	ld.u32 	%r562, [%rd122];
	setp.lt.s32 	%p100, %r561, %r562;
	selp.b32 	%r2207, %r230, %r2205, %p100;
	mov.u32 	%r2205, %r230;
$L__BB5_160:
	add.s32 	%r563, %r238, 10;
	setp.ge.u32 	%p101, %r563, %r173;
	mov.u32 	%r2209, %r2207;
	@%p101 bra 	$L__BB5_162;
	mul.wide.s32 	%rd123, %r2207, 4;
	add.s64 	%rd124, %rd7, %rd123;
	ld.u32 	%r564, [%rd124];
	mul.wide.s32 	%rd125, %r231, 4;
	add.s64 	%rd126, %rd7, %rd125;
	ld.u32 	%r565, [%rd126];
	setp.lt.s32 	%p102, %r564, %r565;
	selp.b32 	%r2209, %r231, %r2207, %p102;
	mov.u32 	%r2207, %r231;
$L__BB5_162:
	add.s32 	%r566, %r238, 11;
	setp.ge.u32 	%p103, %r566, %r173;
	mov.u32 	%r2211, %r2209;
	@%p103 bra 	$L__BB5_164;
	mul.wide.s32 	%rd127, %r2209, 4;
	add.s64 	%rd128, %rd7, %rd127;
	ld.u32 	%r567, [%rd128];
	mul.wide.s32 	%rd129, %r232, 4;
	add.s64 	%rd130, %rd7, %rd129;
	ld.u32 	%r568, [%rd130];
	setp.lt.s32 	%p104, %r567, %r568;
	selp.b32 	%r2211, %r232, %r2209, %p104;
	mov.u32 	%r2209, %r232;
$L__BB5_164:
	add.s32 	%r569, %r238, 12;
	setp.ge.u32 	%p105, %r569, %r173;
	mov.u32 	%r2213, %r2211;
	@%p105 bra 	$L__BB5_166;
	mul.wide.s32 	%rd131, %r2211, 4;
	add.s64 	%rd132, %rd7, %rd131;
	ld.u32 	%r570, [%rd132];
	mul.wide.s32 	%rd133, %r233, 4;
	add.s64 	%rd134, %rd7, %rd133;
	ld.u32 	%r571, [%rd134];
	setp.lt.s32 	%p106, %r570, %r571;
	selp.b32 	%r2213, %r233, %r2211, %p106;
	mov.u32 	%r2211, %r233;
$L__BB5_166:
	add.s32 	%r572, %r238, 13;
	setp.ge.u32 	%p107, %r572, %r173;
	mov.u32 	%r2215, %r2213;
	@%p107 bra 	$L__BB5_168;
	mul.wide.s32 	%rd135, %r2213, 4;
	add.s64 	%rd136, %rd7, %rd135;
	ld.u32 	%r573, [%rd136];
	mul.wide.s32 	%rd137, %r234, 4;
	add.s64 	%rd138, %rd7, %rd137;
	ld.u32 	%r574, [%rd138];
	setp.lt.s32 	%p108, %r573, %r574;
	selp.b32 	%r2215, %r234, %r2213, %p108;
	mov.u32 	%r2213, %r234;
$L__BB5_168:
	add.s32 	%r575, %r238, 14;
	setp.ge.u32 	%p109, %r575, %r173;
	mov.u32 	%r2217, %r2215;
	@%p109 bra 	$L__BB5_170;
	mul.wide.s32 	%rd139, %r2215, 4;
	add.s64 	%rd140, %rd7, %rd139;
	ld.u32 	%r576, [%rd140];
	mul.wide.s32 	%rd141, %r235, 4;
	add.s64 	%rd142, %rd7, %rd141;
	ld.u32 	%r577, [%rd142];
	setp.lt.s32 	%p110, %r576, %r577;
	selp.b32 	%r2217, %r235, %r2215, %p110;
	mov.u32 	%r2215, %r235;
$L__BB5_170:
	add.s32 	%r578, %r238, 15;
	setp.ge.u32 	%p111, %r578, %r173;
	mov.u32 	%r2218, %r2217;
	@%p111 bra 	$L__BB5_172;
	mul.wide.s32 	%rd143, %r2217, 4;
	add.s64 	%rd144, %rd7, %rd143;
	ld.u32 	%r579, [%rd144];
	mul.wide.s32 	%rd145, %r236, 4;
	add.s64 	%rd146, %rd7, %rd145;
	ld.u32 	%r580, [%rd146];
	setp.lt.s32 	%p112, %r579, %r580;
	selp.b32 	%r2218, %r236, %r2217, %p112;
	mov.u32 	%r2217, %r236;
$L__BB5_172:
	add.s32 	%r581, %r238, 16;
	setp.lt.u32 	%p113, %r581, %r173;
	selp.b32 	%r2289, %r237, %r2218, %p113;
	setp.ge.u32 	%p114, %r238, %r173;
	@%p114 bra 	$L__BB5_174;
	mul.wide.s32 	%rd147, %r2234, 4;
	add.s64 	%rd148, %rd7, %rd147;
	ld.u32 	%r582, [%rd148];
	mul.wide.s32 	%rd149, %r2252, 4;
	add.s64 	%rd150, %rd7, %rd149;
	ld.u32 	%r583, [%rd150];
	setp.lt.s32 	%p115, %r582, %r583;
	selp.b32 	%r584, %r2252, %r2234, %p115;
	selp.b32 	%r585, %r2234, %r2252, %p115;
	mul.wide.s32 	%rd151, %r2193, 4;
	add.s64 	%rd152, %rd7, %rd151;
	ld.u32 	%r586, [%rd152];
	mul.wide.s32 	%rd153, %r2191, 4;
	add.s64 	%rd154, %rd7, %rd153;
	ld.u32 	%r587, [%rd154];
	setp.lt.s32 	%p116, %r586, %r587;
	selp.b32 	%r588, %r2191, %r2193, %p116;
	selp.b32 	%r589, %r2193, %r2191, %p116;
	mul.wide.s32 	%rd155, %r2197, 4;
	add.s64 	%rd156, %rd7, %rd155;
	ld.u32 	%r590, [%rd156];
	mul.wide.s32 	%rd157, %r2195, 4;
	add.s64 	%rd158, %rd7, %rd157;
	ld.u32 	%r591, [%rd158];
	setp.lt.s32 	%p117, %r590, %r591;
	selp.b32 	%r592, %r2195, %r2197, %p117;
	selp.b32 	%r593, %r2197, %r2195, %p117;
	mul.wide.s32 	%rd159, %r2201, 4;
	add.s64 	%rd160, %rd7, %rd159;
	ld.u32 	%r594, [%rd160];
	mul.wide.s32 	%rd161, %r2199, 4;
	add.s64 	%rd162, %rd7, %rd161;
	ld.u32 	%r595, [%rd162];
	setp.lt.s32 	%p118, %r594, %r595;
	selp.b32 	%r596, %r2199, %r2201, %p118;
	selp.b32 	%r597, %r2201, %r2199, %p118;
	mul.wide.s32 	%rd163, %r2205, 4;
	add.s64 	%rd164, %rd7, %rd163;
	ld.u32 	%r598, [%rd164];
	mul.wide.s32 	%rd165, %r2203, 4;
	add.s64 	%rd166, %rd7, %rd165;
	ld.u32 	%r599, [%rd166];
	setp.lt.s32 	%p119, %r598, %r599;
	selp.b32 	%r600, %r2203, %r2205, %p119;
	selp.b32 	%r601, %r2205, %r2203, %p119;
	mul.wide.s32 	%rd167, %r2209, 4;
	add.s64 	%rd168, %rd7, %rd167;
	ld.u32 	%r602, [%rd168];
	mul.wide.s32 	%rd169, %r2207, 4;
	add.s64 	%rd170, %rd7, %rd169;
	ld.u32 	%r603, [%rd170];
	setp.lt.s32 	%p120, %r602, %r603;
	selp.b32 	%r604, %r2207, %r2209, %p120;
	selp.b32 	%r605, %r2209, %r2207, %p120;
	mul.wide.s32 	%rd171, %r2213, 4;
	add.s64 	%rd172, %rd7, %rd171;
	ld.u32 	%r606, [%rd172];
	mul.wide.s32 	%rd173, %r2211, 4;
	add.s64 	%rd174, %rd7, %rd173;
	ld.u32 	%r607, [%rd174];
	setp.lt.s32 	%p121, %r606, %r607;
	selp.b32 	%r608, %r2211, %r2213, %p121;
	selp.b32 	%r609, %r2213, %r2211, %p121;
	mul.wide.s32 	%rd175, %r2217, 4;
	add.s64 	%rd176, %rd7, %rd175;
	ld.u32 	%r610, [%rd176];
	mul.wide.s32 	%rd177, %r2215, 4;
	add.s64 	%rd178, %rd7, %rd177;
	ld.u32 	%r611, [%rd178];
	setp.lt.s32 	%p122, %r610, %r611;
	selp.b32 	%r612, %r2215, %r2217, %p122;
	selp.b32 	%r613, %r2217, %r2215, %p122;
	mul.wide.s32 	%rd179, %r589, 4;
	add.s64 	%rd180, %rd7, %rd179;
	ld.u32 	%r614, [%rd180];
	mul.wide.s32 	%rd181, %r584, 4;
	add.s64 	%rd182, %rd7, %rd181;
	ld.u32 	%r615, [%rd182];
	setp.lt.s32 	%p123, %r614, %r615;
	selp.b32 	%r616, %r584, %r589, %p123;
	selp.b32 	%r617, %r589, %r584, %p123;
	mul.wide.s32 	%rd183, %r593, 4;
	add.s64 	%rd184, %rd7, %rd183;
	ld.u32 	%r618, [%rd184];
	mul.wide.s32 	%rd185, %r588, 4;
	add.s64 	%rd186, %rd7, %rd185;
	ld.u32 	%r619, [%rd186];
	setp.lt.s32 	%p124, %r618, %r619;
	selp.b32 	%r620, %r588, %r593, %p124;
	selp.b32 	%r621, %r593, %r588, %p124;
	mul.wide.s32 	%rd187, %r597, 4;
	add.s64 	%rd188, %rd7, %rd187;
	ld.u32 	%r622, [%rd188];
	mul.wide.s32 	%rd189, %r592, 4;
	add.s64 	%rd190, %rd7, %rd189;
	ld.u32 	%r623, [%rd190];
	setp.lt.s32 	%p125, %r622, %r623;
	selp.b32 	%r624, %r592, %r597, %p125;
	selp.b32 	%r625, %r597, %r592, %p125;
	mul.wide.s32 	%rd191, %r601, 4;
	add.s64 	%rd192, %rd7, %rd191;
	ld.u32 	%r626, [%rd192];
	mul.wide.s32 	%rd193, %r596, 4;
	add.s64 	%rd194, %rd7, %rd193;
	ld.u32 	%r627, [%rd194];
	setp.lt.s32 	%p126, %r626, %r627;
	selp.b32 	%r628, %r596, %r601, %p126;
	selp.b32 	%r629, %r601, %r596, %p126;
	mul.wide.s32 	%rd195, %r605, 4;
	add.s64 	%rd196, %rd7, %rd195;
	ld.u32 	%r630, [%rd196];
	mul.wide.s32 	%rd197, %r600, 4;
	add.s64 	%rd198, %rd7, %rd197;
	ld.u32 	%r631, [%rd198];
	setp.lt.s32 	%p127, %r630, %r631;
	selp.b32 	%r632, %r600, %r605, %p127;
	selp.b32 	%r633, %r605, %r600, %p127;
	mul.wide.s32 	%rd199, %r609, 4;
	add.s64 	%rd200, %rd7, %rd199;
	ld.u32 	%r634, [%rd200];
	mul.wide.s32 	%rd201, %r604, 4;
	add.s64 	%rd202, %rd7, %rd201;
	ld.u32 	%r635, [%rd202];
	setp.lt.s32 	%p128, %r634, %r635;
	selp.b32 	%r636, %r604, %r609, %p128;
	selp.b32 	%r637, %r609, %r604, %p128;
	mul.wide.s32 	%rd203, %r613, 4;
	add.s64 	%rd204, %rd7, %rd203;
	ld.u32 	%r638, [%rd204];
	mul.wide.s32 	%rd205, %r608, 4;
	add.s64 	%rd206, %rd7, %rd205;
	ld.u32 	%r639, [%rd206];
	setp.lt.s32 	%p129, %r638, %r639;
	selp.b32 	%r640, %r608, %r613, %p129;
	selp.b32 	%r641, %r613, %r608, %p129;
	mul.wide.s32 	%rd207, %r2289, 4;
	add.s64 	%rd208, %rd7, %rd207;
	ld.u32 	%r642, [%rd208];
	mul.wide.s32 	%rd209, %r612, 4;
	add.s64 	%rd210, %rd7, %rd209;
	ld.u32 	%r643, [%rd210];
	setp.lt.s32 	%p130, %r642, %r643;
	selp.b32 	%r644, %r612, %r2289, %p130;
	selp.b32 	%r645, %r2289, %r612, %p130;
	mul.wide.s32 	%rd211, %r617, 4;
	add.s64 	%rd212, %rd7, %rd211;
	ld.u32 	%r646, [%rd212];
	mul.wide.s32 	%rd213, %r585, 4;
	add.s64 	%rd214, %rd7, %rd213;
	ld.u32 	%r647, [%rd214];
	setp.lt.s32 	%p131, %r646, %r647;
	selp.b32 	%r648, %r585, %r617, %p131;
	selp.b32 	%r649, %r617, %r585, %p131;
	mul.wide.s32 	%rd215, %r621, 4;
	add.s64 	%rd216, %rd7, %rd215;
	ld.u32 	%r650, [%rd216];
	mul.wide.s32 	%rd217, %r616, 4;
	add.s64 	%rd218, %rd7, %rd217;
	ld.u32 	%r651, [%rd218];
	setp.lt.s32 	%p132, %r650, %r651;
	selp.b32 	%r652, %r616, %r621, %p132;
	selp.b32 	%r653, %r621, %r616, %p132;
	mul.wide.s32 	%rd219, %r625, 4;
	add.s64 	%rd220, %rd7, %rd219;
	ld.u32 	%r654, [%rd220];
	mul.wide.s32 	%rd221, %r620, 4;
	add.s64 	%rd222, %rd7, %rd221;
	ld.u32 	%r655, [%rd222];
	setp.lt.s32 	%p133, %r654, %r655;
	selp.b32 	%r656, %r620, %r625, %p133;
	selp.b32 	%r657, %r625, %r620, %p133;
	mul.wide.s32 	%rd223, %r629, 4;
	add.s64 	%rd224, %rd7, %rd223;
	ld.u32 	%r658, [%rd224];
	mul.wide.s32 	%rd225, %r624, 4;
	add.s64 	%rd226, %rd7, %rd225;
	ld.u32 	%r659, [%rd226];
	setp.lt.s32 	%p134, %r658, %r659;
	selp.b32 	%r660, %r624, %r629, %p134;
	selp.b32 	%r661, %r629, %r624, %p134;
	mul.wide.s32 	%rd227, %r633, 4;
	add.s64 	%rd228, %rd7, %rd227;
	ld.u32 	%r662, [%rd228];
	mul.wide.s32 	%rd229, %r628, 4;
	add.s64 	%rd230, %rd7, %rd229;
	ld.u32 	%r663, [%rd230];
	setp.lt.s32 	%p135, %r662, %r663;
	selp.b32 	%r664, %r628, %r633, %p135;
	selp.b32 	%r665, %r633, %r628, %p135;
	mul.wide.s32 	%rd231, %r637, 4;
	add.s64 	%rd232, %rd7, %rd231;
	ld.u32 	%r666, [%rd232];
	mul.wide.s32 	%rd233, %r632, 4;
	add.s64 	%rd234, %rd7, %rd233;
	ld.u32 	%r667, [%rd234];
	setp.lt.s32 	%p136, %r666, %r667;
	selp.b32 	%r668, %r632, %r637, %p136;
	selp.b32 	%r669, %r637, %r632, %p136;
	mul.wide.s32 	%rd235, %r641, 4;
	add.s64 	%rd236, %rd7, %rd235;
	ld.u32 	%r670, [%rd236];
	mul.wide.s32 	%rd237, %r636, 4;
	add.s64 	%rd238, %rd7, %rd237;
	ld.u32 	%r671, [%rd238];
	setp.lt.s32 	%p137, %r670, %r671;
	selp.b32 	%r672, %r636, %r641, %p137;
	selp.b32 	%r673, %r641, %r636, %p137;
	mul.wide.s32 	%rd239, %r645, 4;
	add.s64 	%rd240, %rd7, %rd239;
	ld.u32 	%r674, [%rd240];
	mul.wide.s32 	%rd241, %r640, 4;
	add.s64 	%rd242, %rd7, %rd241;
	ld.u32 	%r675, [%rd242];
	setp.lt.s32 	%p138, %r674, %r675;
	selp.b32 	%r676, %r640, %r645, %p138;
	selp.b32 	%r677, %r645, %r640, %p138;
	mul.wide.s32 	%rd243, %r653, 4;
	add.s64 	%rd244, %rd7, %rd243;
	ld.u32 	%r678, [%rd244];
	mul.wide.s32 	%rd245, %r648, 4;
	add.s64 	%rd246, %rd7, %rd245;
	ld.u32 	%r679, [%rd246];
	setp.lt.s32 	%p139, %r678, %r679;
	selp.b32 	%r680, %r648, %r653, %p139;
	selp.b32 	%r681, %r653, %r648, %p139;
	mul.wide.s32 	%rd247, %r657, 4;
	add.s64 	%rd248, %rd7, %rd247;
	ld.u32 	%r682, [%rd248];
	mul.wide.s32 	%rd249, %r652, 4;
	add.s64 	%rd250, %rd7, %rd249;
	ld.u32 	%r683, [%rd250];
	setp.lt.s32 	%p140, %r682, %r683;
	selp.b32 	%r684, %r652, %r657, %p140;
	selp.b32 	%r685, %r657, %r652, %p140;
	mul.wide.s32 	%rd251, %r661, 4;
	add.s64 	%rd252, %rd7, %rd251;
	ld.u32 	%r686, [%rd252];
	mul.wide.s32 	%rd253, %r656, 4;
	add.s64 	%rd254, %rd7, %rd253;
	ld.u32 	%r687, [%rd254];
	setp.lt.s32 	%p141, %r686, %r687;
	selp.b32 	%r688, %r656, %r661, %p141;
	selp.b32 	%r689, %r661, %r656, %p141;
	mul.wide.s32 	%rd255, %r665, 4;
	add.s64 	%rd256, %rd7, %rd255;
	ld.u32 	%r690, [%rd256];
	mul.wide.s32 	%rd257, %r660, 4;
	add.s64 	%rd258, %rd7, %rd257;
	ld.u32 	%r691, [%rd258];
	setp.lt.s32 	%p142, %r690, %r691;
	selp.b32 	%r692, %r660, %r665, %p142;
	selp.b32 	%r693, %r665, %r660, %p142;
	mul.wide.s32 	%rd259, %r669, 4;
	add.s64 	%rd260, %rd7, %rd259;
	ld.u32 	%r694, [%rd260];
	mul.wide.s32 	%rd261, %r664, 4;
	add.s64 	%rd262, %rd7, %rd261;
	ld.u32 	%r695, [%rd262];
	setp.lt.s32 	%p143, %r694, %r695;
	selp.b32 	%r696, %r664, %r669, %p143;
	selp.b32 	%r697, %r669, %r664, %p143;
	mul.wide.s32 	%rd263, %r673, 4;
	add.s64 	%rd264, %rd7, %rd263;
	ld.u32 	%r698, [%rd264];
	mul.wide.s32 	%rd265, %r668, 4;
	add.s64 	%rd266, %rd7, %rd265;
	ld.u32 	%r699, [%rd266];
	setp.lt.s32 	%p144, %r698, %r699;
	selp.b32 	%r700, %r668, %r673, %p144;
	selp.b32 	%r701, %r673, %r668, %p144;
	mul.wide.s32 	%rd267, %r677, 4;
	add.s64 	%rd268, %rd7, %rd267;
	ld.u32 	%r702, [%rd268];
	mul.wide.s32 	%rd269, %r672, 4;
	add.s64 	%rd270, %rd7, %rd269;
	ld.u32 	%r703, [%rd270];
	setp.lt.s32 	%p145, %r702, %r703;
	selp.b32 	%r704, %r672, %r677, %p145;
	selp.b32 	%r705, %r677, %r672, %p145;
	mul.wide.s32 	%rd271, %r644, 4;
	add.s64 	%rd272, %rd7, %rd271;
	ld.u32 	%r706, [%rd272];
	mul.wide.s32 	%rd273, %r676, 4;
	add.s64 	%rd274, %rd7, %rd273;
	ld.u32 	%r707, [%rd274];
	setp.lt.s32 	%p146, %r706, %r707;
	selp.b32 	%r708, %r676, %r644, %p146;
	selp.b32 	%r709, %r644, %r676, %p146;
	mul.wide.s32 	%rd275, %r681, 4;
	add.s64 	%rd276, %rd7, %rd275;
	ld.u32 	%r710, [%rd276];
	mul.wide.s32 	%rd277, %r649, 4;
	add.s64 	%rd278, %rd7, %rd277;
	ld.u32 	%r711, [%rd278];
	setp.lt.s32 	%p147, %r710, %r711;
	selp.b32 	%r712, %r649, %r681, %p147;
	selp.b32 	%r713, %r681, %r649, %p147;
	mul.wide.s32 	%rd279, %r685, 4;
	add.s64 	%rd280, %rd7, %rd279;
	ld.u32 	%r714, [%rd280];
	mul.wide.s32 	%rd281, %r680, 4;
	add.s64 	%rd282, %rd7, %rd281;
	ld.u32 	%r715, [%rd282];
	setp.lt.s32 	%p148, %r714, %r715;
	selp.b32 	%r716, %r680, %r685, %p148;
	selp.b32 	%r717, %r685, %r680, %p148;
	mul.wide.s32 	%rd283, %r689, 4;
	add.s64 	%rd284, %rd7, %rd283;
	ld.u32 	%r718, [%rd284];
	mul.wide.s32 	%rd285, %r684, 4;
	add.s64 	%rd286, %rd7, %rd285;
	ld.u32 	%r719, [%rd286];
	setp.lt.s32 	%p149, %r718, %r719;
	selp.b32 	%r720, %r684, %r689, %p149;
	selp.b32 	%r721, %r689, %r684, %p149;
	mul.wide.s32 	%rd287, %r693, 4;
	add.s64 	%rd288, %rd7, %rd287;
	ld.u32 	%r722, [%rd288];
	mul.wide.s32 	%rd289, %r688, 4;
	add.s64 	%rd290, %rd7, %rd289;
	ld.u32 	%r723, [%rd290];
	setp.lt.s32 	%p150, %r722, %r723;
	selp.b32 	%r724, %r688, %r693, %p150;
	selp.b32 	%r725, %r693, %r688, %p150;
	mul.wide.s32 	%rd291, %r697, 4;
	add.s64 	%rd292, %rd7, %rd291;
	ld.u32 	%r726, [%rd292];
	mul.wide.s32 	%rd293, %r692, 4;
	add.s64 	%rd294, %rd7, %rd293;
	ld.u32 	%r727, [%rd294];
	setp.lt.s32 	%p151, %r726, %r727;
	selp.b32 	%r728, %r692, %r697, %p151;
	selp.b32 	%r729, %r697, %r692, %p151;
	mul.wide.s32 	%rd295, %r701, 4;
	add.s64 	%rd296, %rd7, %rd295;
	ld.u32 	%r730, [%rd296];
	mul.wide.s32 	%rd297, %r696, 4;
	add.s64 	%rd298, %rd7, %rd297;
	ld.u32 	%r731, [%rd298];
	setp.lt.s32 	%p152, %r730, %r731;
	selp.b32 	%r732, %r696, %r701, %p152;
	selp.b32 	%r733, %r701, %r696, %p152;
	mul.wide.s32 	%rd299, %r705, 4;
	add.s64 	%rd300, %rd7, %rd299;
	ld.u32 	%r734, [%rd300];
	mul.wide.s32 	%rd301, %r700, 4;
	add.s64 	%rd302, %rd7, %rd301;
	ld.u32 	%r735, [%rd302];
	setp.lt.s32 	%p153, %r734, %r735;
	selp.b32 	%r736, %r700, %r705, %p153;
	selp.b32 	%r737, %r705, %r700, %p153;
	mul.wide.s32 	%rd303, %r709, 4;
	add.s64 	%rd304, %rd7, %rd303;
	ld.u32 	%r738, [%rd304];
	mul.wide.s32 	%rd305, %r704, 4;
	add.s64 	%rd306, %rd7, %rd305;
	ld.u32 	%r739, [%rd306];
	setp.lt.s32 	%p154, %r738, %r739;
	selp.b32 	%r740, %r704, %r709, %p154;
	selp.b32 	%r741, %r709, %r704, %p154;
	mul.wide.s32 	%rd307, %r717, 4;
	add.s64 	%rd308, %rd7, %rd307;
	ld.u32 	%r742, [%rd308];
	mul.wide.s32 	%rd309, %r712, 4;
	add.s64 	%rd310, %rd7, %rd309;
	ld.u32 	%r743, [%rd310];
	setp.lt.s32 	%p155, %r742, %r743;
	selp.b32 	%r744, %r712, %r717, %p155;
	selp.b32 	%r745, %r717, %r712, %p155;
	mul.wide.s32 	%rd311, %r721, 4;
	add.s64 	%rd312, %rd7, %rd311;
	ld.u32 	%r746, [%rd312];
	mul.wide.s32 	%rd313, %r716, 4;
	add.s64 	%rd314, %rd7, %rd313;
	ld.u32 	%r747, [%rd314];
	setp.lt.s32 	%p156, %r746, %r747;
	selp.b32 	%r748, %r716, %r721, %p156;
	selp.b32 	%r749, %r721, %r716, %p156;
	mul.wide.s32 	%rd315, %r725, 4;
	add.s64 	%rd316, %rd7, %rd315;
	ld.u32 	%r750, [%rd316];
	mul.wide.s32 	%rd317, %r720, 4;
	add.s64 	%rd318, %rd7, %rd317;
	ld.u32 	%r751, [%rd318];
	setp.lt.s32 	%p157, %r750, %r751;
	selp.b32 	%r752, %r720, %r725, %p157;
	selp.b32 	%r753, %r725, %r720, %p157;
	mul.wide.s32 	%rd319, %r729, 4;
	add.s64 	%rd320, %rd7, %rd319;
	ld.u32 	%r754, [%rd320];
	mul.wide.s32 	%rd321, %r724, 4;
	add.s64 	%rd322, %rd7, %rd321;
	ld.u32 	%r755, [%rd322];
	setp.lt.s32 	%p158, %r754, %r755;
	selp.b32 	%r756, %r724, %r729, %p158;
	selp.b32 	%r757, %r729, %r724, %p158;
	mul.wide.s32 	%rd323, %r733, 4;
	add.s64 	%rd324, %rd7, %rd323;
	ld.u32 	%r758, [%rd324];
	mul.wide.s32 	%rd325, %r728, 4;
	add.s64 	%rd326, %rd7, %rd325;
	ld.u32 	%r759, [%rd326];
	setp.lt.s32 	%p159, %r758, %r759;
	selp.b32 	%r760, %r728, %r733, %p159;
	selp.b32 	%r761, %r733, %r728, %p159;
	mul.wide.s32 	%rd327, %r737, 4;
	add.s64 	%rd328, %rd7, %rd327;
	ld.u32 	%r762, [%rd328];
	mul.wide.s32 	%rd329, %r732, 4;
	add.s64 	%rd330, %rd7, %rd329;
	ld.u32 	%r763, [%rd330];
	setp.lt.s32 	%p160, %r762, %r763;
	selp.b32 	%r764, %r732, %r737, %p160;
	selp.b32 	%r765, %r737, %r732, %p160;
	mul.wide.s32 	%rd331, %r741, 4;
	add.s64 	%rd332, %rd7, %rd331;
	ld.u32 	%r766, [%rd332];
	mul.wide.s32 	%rd333, %r736, 4;
	add.s64 	%rd334, %rd7, %rd333;
	ld.u32 	%r767, [%rd334];
	setp.lt.s32 	%p161, %r766, %r767;
	selp.b32 	%r768, %r736, %r741, %p161;
	selp.b32 	%r769, %r741, %r736, %p161;
	mul.wide.s32 	%rd335, %r708, 4;
	add.s64 	%rd336, %rd7, %rd335;
	ld.u32 	%r770, [%rd336];
	mul.wide.s32 	%rd337, %r740, 4;
	add.s64 	%rd338, %rd7, %rd337;
	ld.u32 	%r771, [%rd338];
	setp.lt.s32 	%p162, %r770, %r771;
	selp.b32 	%r772, %r740, %r708, %p162;
	selp.b32 	%r773, %r708, %r740, %p162;
	mul.wide.s32 	%rd339, %r745, 4;
	add.s64 	%rd340, %rd7, %rd339;
	ld.u32 	%r774, [%rd340];
	mul.wide.s32 	%rd341, %r713, 4;
	add.s64 	%rd342, %rd7, %rd341;
	ld.u32 	%r775, [%rd342];
	setp.lt.s32 	%p163, %r774, %r775;
	selp.b32 	%r776, %r713, %r745, %p163;
	selp.b32 	%r777, %r745, %r713, %p163;
	mul.wide.s32 	%rd343, %r749, 4;
	add.s64 	%rd344, %rd7, %rd343;
	ld.u32 	%r778, [%rd344];
	mul.wide.s32 	%rd345, %r744, 4;
	add.s64 	%rd346, %rd7, %rd345;
	ld.u32 	%r779, [%rd346];
	setp.lt.s32 	%p164, %r778, %r779;
	selp.b32 	%r780, %r744, %r749, %p164;
	selp.b32 	%r781, %r749, %r744, %p164;
	mul.wide.s32 	%rd347, %r753, 4;
	add.s64 	%rd348, %rd7, %rd347;
	ld.u32 	%r782, [%rd348];
	mul.wide.s32 	%rd349, %r748, 4;
	add.s64 	%rd350, %rd7, %rd349;
	ld.u32 	%r783, [%rd350];
	setp.lt.s32 	%p165, %r782, %r783;
	selp.b32 	%r784, %r748, %r753, %p165;
	selp.b32 	%r785, %r753, %r748, %p165;
	mul.wide.s32 	%rd351, %r757, 4;
	add.s64 	%rd352, %rd7, %rd351;
	ld.u32 	%r786, [%rd352];
	mul.wide.s32 	%rd353, %r752, 4;
	add.s64 	%rd354, %rd7, %rd353;
	ld.u32 	%r787, [%rd354];
	setp.lt.s32 	%p166, %r786, %r787;
	selp.b32 	%r788, %r752, %r757, %p166;
	selp.b32 	%r789, %r757, %r752, %p166;
	mul.wide.s32 	%rd355, %r761, 4;
	add.s64 	%rd356, %rd7, %rd355;
	ld.u32 	%r790, [%rd356];
	mul.wide.s32 	%rd357, %r756, 4;
	add.s64 	%rd358, %rd7, %rd357;
	ld.u32 	%r791, [%rd358];
	setp.lt.s32 	%p167, %r790, %r791;
	selp.b32 	%r792, %r756, %r761, %p167;
	selp.b32 	%r793, %r761, %r756, %p167;
	mul.wide.s32 	%rd359, %r765, 4;
	add.s64 	%rd360, %rd7, %rd359;
	ld.u32 	%r794, [%rd360];
	mul.wide.s32 	%rd361, %r760, 4;
	add.s64 	%rd362, %rd7, %rd361;
	ld.u32 	%r795, [%rd362];
	setp.lt.s32 	%p168, %r794, %r795;
	selp.b32 	%r796, %r760, %r765, %p168;
	selp.b32 	%r797, %r765, %r760, %p168;
	mul.wide.s32 	%rd363, %r769, 4;
	add.s64 	%rd364, %rd7, %rd363;
	ld.u32 	%r798, [%rd364];
	mul.wide.s32 	%rd365, %r764, 4;
	add.s64 	%rd366, %rd7, %rd365;
	ld.u32 	%r799, [%rd366];
	setp.lt.s32 	%p169, %r798, %r799;
	selp.b32 	%r800, %r764, %r769, %p169;
	selp.b32 	%r801, %r769, %r764, %p169;
	mul.wide.s32 	%rd367, %r773, 4;
	add.s64 	%rd368, %rd7, %rd367;
	ld.u32 	%r802, [%rd368];
	mul.wide.s32 	%rd369, %r768, 4;
	add.s64 	%rd370, %rd7, %rd369;
	ld.u32 	%r803, [%rd370];
	setp.lt.s32 	%p170, %r802, %r803;
	selp.b32 	%r804, %r768, %r773, %p170;
	selp.b32 	%r805, %r773, %r768, %p170;
	mul.wide.s32 	%rd371, %r781, 4;
	add.s64 	%rd372, %rd7, %rd371;
	ld.u32 	%r806, [%rd372];
	mul.wide.s32 	%rd373, %r776, 4;
	add.s64 	%rd374, %rd7, %rd373;
	ld.u32 	%r807, [%rd374];
	setp.lt.s32 	%p171, %r806, %r807;
	selp.b32 	%r808, %r776, %r781, %p171;
	selp.b32 	%r809, %r781, %r776, %p171;
	mul.wide.s32 	%rd375, %r785, 4;
	add.s64 	%rd376, %rd7, %rd375;
	ld.u32 	%r810, [%rd376];
	mul.wide.s32 	%rd377, %r780, 4;
	add.s64 	%rd378, %rd7, %rd377;
	ld.u32 	%r811, [%rd378];
	setp.lt.s32 	%p172, %r810, %r811;
	selp.b32 	%r812, %r780, %r785, %p172;
	selp.b32 	%r813, %r785, %r780, %p172;
	mul.wide.s32 	%rd379, %r789, 4;
	add.s64 	%rd380, %rd7, %rd379;
	ld.u32 	%r814, [%rd380];
	mul.wide.s32 	%rd381, %r784, 4;
	add.s64 	%rd382, %rd7, %rd381;
	ld.u32 	%r815, [%rd382];
	setp.lt.s32 	%p173, %r814, %r815;
	selp.b32 	%r816, %r784, %r789, %p173;
	selp.b32 	%r817, %r789, %r784, %p173;
	mul.wide.s32 	%rd383, %r793, 4;
	add.s64 	%rd384, %rd7, %rd383;
	ld.u32 	%r818, [%rd384];
	mul.wide.s32 	%rd385, %r788, 4;
	add.s64 	%rd386, %rd7, %rd385;
	ld.u32 	%r819, [%rd386];
	setp.lt.s32 	%p174, %r818, %r819;
	selp.b32 	%r820, %r788, %r793, %p174;
	selp.b32 	%r821, %r793, %r788, %p174;
	mul.wide.s32 	%rd387, %r797, 4;
	add.s64 	%rd388, %rd7, %rd387;
	ld.u32 	%r822, [%rd388];
	mul.wide.s32 	%rd389, %r792, 4;
	add.s64 	%rd390, %rd7, %rd389;
	ld.u32 	%r823, [%rd390];
	setp.lt.s32 	%p175, %r822, %r823;
	selp.b32 	%r824, %r792, %r797, %p175;
	selp.b32 	%r825, %r797, %r792, %p175;
	mul.wide.s32 	%rd391, %r801, 4;
	add.s64 	%rd392, %rd7, %rd391;
	ld.u32 	%r826, [%rd392];
	mul.wide.s32 	%rd393, %r796, 4;
	add.s64 	%rd394, %rd7, %rd393;
	ld.u32 	%r827, [%rd394];
	setp.lt.s32 	%p176, %r826, %r827;
	selp.b32 	%r828, %r796, %r801, %p176;
	selp.b32 	%r829, %r801, %r796, %p176;
	mul.wide.s32 	%rd395, %r805, 4;
	add.s64 	%rd396, %rd7, %rd395;
	ld.u32 	%r830, [%rd396];
	mul.wide.s32 	%rd397, %r800, 4;
	add.s64 	%rd398, %rd7, %rd397;
	ld.u32 	%r831, [%rd398];
	setp.lt.s32 	%p177, %r830, %r831;
	selp.b32 	%r832, %r800, %r805, %p177;
	selp.b32 	%r833, %r805, %r800, %p177;
	mul.wide.s32 	%rd399, %r772, 4;
	add.s64 	%rd400, %rd7, %rd399;
	ld.u32 	%r834, [%rd400];
	mul.wide.s32 	%rd401, %r804, 4;
	add.s64 	%rd402, %rd7, %rd401;
	ld.u32 	%r835, [%rd402];
	setp.lt.s32 	%p178, %r834, %r835;
	selp.b32 	%r836, %r804, %r772, %p178;
	selp.b32 	%r837, %r772, %r804, %p178;
	mul.wide.s32 	%rd403, %r809, 4;
	add.s64 	%rd404, %rd7, %rd403;
	ld.u32 	%r838, [%rd404];
	mul.wide.s32 	%rd405, %r777, 4;
	add.s64 	%rd406, %rd7, %rd405;
	ld.u32 	%r839, [%rd406];
	setp.lt.s32 	%p179, %r838, %r839;
	selp.b32 	%r840, %r777, %r809, %p179;
	selp.b32 	%r841, %r809, %r777, %p179;
	mul.wide.s32 	%rd407, %r813, 4;
	add.s64 	%rd408, %rd7, %rd407;
	ld.u32 	%r842, [%rd408];
	mul.wide.s32 	%rd409, %r808, 4;
	add.s64 	%rd410, %rd7, %rd409;
	ld.u32 	%r843, [%rd410];
	setp.lt.s32 	%p180, %r842, %r843;
	selp.b32 	%r844, %r808, %r813, %p180;
	selp.b32 	%r845, %r813, %r808, %p180;
	mul.wide.s32 	%rd411, %r817, 4;
	add.s64 	%rd412, %rd7, %rd411;
	ld.u32 	%r846, [%rd412];
	mul.wide.s32 	%rd413, %r812, 4;
	add.s64 	%rd414, %rd7, %rd413;
	ld.u32 	%r847, [%rd414];
	setp.lt.s32 	%p181, %r846, %r847;
	selp.b32 	%r848, %r812, %r817, %p181;
	selp.b32 	%r849, %r817, %r812, %p181;
	mul.wide.s32 	%rd415, %r821, 4;
	add.s64 	%rd416, %rd7, %rd415;
	ld.u32 	%r850, [%rd416];
	mul.wide.s32 	%rd417, %r816, 4;
	add.s64 	%rd418, %rd7, %rd417;
	ld.u32 	%r851, [%rd418];
	setp.lt.s32 	%p182, %r850, %r851;
	selp.b32 	%r852, %r816, %r821, %p182;
	selp.b32 	%r853, %r821, %r816, %p182;
	mul.wide.s32 	%rd419, %r825, 4;
	add.s64 	%rd420, %rd7, %rd419;
	ld.u32 	%r854, [%rd420];
	mul.wide.s32 	%rd421, %r820, 4;
	add.s64 	%rd422, %rd7, %rd421;
	ld.u32 	%r855, [%rd422];
	setp.lt.s32 	%p183, %r854, %r855;
	selp.b32 	%r856, %r820, %r825, %p183;
	selp.b32 	%r857, %r825, %r820, %p183;
	mul.wide.s32 	%rd423, %r829, 4;
	add.s64 	%rd424, %rd7, %rd423;
	ld.u32 	%r858, [%rd424];
	mul.wide.s32 	%rd425, %r824, 4;
	add.s64 	%rd426, %rd7, %rd425;
	ld.u32 	%r859, [%rd426];
	setp.lt.s32 	%p184, %r858, %r859;
	selp.b32 	%r860, %r824, %r829, %p184;
	selp.b32 	%r861, %r829, %r824, %p184;
	mul.wide.s32 	%rd427, %r833, 4;
	add.s64 	%rd428, %rd7, %rd427;
	ld.u32 	%r862, [%rd428];
	mul.wide.s32 	%rd429, %r828, 4;
	add.s64 	%rd430, %rd7, %rd429;
	ld.u32 	%r863, [%rd430];
	setp.lt.s32 	%p185, %r862, %r863;
	selp.b32 	%r864, %r828, %r833, %p185;
	selp.b32 	%r865, %r833, %r828, %p185;
	mul.wide.s32 	%rd431, %r837, 4;
	add.s64 	%rd432, %rd7, %rd431;
	ld.u32 	%r866, [%rd432];
	mul.wide.s32 	%rd433, %r832, 4;
	add.s64 	%rd434, %rd7, %rd433;
	ld.u32 	%r867, [%rd434];
	setp.lt.s32 	%p186, %r866, %r867;
	selp.b32 	%r868, %r832, %r837, %p186;
	selp.b32 	%r869, %r837, %r832, %p186;
	mul.wide.s32 	%rd435, %r845, 4;
	add.s64 	%rd436, %rd7, %rd435;
	ld.u32 	%r870, [%rd436];
	mul.wide.s32 	%rd437, %r840, 4;
	add.s64 	%rd438, %rd7, %rd437;
	ld.u32 	%r871, [%rd438];
	setp.lt.s32 	%p187, %r870, %r871;
	selp.b32 	%r872, %r840, %r845, %p187;
	selp.b32 	%r873, %r845, %r840, %p187;
	mul.wide.s32 	%rd439, %r849, 4;
	add.s64 	%rd440, %rd7, %rd439;
	ld.u32 	%r874, [%rd440];
	mul.wide.s32 	%rd441, %r844, 4;
	add.s64 	%rd442, %rd7, %rd441;
	ld.u32 	%r875, [%rd442];
	setp.lt.s32 	%p188, %r874, %r875;
	selp.b32 	%r876, %r844, %r849, %p188;
	selp.b32 	%r877, %r849, %r844, %p188;
	mul.wide.s32 	%rd443, %r853, 4;
	add.s64 	%rd444, %rd7, %rd443;
	ld.u32 	%r878, [%rd444];
	mul.wide.s32 	%rd445, %r848, 4;
	add.s64 	%rd446, %rd7, %rd445;
	ld.u32 	%r879, [%rd446];
	setp.lt.s32 	%p189, %r878, %r879;
	selp.b32 	%r880, %r848, %r853, %p189;
	selp.b32 	%r881, %r853, %r848, %p189;
	mul.wide.s32 	%rd447, %r857, 4;
	add.s64 	%rd448, %rd7, %rd447;
	ld.u32 	%r882, [%rd448];
	mul.wide.s32 	%rd449, %r852, 4;
	add.s64 	%rd450, %rd7, %rd449;
	ld.u32 	%r883, [%rd450];
	setp.lt.s32 	%p190, %r882, %r883;
	selp.b32 	%r884, %r852, %r857, %p190;
	selp.b32 	%r885, %r857, %r852, %p190;
	mul.wide.s32 	%rd451, %r861, 4;
	add.s64 	%rd452, %rd7, %rd451;
	ld.u32 	%r886, [%rd452];
	mul.wide.s32 	%rd453, %r856, 4;
	add.s64 	%rd454, %rd7, %rd453;
	ld.u32 	%r887, [%rd454];
	setp.lt.s32 	%p191, %r886, %r887;
	selp.b32 	%r888, %r856, %r861, %p191;
	selp.b32 	%r889, %r861, %r856, %p191;
	mul.wide.s32 	%rd455, %r865, 4;
	add.s64 	%rd456, %rd7, %rd455;
	ld.u32 	%r890, [%rd456];
	mul.wide.s32 	%rd457, %r860, 4;
	add.s64 	%rd458, %rd7, %rd457;
	ld.u32 	%r891, [%rd458];
	setp.lt.s32 	%p192, %r890, %r891;
	selp.b32 	%r892, %r860, %r865, %p192;
	selp.b32 	%r893, %r865, %r860, %p192;
	mul.wide.s32 	%rd459, %r869, 4;
	add.s64 	%rd460, %rd7, %rd459;
	ld.u32 	%r894, [%rd460];
	mul.wide.s32 	%rd461, %r864, 4;
	add.s64 	%rd462, %rd7, %rd461;
	ld.u32 	%r895, [%rd462];
	setp.lt.s32 	%p193, %r894, %r895;
	selp.b32 	%r896, %r864, %r869, %p193;
	selp.b32 	%r897, %r869, %r864, %p193;
	mul.wide.s32 	%rd463, %r836, 4;
	add.s64 	%rd464, %rd7, %rd463;
	ld.u32 	%r898, [%rd464];
	mul.wide.s32 	%rd465, %r868, 4;
	add.s64 	%rd466, %rd7, %rd465;
	ld.u32 	%r899, [%rd466];
	setp.lt.s32 	%p194, %r898, %r899;
	selp.b32 	%r900, %r868, %r836, %p194;
	selp.b32 	%r901, %r836, %r868, %p194;
	mul.wide.s32 	%rd467, %r873, 4;
	add.s64 	%rd468, %rd7, %rd467;
	ld.u32 	%r902, [%rd468];
	mul.wide.s32 	%rd469, %r841, 4;
	add.s64 	%rd470, %rd7, %rd469;
	ld.u32 	%r903, [%rd470];
	setp.lt.s32 	%p195, %r902, %r903;
	selp.b32 	%r904, %r841, %r873, %p195;
	selp.b32 	%r905, %r873, %r841, %p195;
	mul.wide.s32 	%rd471, %r877, 4;
	add.s64 	%rd472, %rd7, %rd471;
	ld.u32 	%r906, [%rd472];
	mul.wide.s32 	%rd473, %r872, 4;
	add.s64 	%rd474, %rd7, %rd473;
	ld.u32 	%r907, [%rd474];
	setp.lt.s32 	%p196, %r906, %r907;
	selp.b32 	%r908, %r872, %r877, %p196;
	selp.b32 	%r909, %r877, %r872, %p196;
	mul.wide.s32 	%rd475, %r881, 4;
	add.s64 	%rd476, %rd7, %rd475;
	ld.u32 	%r910, [%rd476];
	mul.wide.s32 	%rd477, %r876, 4;
	add.s64 	%rd478, %rd7, %rd477;
	ld.u32 	%r911, [%rd478];
	setp.lt.s32 	%p197, %r910, %r911;
	selp.b32 	%r912, %r876, %r881, %p197;
	selp.b32 	%r913, %r881, %r876, %p197;
	mul.wide.s32 	%rd479, %r885, 4;
	add.s64 	%rd480, %rd7, %rd479;
	ld.u32 	%r914, [%rd480];
	mul.wide.s32 	%rd481, %r880, 4;
	add.s64 	%rd482, %rd7, %rd481;
	ld.u32 	%r915, [%rd482];
	setp.lt.s32 	%p198, %r914, %r915;
	selp.b32 	%r916, %r880, %r885, %p198;
	selp.b32 	%r917, %r885, %r880, %p198;
	mul.wide.s32 	%rd483, %r889, 4;
	add.s64 	%rd484, %rd7, %rd483;
	ld.u32 	%r918, [%rd484];
	mul.wide.s32 	%rd485, %r884, 4;
	add.s64 	%rd486, %rd7, %rd485;
	ld.u32 	%r919, [%rd486];
	setp.lt.s32 	%p199, %r918, %r919;
	selp.b32 	%r920, %r884, %r889, %p199;
	selp.b32 	%r921, %r889, %r884, %p199;
	mul.wide.s32 	%rd487, %r893, 4;
	add.s64 	%rd488, %rd7, %rd487;
	ld.u32 	%r922, [%rd488];
	mul.wide.s32 	%rd489, %r888, 4;
	add.s64 	%rd490, %rd7, %rd489;
	ld.u32 	%r923, [%rd490];
	setp.lt.s32 	%p200, %r922, %r923;
	selp.b32 	%r924, %r888, %r893, %p200;
	selp.b32 	%r925, %r893, %r888, %p200;
	mul.wide.s32 	%rd491, %r897, 4;
	add.s64 	%rd492, %rd7, %rd491;
	ld.u32 	%r926, [%rd492];
	mul.wide.s32 	%rd493, %r892, 4;
	add.s64 	%rd494, %rd7, %rd493;
	ld.u32 	%r927, [%rd494];
	setp.lt.s32 	%p201, %r926, %r927;
	selp.b32 	%r928, %r892, %r897, %p201;
	selp.b32 	%r929, %r897, %r892, %p201;
	mul.wide.s32 	%rd495, %r901, 4;
	add.s64 	%rd496, %rd7, %rd495;
	ld.u32 	%r930, [%rd496];
	mul.wide.s32 	%rd497, %r896, 4;
	add.s64 	%rd498, %rd7, %rd497;
	ld.u32 	%r931, [%rd498];
	setp.lt.s32 	%p202, %r930, %r931;
	selp.b32 	%r932, %r896, %r901, %p202;
	selp.b32 	%r933, %r901, %r896, %p202;
	mul.wide.s32 	%rd499, %r909, 4;
	add.s64 	%rd500, %rd7, %rd499;
	ld.u32 	%r934, [%rd500];
	mul.wide.s32 	%rd501, %r904, 4;
	add.s64 	%rd502, %rd7, %rd501;
	ld.u32 	%r935, [%rd502];
	setp.lt.s32 	%p203, %r934, %r935;
	selp.b32 	%r936, %r904, %r909, %p203;
	selp.b32 	%r937, %r909, %r904, %p203;
	mul.wide.s32 	%rd503, %r913, 4;
	add.s64 	%rd504, %rd7, %rd503;
	ld.u32 	%r938, [%rd504];
	mul.wide.s32 	%rd505, %r908, 4;
	add.s64 	%rd506, %rd7, %rd505;
	ld.u32 	%r939, [%rd506];
	setp.lt.s32 	%p204, %r938, %r939;
	selp.b32 	%r940, %r908, %r913, %p204;
	selp.b32 	%r941, %r913, %r908, %p204;
	mul.wide.s32 	%rd507, %r917, 4;
	add.s64 	%rd508, %rd7, %rd507;
	ld.u32 	%r942, [%rd508];
	mul.wide.s32 	%rd509, %r912, 4;
	add.s64 	%rd510, %rd7, %rd509;
	ld.u32 	%r943, [%rd510];
	setp.lt.s32 	%p205, %r942, %r943;
	selp.b32 	%r944, %r912, %r917, %p205;
	selp.b32 	%r945, %r917, %r912, %p205;
	mul.wide.s32 	%rd511, %r921, 4;
	add.s64 	%rd512, %rd7, %rd511;
	ld.u32 	%r946, [%rd512];
	mul.wide.s32 	%rd513, %r916, 4;
	add.s64 	%rd514, %rd7, %rd513;
	ld.u32 	%r947, [%rd514];
	setp.lt.s32 	%p206, %r946, %r947;
	selp.b32 	%r948, %r916, %r921, %p206;
	selp.b32 	%r949, %r921, %r916, %p206;
	mul.wide.s32 	%rd515, %r925, 4;
	add.s64 	%rd516, %rd7, %rd515;
	ld.u32 	%r950, [%rd516];
	mul.wide.s32 	%rd517, %r920, 4;
	add.s64 	%rd518, %rd7, %rd517;
	ld.u32 	%r951, [%rd518];
	setp.lt.s32 	%p207, %r950, %r951;
	selp.b32 	%r952, %r920, %r925, %p207;
	selp.b32 	%r953, %r925, %r920, %p207;
	mul.wide.s32 	%rd519, %r929, 4;
	add.s64 	%rd520, %rd7, %rd519;
	ld.u32 	%r954, [%rd520];
	mul.wide.s32 	%rd521, %r924, 4;
	add.s64 	%rd522, %rd7, %rd521;
	ld.u32 	%r955, [%rd522];
	setp.lt.s32 	%p208, %r954, %r955;
	selp.b32 	%r956, %r924, %r929, %p208;
	selp.b32 	%r957, %r929, %r924, %p208;
	mul.wide.s32 	%rd523, %r933, 4;
	add.s64 	%rd524, %rd7, %rd523;
	ld.u32 	%r958, [%rd524];
	mul.wide.s32 	%rd525, %r928, 4;
	add.s64 	%rd526, %rd7, %rd525;
	ld.u32 	%r959, [%rd526];
	setp.lt.s32 	%p209, %r958, %r959;
	selp.b32 	%r960, %r928, %r933, %p209;
	selp.b32 	%r961, %r933, %r928, %p209;
	mul.wide.s32 	%rd527, %r900, 4;
	add.s64 	%rd528, %rd7, %rd527;
	ld.u32 	%r962, [%rd528];
	mul.wide.s32 	%rd529, %r932, 4;
	add.s64 	%rd530, %rd7, %rd529;
	ld.u32 	%r963, [%rd530];
	setp.lt.s32 	%p210, %r962, %r963;
	selp.b32 	%r964, %r932, %r900, %p210;
	selp.b32 	%r965, %r900, %r932, %p210;
	mul.wide.s32 	%rd531, %r937, 4;
	add.s64 	%rd532, %rd7, %rd531;
	ld.u32 	%r966, [%rd532];
	mul.wide.s32 	%rd533, %r905, 4;
	add.s64 	%rd534, %rd7, %rd533;
	ld.u32 	%r967, [%rd534];
	setp.lt.s32 	%p211, %r966, %r967;
	selp.b32 	%r968, %r905, %r937, %p211;
	selp.b32 	%r969, %r937, %r905, %p211;
	mul.wide.s32 	%rd535, %r941, 4;
	add.s64 	%rd536, %rd7, %rd535;
	ld.u32 	%r970, [%rd536];
	mul.wide.s32 	%rd537, %r936, 4;
	add.s64 	%rd538, %rd7, %rd537;
	ld.u32 	%r971, [%rd538];
	setp.lt.s32 	%p212, %r970, %r971;
	selp.b32 	%r972, %r936, %r941, %p212;
	selp.b32 	%r973, %r941, %r936, %p212;
	mul.wide.s32 	%rd539, %r945, 4;
	add.s64 	%rd540, %rd7, %rd539;
	ld.u32 	%r974, [%rd540];
	mul.wide.s32 	%rd541, %r940, 4;
	add.s64 	%rd542, %rd7, %rd541;
	ld.u32 	%r975, [%rd542];
	setp.lt.s32 	%p213, %r974, %r975;
	selp.b32 	%r976, %r940, %r945, %p213;
	selp.b32 	%r977, %r945, %r940, %p213;
	mul.wide.s32 	%rd543, %r949, 4;
	add.s64 	%rd544, %rd7, %rd543;
	ld.u32 	%r978, [%rd544];
	mul.wide.s32 	%rd545, %r944, 4;
	add.s64 	%rd546, %rd7, %rd545;
	ld.u32 	%r979, [%rd546];
	setp.lt.s32 	%p214, %r978, %r979;
	selp.b32 	%r980, %r944, %r949, %p214;
	selp.b32 	%r981, %r949, %r944, %p214;
	mul.wide.s32 	%rd547, %r953, 4;
	add.s64 	%rd548, %rd7, %rd547;
	ld.u32 	%r982, [%rd548];
	mul.wide.s32 	%rd549, %r948, 4;
	add.s64 	%rd550, %rd7, %rd549;
	ld.u32 	%r983, [%rd550];
	setp.lt.s32 	%p215, %r982, %r983;
	selp.b32 	%r984, %r948, %r953, %p215;
	selp.b32 	%r985, %r953, %r948, %p215;
	mul.wide.s32 	%rd551, %r957, 4;
	add.s64 	%rd552, %rd7, %rd551;
	ld.u32 	%r986, [%rd552];
	mul.wide.s32 	%rd553, %r952, 4;
	add.s64 	%rd554, %rd7, %rd553;
	ld.u32 	%r987, [%rd554];
	setp.lt.s32 	%p216, %r986, %r987;
	selp.b32 	%r988, %r952, %r957, %p216;
	selp.b32 	%r989, %r957, %r952, %p216;
	mul.wide.s32 	%rd555, %r961, 4;
	add.s64 	%rd556, %rd7, %rd555;
	ld.u32 	%r990, [%rd556];
	mul.wide.s32 	%rd557, %r956, 4;
	add.s64 	%rd558, %rd7, %rd557;
	ld.u32 	%r991, [%rd558];
	setp.lt.s32 	%p217, %r990, %r991;
	selp.b32 	%r992, %r956, %r961, %p217;
	selp.b32 	%r993, %r961, %r956, %p217;
	mul.wide.s32 	%rd559, %r965, 4;
	add.s64 	%rd560, %rd7, %rd559;
	ld.u32 	%r994, [%rd560];
	mul.wide.s32 	%rd561, %r960, 4;
	add.s64 	%rd562, %rd7, %rd561;
	ld.u32 	%r995, [%rd562];
	setp.lt.s32 	%p218, %r994, %r995;
	selp.b32 	%r996, %r960, %r965, %p218;
	selp.b32 	%r997, %r965, %r960, %p218;
	mul.wide.s32 	%rd563, %r973, 4;
	add.s64 	%rd564, %rd7, %rd563;
	ld.u32 	%r998, [%rd564];
	mul.wide.s32 	%rd565, %r968, 4;
	add.s64 	%rd566, %rd7, %rd565;
	ld.u32 	%r999, [%rd566];
	setp.lt.s32 	%p219, %r998, %r999;
	selp.b32 	%r1000, %r968, %r973, %p219;
	selp.b32 	%r1001, %r973, %r968, %p219;
	mul.wide.s32 	%rd567, %r977, 4;
	add.s64 	%rd568, %rd7, %rd567;
	ld.u32 	%r1002, [%rd568];
	mul.wide.s32 	%rd569, %r972, 4;
	add.s64 	%rd570, %rd7, %rd569;
	ld.u32 	%r1003, [%rd570];
	setp.lt.s32 	%p220, %r1002, %r1003;
	selp.b32 	%r1004, %r972, %r977, %p220;
	selp.b32 	%r1005, %r977, %r972, %p220;
	mul.wide.s32 	%rd571, %r981, 4;
	add.s64 	%rd572, %rd7, %rd571;
	ld.u32 	%r1006, [%rd572];
	mul.wide.s32 	%rd573, %r976, 4;
	add.s64 	%rd574, %rd7, %rd573;
	ld.u32 	%r1007, [%rd574];
	setp.lt.s32 	%p221, %r1006, %r1007;
	selp.b32 	%r1008, %r976, %r981, %p221;
	selp.b32 	%r1009, %r981, %r976, %p221;
	mul.wide.s32 	%rd575, %r985, 4;
	add.s64 	%rd576, %rd7, %rd575;
	ld.u32 	%r1010, [%rd576];
	mul.wide.s32 	%rd577, %r980, 4;
	add.s64 	%rd578, %rd7, %rd577;
	ld.u32 	%r1011, [%rd578];
	setp.lt.s32 	%p222, %r1010, %r1011;
	selp.b32 	%r1012, %r980, %r985, %p222;
	selp.b32 	%r1013, %r985, %r980, %p222;
	mul.wide.s32 	%rd579, %r989, 4;
	add.s64 	%rd580, %rd7, %rd579;
	ld.u32 	%r1014, [%rd580];
	mul.wide.s32 	%rd581, %r984, 4;
	add.s64 	%rd582, %rd7, %rd581;
	ld.u32 	%r1015, [%rd582];
	setp.lt.s32 	%p223, %r1014, %r1015;
	selp.b32 	%r1016, %r984, %r989, %p223;
	selp.b32 	%r1017, %r989, %r984, %p223;
	mul.wide.s32 	%rd583, %r993, 4;
	add.s64 	%rd584, %rd7, %rd583;
	ld.u32 	%r1018, [%rd584];
	mul.wide.s32 	%rd585, %r988, 4;
	add.s64 	%rd586, %rd7, %rd585;
	ld.u32 	%r1019, [%rd586];
	setp.lt.s32 	%p224, %r1018, %r1019;
	selp.b32 	%r1020, %r988, %r993, %p224;
	selp.b32 	%r1021, %r993, %r988, %p224;
	mul.wide.s32 	%rd587, %r997, 4;
	add.s64 	%rd588, %rd7, %rd587;
	ld.u32 	%r1022, [%rd588];
	mul.wide.s32 	%rd589, %r992, 4;
	add.s64 	%rd590, %rd7, %rd589;
	ld.u32 	%r1023, [%rd590];
	setp.lt.s32 	%p225, %r1022, %r1023;
	selp.b32 	%r1024, %r992, %r997, %p225;
	selp.b32 	%r1025, %r997, %r992, %p225;
	mul.wide.s32 	%rd591, %r964, 4;
	add.s64 	%rd592, %rd7, %rd591;
	ld.u32 	%r1026, [%rd592];
	mul.wide.s32 	%rd593, %r996, 4;
	add.s64 	%rd594, %rd7, %rd593;
	ld.u32 	%r1027, [%rd594];
	setp.lt.s32 	%p226, %r1026, %r1027;
	selp.b32 	%r1028, %r996, %r964, %p226;
	selp.b32 	%r1029, %r964, %r996, %p226;
	mul.wide.s32 	%rd595, %r1001, 4;
	add.s64 	%rd596, %rd7, %rd595;
	ld.u32 	%r1030, [%rd596];
	mul.wide.s32 	%rd597, %r969, 4;
	add.s64 	%rd598, %rd7, %rd597;
	ld.u32 	%r1031, [%rd598];
	setp.lt.s32 	%p227, %r1030, %r1031;
	selp.b32 	%r1032, %r969, %r1001, %p227;
	selp.b32 	%r1033, %r1001, %r969, %p227;
	mul.wide.s32 	%rd599, %r1005, 4;
	add.s64 	%rd600, %rd7, %rd599;
	ld.u32 	%r1034, [%rd600];
	mul.wide.s32 	%rd601, %r1000, 4;
	add.s64 	%rd602, %rd7, %rd601;
	ld.u32 	%r1035, [%rd602];
	setp.lt.s32 	%p228, %r1034, %r1035;
	selp.b32 	%r1036, %r1000, %r1005, %p228;
	selp.b32 	%r1037, %r1005, %r1000, %p228;
	mul.wide.s32 	%rd603, %r1009, 4;
	add.s64 	%rd604, %rd7, %rd603;
	ld.u32 	%r1038, [%rd604];
	mul.wide.s32 	%rd605, %r1004, 4;
	add.s64 	%rd606, %rd7, %rd605;
	ld.u32 	%r1039, [%rd606];
	setp.lt.s32 	%p229, %r1038, %r1039;
	selp.b32 	%r1040, %r1004, %r1009, %p229;
	selp.b32 	%r1041, %r1009, %r1004, %p229;
	mul.wide.s32 	%rd607, %r1013, 4;
	add.s64 	%rd608, %rd7, %rd607;
	ld.u32 	%r1042, [%rd608];
	mul.wide.s32 	%rd609, %r1008, 4;
	add.s64 	%rd610, %rd7, %rd609;
	ld.u32 	%r1043, [%rd610];
	setp.lt.s32 	%p230, %r1042, %r1043;
	selp.b32 	%r1044, %r1008, %r1013, %p230;
	selp.b32 	%r1045, %r1013, %r1008, %p230;
	mul.wide.s32 	%rd611, %r1017, 4;
	add.s64 	%rd612, %rd7, %rd611;
	ld.u32 	%r1046, [%rd612];
	mul.wide.s32 	%rd613, %r1012, 4;
	add.s64 	%rd614, %rd7, %rd613;
	ld.u32 	%r1047, [%rd614];
	setp.lt.s32 	%p231, %r1046, %r1047;
	selp.b32 	%r1048, %r1012, %r1017, %p231;
	selp.b32 	%r1049, %r1017, %r1012, %p231;
	mul.wide.s32 	%rd615, %r1021, 4;
	add.s64 	%rd616, %rd7, %rd615;
	ld.u32 	%r1050, [%rd616];
	mul.wide.s32 	%rd617, %r1016, 4;
	add.s64 	%rd618, %rd7, %rd617;
	ld.u32 	%r1051, [%rd618];
	setp.lt.s32 	%p232, %r1050, %r1051;
	selp.b32 	%r1052, %r1016, %r1021, %p232;
	selp.b32 	%r1053, %r1021, %r1016, %p232;
	mul.wide.s32 	%rd619, %r1025, 4;
	add.s64 	%rd620, %rd7, %rd619;
	ld.u32 	%r1054, [%rd620];
	mul.wide.s32 	%rd621, %r1020, 4;
	add.s64 	%rd622, %rd7, %rd621;
	ld.u32 	%r1055, [%rd622];
	setp.lt.s32 	%p233, %r1054, %r1055;
	selp.b32 	%r1056, %r1020, %r1025, %p233;
	selp.b32 	%r1057, %r1025, %r1020, %p233;
	mul.wide.s32 	%rd623, %r1029, 4;
	add.s64 	%rd624, %rd7, %rd623;
	ld.u32 	%r1058, [%rd624];
	mul.wide.s32 	%rd625, %r1024, 4;
	add.s64 	%rd626, %rd7, %rd625;
	ld.u32 	%r1059, [%rd626];
	setp.lt.s32 	%p234, %r1058, %r1059;
	selp.b32 	%r1060, %r1024, %r1029, %p234;
	selp.b32 	%r1061, %r1029, %r1024, %p234;
	mul.wide.s32 	%rd627, %r1037, 4;
	add.s64 	%rd628, %rd7, %rd627;
	ld.u32 	%r1062, [%rd628];
	mul.wide.s32 	%rd629, %r1032, 4;
	add.s64 	%rd630, %rd7, %rd629;
	ld.u32 	%r1063, [%rd630];
	setp.lt.s32 	%p235, %r1062, %r1063;
	selp.b32 	%r1064, %r1032, %r1037, %p235;
	selp.b32 	%r1065, %r1037, %r1032, %p235;
	mul.wide.s32 	%rd631, %r1041, 4;
	add.s64 	%rd632, %rd7, %rd631;
	ld.u32 	%r1066, [%rd632];
	mul.wide.s32 	%rd633, %r1036, 4;
	add.s64 	%rd634, %rd7, %rd633;
	ld.u32 	%r1067, [%rd634];
	setp.lt.s32 	%p236, %r1066, %r1067;
	selp.b32 	%r1068, %r1036, %r1041, %p236;
	selp.b32 	%r1069, %r1041, %r1036, %p236;
	mul.wide.s32 	%rd635, %r1045, 4;
	add.s64 	%rd636, %rd7, %rd635;
	ld.u32 	%r1070, [%rd636];
	mul.wide.s32 	%rd637, %r1040, 4;
	add.s64 	%rd638, %rd7, %rd637;
	ld.u32 	%r1071, [%rd638];
	setp.lt.s32 	%p237, %r1070, %r1071;
	selp.b32 	%r1072, %r1040, %r1045, %p237;
	selp.b32 	%r1073, %r1045, %r1040, %p237;
	mul.wide.s32 	%rd639, %r1049, 4;
	add.s64 	%rd640, %rd7, %rd639;
	ld.u32 	%r1074, [%rd640];
	mul.wide.s32 	%rd641, %r1044, 4;
	add.s64 	%rd642, %rd7, %rd641;
	ld.u32 	%r1075, [%rd642];
	setp.lt.s32 	%p238, %r1074, %r1075;
	selp.b32 	%r1076, %r1044, %r1049, %p238;
	selp.b32 	%r1077, %r1049, %r1044, %p238;
	mul.wide.s32 	%rd643, %r1053, 4;
	add.s64 	%rd644, %rd7, %rd643;
	ld.u32 	%r1078, [%rd644];
	mul.wide.s32 	%rd645, %r1048, 4;
	add.s64 	%rd646, %rd7, %rd645;
	ld.u32 	%r1079, [%rd646];
	setp.lt.s32 	%p239, %r1078, %r1079;
	selp.b32 	%r1080, %r1048, %r1053, %p239;
	selp.b32 	%r1081, %r1053, %r1048, %p239;
	mul.wide.s32 	%rd647, %r1057, 4;
	add.s64 	%rd648, %rd7, %rd647;
	ld.u32 	%r1082, [%rd648];
	mul.wide.s32 	%rd649, %r1052, 4;
	add.s64 	%rd650, %rd7, %rd649;
	ld.u32 	%r1083, [%rd650];
	setp.lt.s32 	%p240, %r1082, %r1083;
	selp.b32 	%r1084, %r1052, %r1057, %p240;
	selp.b32 	%r1085, %r1057, %r1052, %p240;
	mul.wide.s32 	%rd651, %r1061, 4;
	add.s64 	%rd652, %rd7, %rd651;
	ld.u32 	%r1086, [%rd652];
	mul.wide.s32 	%rd653, %r1056, 4;
	add.s64 	%rd654, %rd7, %rd653;
	ld.u32 	%r1087, [%rd654];
	setp.lt.s32 	%p241, %r1086, %r1087;
	selp.b32 	%r1088, %r1056, %r1061, %p241;
	selp.b32 	%r1089, %r1061, %r1056, %p241;
	mul.wide.s32 	%rd655, %r1028, 4;
	add.s64 	%rd656, %rd7, %rd655;
	ld.u32 	%r1090, [%rd656];
	mul.wide.s32 	%rd657, %r1060, 4;
	add.s64 	%rd658, %rd7, %rd657;
	ld.u32 	%r1091, [%rd658];
	setp.lt.s32 	%p242, %r1090, %r1091;
	selp.b32 	%r2289, %r1060, %r1028, %p242;
	selp.b32 	%r1092, %r1028, %r1060, %p242;
	mul.wide.s32 	%rd659, %r1065, 4;
	add.s64 	%rd660, %rd7, %rd659;
	ld.u32 	%r1093, [%rd660];
	mul.wide.s32 	%rd661, %r1033, 4;
	add.s64 	%rd662, %rd7, %rd661;
	ld.u32 	%r1094, [%rd662];
	setp.lt.s32 	%p243, %r1093, %r1094;
	selp.b32 	%r2234, %r1033, %r1065, %p243;
	selp.b32 	%r2252, %r1065, %r1033, %p243;
	mul.wide.s32 	%rd663, %r1069, 4;
	add.s64 	%rd664, %rd7, %rd663;
	ld.u32 	%r1095, [%rd664];
	mul.wide.s32 	%rd665, %r1064, 4;
	add.s64 	%rd666, %rd7, %rd665;
	ld.u32 	%r1096, [%rd666];
	setp.lt.s32 	%p244, %r1095, %r1096;
	selp.b32 	%r2193, %r1064, %r1069, %p244;
	selp.b32 	%r2191, %r1069, %r1064, %p244;
	mul.wide.s32 	%rd667, %r1073, 4;
	add.s64 	%rd668, %rd7, %rd667;
	ld.u32 	%r1097, [%rd668];
	mul.wide.s32 	%rd669, %r1068, 4;
	add.s64 	%rd670, %rd7, %rd669;
	ld.u32 	%r1098, [%rd670];
	setp.lt.s32 	%p245, %r1097, %r1098;
	selp.b32 	%r2197, %r1068, %r1073, %p245;
	selp.b32 	%r2195, %r1073, %r1068, %p245;
	mul.wide.s32 	%rd671, %r1077, 4;
	add.s64 	%rd672, %rd7, %rd671;
	ld.u32 	%r1099, [%rd672];
	mul.wide.s32 	%rd673, %r1072, 4;
	add.s64 	%rd674, %rd7, %rd673;
	ld.u32 	%r1100, [%rd674];
	setp.lt.s32 	%p246, %r1099, %r1100;
	selp.b32 	%r2201, %r1072, %r1077, %p246;
	selp.b32 	%r2199, %r1077, %r1072, %p246;
	mul.wide.s32 	%rd675, %r1081, 4;
	add.s64 	%rd676, %rd7, %rd675;
	ld.u32 	%r1101, [%rd676];
	mul.wide.s32 	%rd677, %r1076, 4;
	add.s64 	%rd678, %rd7, %rd677;
	ld.u32 	%r1102, [%rd678];
	setp.lt.s32 	%p247, %r1101, %r1102;
	selp.b32 	%r2205, %r1076, %r1081, %p247;
	selp.b32 	%r2203, %r1081, %r1076, %p247;
	mul.wide.s32 	%rd679, %r1085, 4;
	add.s64 	%rd680, %rd7, %rd679;
	ld.u32 	%r1103, [%rd680];
	mul.wide.s32 	%rd681, %r1080, 4;
	add.s64 	%rd682, %rd7, %rd681;
	ld.u32 	%r1104, [%rd682];
	setp.lt.s32 	%p248, %r1103, %r1104;
	selp.b32 	%r2209, %r1080, %r1085, %p248;
	selp.b32 	%r2207, %r1085, %r1080, %p248;
	mul.wide.s32 	%rd683, %r1089, 4;
	add.s64 	%rd684, %rd7, %rd683;
	ld.u32 	%r1105, [%rd684];
	mul.wide.s32 	%rd685, %r1084, 4;
	add.s64 	%rd686, %rd7, %rd685;
	ld.u32 	%r1106, [%rd686];
	setp.lt.s32 	%p249, %r1105, %r1106;
	selp.b32 	%r2213, %r1084, %r1089, %p249;
	selp.b32 	%r2211, %r1089, %r1084, %p249;
	mul.wide.s32 	%rd687, %r1092, 4;
	add.s64 	%rd688, %rd7, %rd687;
	ld.u32 	%r1107, [%rd688];
	mul.wide.s32 	%rd689, %r1088, 4;
	add.s64 	%rd690, %rd7, %rd689;
	ld.u32 	%r1108, [%rd690];
	setp.lt.s32 	%p250, %r1107, %r1108;
	selp.b32 	%r2217, %r1088, %r1092, %p250;
	selp.b32 	%r2215, %r1092, %r1088, %p250;
$L__BB5_174:
	mov.b32 	%r2253, 2;
$L__BB5_175:
	mov.u32 	%r336, %r2253;
	bar.sync 	0;
	add.s32 	%r1110, %r336, -1;
	shr.u32 	%r1111, %r336, 1;
	mov.u32 	%r1112, _ZZN3cub18CUB_300001_SM_10006detail10merge_sort30DeviceMergeSortBlockSortKernelINS2_10policy_hubIN6thrust24THRUST_300001_SM_1000_NS10device_ptrIiEEE9Policy600ES8_PNS0_8NullTypeES8_SC_m4cmpiiSB_EEvbT0_T1_T2_T3_T4_PT6_PT7_T5_NS1_7vsmem_tEE19static_temp_storage;
	mad.lo.s32 	%r1113, %r174, 68, %r1112;
	st.shared.u32 	[%r1113], %r2252;
	st.shared.u32 	[%r1113+4], %r2234;
	st.shared.u32 	[%r1113+8], %r2191;
	st.shared.u32 	[%r1113+12], %r2193;
	st.shared.u32 	[%r1113+16], %r2195;
	st.shared.u32 	[%r1113+20], %r2197;
	st.shared.u32 	[%r1113+24], %r2199;
	st.shared.u32 	[%r1113+28], %r2201;
	st.shared.u32 	[%r1113+32], %r2203;
	st.shared.u32 	[%r1113+36], %r2205;
	st.shared.u32 	[%r1113+40], %r2207;
	st.shared.u32 	[%r1113+44], %r2209;
	st.shared.u32 	[%r1113+48], %r2211;
	st.shared.u32 	[%r1113+52], %r2213;
	st.shared.u32 	[%r1113+56], %r2215;
	st.shared.u32 	[%r1113+60], %r2217;
	st.shared.u32 	[%r1113+64], %r2289;
	bar.sync 	0;
	neg.s32 	%r1114, %r336;
	and.b32  	%r1115, %r174, %r1114;
	mul.lo.s32 	%r1116, %r1115, 17;
	mul.lo.s32 	%r1117, %r1111, 17;
	and.b32  	%r1118, %r1110, %r174;
	mul.lo.s32 	%r1119, %r1118, 17;
	min.s32 	%r337, %r1119, %r173;
	min.s32 	%r338, %r1116, %r173;
	add.s32 	%r1120, %r338, %r1117;
	min.s32 	%r339, %r1120, %r173;
	add.s32 	%r1121, %r339, %r1117;
	min.s32 	%r340, %r1121, %r173;
	sub.s32 	%r1122, %r339, %r338;
	sub.s32 	%r1123, %r340, %r339;
	setp.lt.s32 	%p251, %r337, %r1123;
	sub.s32 	%r1124, %r337, %r1123;
	selp.b32 	%r2256, 0, %r1124, %p251;
	min.s32 	%r2254, %r1122, %r337;
	setp.ge.s32 	%p252, %r2256, %r2254;
	ld.global.u64 	%rd8, [a_i];
	@%p252 bra 	$L__BB5_178;
	add.s32 	%r343, %r339, %r337;
$L__BB5_177:
	sub.s32 	%r1125, %r2254, %r2256;
	shr.u32 	%r1126, %r1125, 31;
	add.s32 	%r1127, %r1125, %r1126;
	shr.s32 	%r1128, %r1127, 1;
	add.s32 	%r1129, %r1128, %r2256;
	add.s32 	%r1130, %r1129, %r338;
	shl.b32 	%r1131, %r1130, 2;
	add.s32 	%r1133, %r1112, %r1131;
	ld.shared.u32 	%r1134, [%r1133];
	not.b32 	%r1135, %r1129;
	add.s32 	%r1136, %r343, %r1135;
	shl.b32 	%r1137, %r1136, 2;
	add.s32 	%r1138, %r1112, %r1137;
	ld.shared.u32 	%r1139, [%r1138];
	mul.wide.s32 	%rd691, %r1139, 4;
	add.s64 	%rd692, %rd8, %rd691;
	ld.u32 	%r1140, [%rd692];
	mul.wide.s32 	%rd693, %r1134, 4;
	add.s64 	%rd694, %rd8, %rd693;
	ld.u32 	%r1141, [%rd694];
	setp.lt.s32 	%p253, %r1140, %r1141;
	add.s32 	%r1142, %r1129, 1;
	selp.b32 	%r2256, %r2256, %r1142, %p253;
	selp.b32 	%r2254, %r1129, %r2254, %p253;
	setp.lt.s32 	%p254, %r2256, %r2254;
	@%p254 bra 	$L__BB5_177;
$L__BB5_178:
	add.s32 	%r349, %r2256, %r338;
	add.s32 	%r1143, %r339, %r337;
	sub.s32 	%r350, %r1143, %r2256;
	shl.b32 	%r1144, %r349, 2;
	add.s32 	%r1146, %r1112, %r1144;
	ld.shared.u32 	%r2259, [%r1146];
	shl.b32 	%r1147, %r350, 2;
	add.s32 	%r1148, %r1112, %r1147;
	ld.shared.u32 	%r2258, [%r1148];
	setp.ge.s32 	%p256, %r350, %r340;
	mov.pred 	%p617, 0;
	@%p256 bra 	$L__BB5_181;
	setp.ge.s32 	%p258, %r349, %r339;
	mov.pred 	%p617, -1;
	@%p258 bra 	$L__BB5_181;
	mul.wide.s32 	%rd695, %r2258, 4;
	add.s64 	%rd696, %rd8, %rd695;
	ld.u32 	%r1149, [%rd696];
	mul.wide.s32 	%rd697, %r2259, 4;
	add.s64 	%rd698, %rd8, %rd697;
	ld.u32 	%r1150, [%rd698];
	setp.lt.s32 	%p617, %r1149, %r1150;
$L__BB5_181:
	selp.b32 	%r2252, %r2258, %r2259, %p617;
	selp.u32 	%r1151, 1, 0, %p617;
	add.s32 	%r354, %r350, %r1151;
	not.pred 	%p259, %p617;
	selp.u32 	%r1152, 1, 0, %p259;
	add.s32 	%r355, %r349, %r1152;
	@%p259 bra 	$L__BB5_183;
	shl.b32 	%r1156, %r354, 2;
	add.s32 	%r1158, %r1112, %r1156;
	ld.shared.u32 	%r2258, [%r1158];
	bra.uni 	$L__BB5_184;
$L__BB5_183:
	shl.b32 	%r1153, %r355, 2;
	add.s32 	%r1155, %r1112, %r1153;
	ld.shared.u32 	%r2259, [%r1155];
$L__BB5_184:
	setp.ge.s32 	%p261, %r354, %r340;
	mov.pred 	%p618, 0;
	@%p261 bra 	$L__BB5_187;
	setp.ge.s32 	%p263, %r355, %r339;
	mov.pred 	%p618, -1;
	@%p263 bra 	$L__BB5_187;
	mul.wide.s32 	%rd699, %r2258, 4;
	add.s64 	%rd700, %rd8, %rd699;
	ld.u32 	%r1159, [%rd700];
	mul.wide.s32 	%rd701, %r2259, 4;
	add.s64 	%rd702, %rd8, %rd701;
	ld.u32 	%r1160, [%rd702];
	setp.lt.s32 	%p618, %r1159, %r1160;
$L__BB5_187:
	selp.b32 	%r2234, %r2258, %r2259, %p618;
	selp.u32 	%r1161, 1, 0, %p618;
	add.s32 	%r361, %r354, %r1161;
	not.pred 	%p264, %p618;
	selp.u32 	%r1162, 1, 0, %p264;
	add.s32 	%r362, %r355, %r1162;
	@%p618 bra 	$L__BB5_189;
	shl.b32 	%r1163, %r362, 2;
	add.s32 	%r1165, %r1112, %r1163;
	ld.shared.u32 	%r2259, [%r1165];
	bra.uni 	$L__BB5_190;
$L__BB5_189:
	shl.b32 	%r1166, %r361, 2;
	add.s32 	%r1168, %r1112, %r1166;
	ld.shared.u32 	%r2258, [%r1168];
$L__BB5_190:
	setp.ge.s32 	%p266, %r361, %r340;
	mov.pred 	%p619, 0;
	@%p266 bra 	$L__BB5_193;
	setp.ge.s32 	%p268, %r362, %r339;
	mov.pred 	%p619, -1;
	@%p268 bra 	$L__BB5_193;
	mul.wide.s32 	%rd703, %r2258, 4;
	add.s64 	%rd704, %rd8, %rd703;
	ld.u32 	%r1169, [%rd704];
	mul.wide.s32 	%rd705, %r2259, 4;
	add.s64 	%rd706, %rd8, %rd705;
	ld.u32 	%r1170, [%rd706];
	setp.lt.s32 	%p619, %r1169, %r1170;
$L__BB5_193:
	selp.b32 	%r2191, %r2258, %r2259, %p619;
	selp.u32 	%r1171, 1, 0, %p619;
	add.s32 	%r368, %r361, %r1171;
	not.pred 	%p269, %p619;
	selp.u32 	%r1172, 1, 0, %p269;
	add.s32 	%r369, %r362, %r1172;
	@%p619 bra 	$L__BB5_195;
	shl.b32 	%r1173, %r369, 2;
	add.s32 	%r1175, %r1112, %r1173;
	ld.shared.u32 	%r2259, [%r1175];
	bra.uni 	$L__BB5_196;
$L__BB5_195:
	shl.b32 	%r1176, %r368, 2;
	add.s32 	%r1178, %r1112, %r1176;
	ld.shared.u32 	%r2258, [%r1178];
$L__BB5_196:
	setp.ge.s32 	%p271, %r368, %r340;
	mov.pred 	%p620, 0;
	@%p271 bra 	$L__BB5_199;
	setp.ge.s32 	%p273, %r369, %r339;
	mov.pred 	%p620, -1;
	@%p273 bra 	$L__BB5_199;
	mul.wide.s32 	%rd707, %r2258, 4;
	add.s64 	%rd708, %rd8, %rd707;
	ld.u32 	%r1179, [%rd708];
	mul.wide.s32 	%rd709, %r2259, 4;
	add.s64 	%rd710, %rd8, %rd709;
	ld.u32 	%r1180, [%rd710];
	setp.lt.s32 	%p620, %r1179, %r1180;
$L__BB5_199:
	selp.b32 	%r2193, %r2258, %r2259, %p620;
	selp.u32 	%r1181, 1, 0, %p620;
	add.s32 	%r375, %r368, %r1181;
	not.pred 	%p274, %p620;
	selp.u32 	%r1182, 1, 0, %p274;
	add.s32 	%r376, %r369, %r1182;
	@%p620 bra 	$L__BB5_201;
	shl.b32 	%r1183, %r376, 2;
	add.s32 	%r1185, %r1112, %r1183;
	ld.shared.u32 	%r2259, [%r1185];
	bra.uni 	$L__BB5_202;
$L__BB5_201:
	shl.b32 	%r1186, %r375, 2;
	add.s32 	%r1188, %r1112, %r1186;
	ld.shared.u32 	%r2258, [%r1188];
$L__BB5_202:
	setp.ge.s32 	%p276, %r375, %r340;
	mov.pred 	%p621, 0;
	@%p276 bra 	$L__BB5_205;
	setp.ge.s32 	%p278, %r376, %r339;
	mov.pred 	%p621, -1;
	@%p278 bra 	$L__BB5_205;
	mul.wide.s32 	%rd711, %r2258, 4;
	add.s64 	%rd712, %rd8, %rd711;
	ld.u32 	%r1189, [%rd712];
	mul.wide.s32 	%rd713, %r2259, 4;
	add.s64 	%rd714, %rd8, %rd713;
	ld.u32 	%r1190, [%rd714];
	setp.lt.s32 	%p621, %r1189, %r1190;
$L__BB5_205:
	selp.b32 	%r2195, %r2258, %r2259, %p621;
	selp.u32 	%r1191, 1, 0, %p621;
	add.s32 	%r382, %r375, %r1191;
	not.pred 	%p279, %p621;
	selp.u32 	%r1192, 1, 0, %p279;
	add.s32 	%r383, %r376, %r1192;
	@%p621 bra 	$L__BB5_207;
	shl.b32 	%r1193, %r383, 2;
	add.s32 	%r1195, %r1112, %r1193;
	ld.shared.u32 	%r2259, [%r1195];
	bra.uni 	$L__BB5_208;
$L__BB5_207:
	shl.b32 	%r1196, %r382, 2;
	add.s32 	%r1198, %r1112, %r1196;
	ld.shared.u32 	%r2258, [%r1198];
$L__BB5_208:
	setp.ge.s32 	%p281, %r382, %r340;
	mov.pred 	%p622, 0;
	@%p281 bra 	$L__BB5_211;
	setp.ge.s32 	%p283, %r383, %r339;
	mov.pred 	%p622, -1;
	@%p283 bra 	$L__BB5_211;
	mul.wide.s32 	%rd715, %r2258, 4;
	add.s64 	%rd716, %rd8, %rd715;
	ld.u32 	%r1199, [%rd716];
	mul.wide.s32 	%rd717, %r2259, 4;
	add.s64 	%rd718, %rd8, %rd717;
	ld.u32 	%r1200, [%rd718];
	setp.lt.s32 	%p622, %r1199, %r1200;
$L__BB5_211:
	selp.b32 	%r2197, %r2258, %r2259, %p622;
	selp.u32 	%r1201, 1, 0, %p622;
	add.s32 	%r389, %r382, %r1201;
	not.pred 	%p284, %p622;
	selp.u32 	%r1202, 1, 0, %p284;
	add.s32 	%r390, %r383, %r1202;
	@%p622 bra 	$L__BB5_213;
	shl.b32 	%r1203, %r390, 2;
	add.s32 	%r1205, %r1112, %r1203;
	ld.shared.u32 	%r2259, [%r1205];
	bra.uni 	$L__BB5_214;
$L__BB5_213:
	shl.b32 	%r1206, %r389, 2;
	add.s32 	%r1208, %r1112, %r1206;
	ld.shared.u32 	%r2258, [%r1208];
$L__BB5_214:
	setp.ge.s32 	%p286, %r389, %r340;
	mov.pred 	%p623, 0;
	@%p286 bra 	$L__BB5_217;
	setp.ge.s32 	%p288, %r390, %r339;
	mov.pred 	%p623, -1;
	@%p288 bra 	$L__BB5_217;
	mul.wide.s32 	%rd719, %r2258, 4;
	add.s64 	%rd720, %rd8, %rd719;
	ld.u32 	%r1209, [%rd720];
	mul.wide.s32 	%rd721, %r2259, 4;
	add.s64 	%rd722, %rd8, %rd721;
	ld.u32 	%r1210, [%rd722];
	setp.lt.s32 	%p623, %r1209, %r1210;
$L__BB5_217:
	selp.b32 	%r2199, %r2258, %r2259, %p623;
	selp.u32 	%r1211, 1, 0, %p623;
	add.s32 	%r396, %r389, %r1211;
	not.pred 	%p289, %p623;
	selp.u32 	%r1212, 1, 0, %p289;
	add.s32 	%r397, %r390, %r1212;
	@%p623 bra 	$L__BB5_219;
	shl.b32 	%r1213, %r397, 2;
	add.s32 	%r1215, %r1112, %r1213;
	ld.shared.u32 	%r2259, [%r1215];
	bra.uni 	$L__BB5_220;
$L__BB5_219:
	shl.b32 	%r1216, %r396, 2;
	add.s32 	%r1218, %r1112, %r1216;
	ld.shared.u32 	%r2258, [%r1218];
$L__BB5_220:
	setp.ge.s32 	%p291, %r396, %r340;
	mov.pred 	%p624, 0;
	@%p291 bra 	$L__BB5_223;
	setp.ge.s32 	%p293, %r397, %r339;
	mov.pred 	%p624, -1;
	@%p293 bra 	$L__BB5_223;
	mul.wide.s32 	%rd723, %r2258, 4;
	add.s64 	%rd724, %rd8, %rd723;
	ld.u32 	%r1219, [%rd724];
	mul.wide.s32 	%rd725, %r2259, 4;
	add.s64 	%rd726, %rd8, %rd725;
	ld.u32 	%r1220, [%rd726];
	setp.lt.s32 	%p624, %r1219, %r1220;
$L__BB5_223:
	selp.b32 	%r2201, %r2258, %r2259, %p624;
	selp.u32 	%r1221, 1, 0, %p624;
	add.s32 	%r403, %r396, %r1221;
	not.pred 	%p294, %p624;
	selp.u32 	%r1222, 1, 0, %p294;
	add.s32 	%r404, %r397, %r1222;
	@%p624 bra 	$L__BB5_225;
	shl.b32 	%r1223, %r404, 2;
	mov.u32 	%r1224, _ZZN3cub18CUB_300001_SM_10006detail10merge_sort30DeviceMergeSortBlockSortKernelINS2_10policy_hubIN6thrust24THRUST_300001_SM_1000_NS10device_ptrIiEEE9Policy600ES8_PNS0_8NullTypeES8_SC_m4cmpiiSB_EEvbT0_T1_T2_T3_T4_PT6_PT7_T5_NS1_7vsmem_tEE19static_temp_storage;
	add.s32 	%r1225, %r1224, %r1223;
	ld.shared.u32 	%r2259, [%r1225];
	bra.uni 	$L__BB5_226;
$L__BB5_225:
	shl.b32 	%r1226, %r403, 2;
	mov.u32 	%r1227, _ZZN3cub18CUB_300001_SM_10006detail10merge_sort30DeviceMergeSortBlockSortKernelINS2_10policy_hubIN6thrust24THRUST_300001_SM_1000_NS10device_ptrIiEEE9Policy600ES8_PNS0_8NullTypeES8_SC_m4cmpiiSB_EEvbT0_T1_T2_T3_T4_PT6_PT7_T5_NS1_7vsmem_tEE19static_temp_storage;
	add.s32 	%r1228, %r1227, %r1226;
	ld.shared.u32 	%r2258, [%r1228];
$L__BB5_226:
	setp.ge.s32 	%p296, %r403, %r340;
	mov.pred 	%p625, 0;
	@%p296 bra 	$L__BB5_229;
	setp.ge.s32 	%p298, %r404, %r339;
	mov.pred 	%p625, -1;
	@%p298 bra 	$L__BB5_229;
	mul.wide.s32 	%rd727, %r2258, 4;
	add.s64 	%rd728, %rd8, %rd727;
	ld.u32 	%r1229, [%rd728];
	mul.wide.s32 	%rd729, %r2259, 4;
	add.s64 	%rd730, %rd8, %rd729;
	ld.u32 	%r1230, [%rd730];
	setp.lt.s32 	%p625, %r1229, %r1230;
$L__BB5_229:
	selp.b32 	%r2203, %r2258, %r2259, %p625;
	selp.u32 	%r1231, 1, 0, %p625;
	add.s32 	%r410, %r403, %r1231;
	not.pred 	%p299, %p625;
	selp.u32 	%r1232, 1, 0, %p299;
	add.s32 	%r411, %r404, %r1232;
	@%p625 bra 	$L__BB5_231;
	shl.b32 	%r1233, %r411, 2;
	mov.u32 	%r1234, _ZZN3cub18CUB_300001_SM_10006detail10merge_sort30DeviceMergeSortBlockSortKernelINS2_10policy_hubIN6thrust24THRUST_300001_SM_1000_NS10device_ptrIiEEE9Policy600ES8_PNS0_8NullTypeES8_SC_m4cmpiiSB_EEvbT0_T1_T2_T3_T4_PT6_PT7_T5_NS1_7vsmem_tEE19static_temp_storage;
	add.s32 	%r1235, %r1234, %r1233;
	ld.shared.u32 	%r2259, [%r1235];
	bra.uni 	$L__BB5_232;
$L__BB5_231:
	shl.b32 	%r1236, %r410, 2;
	mov.u32 	%r1237, _ZZN3cub18CUB_300001_SM_10006detail10merge_sort30DeviceMergeSortBlockSortKernelINS2_10policy_hubIN6thrust24THRUST_300001_SM_1000_NS10device_ptrIiEEE9Policy600ES8_PNS0_8NullTypeES8_SC_m4cmpiiSB_EEvbT0_T1_T2_T3_T4_PT6_PT7_T5_NS1_7vsmem_tEE19static_temp_storage;
	add.s32 	%r1238, %r1237, %r1236;
	ld.shared.u32 	%r2258, [%r1238];
$L__BB5_232:
	setp.ge.s32 	%p301, %r410, %r340;
	mov.pred 	%p626, 0;
	@%p301 bra 	$L__BB5_235;
	setp.ge.s32 	%p303, %r411, %r339;
	mov.pred 	%p626, -1;
	@%p303 bra 	$L__BB5_235;
	mul.wide.s32 	%rd731, %r2258, 4;
	add.s64 	%rd732, %rd8, %rd731;
	ld.u32 	%r1239, [%rd732];
	mul.wide.s32 	%rd733, %r2259, 4;
	add.s64 	%rd734, %rd8, %rd733;
	ld.u32 	%r1240, [%rd734];
	setp.lt.s32 	%p626, %r1239, %r1240;
$L__BB5_235:
	selp.b32 	%r2205, %r2258, %r2259, %p626;
	selp.u32 	%r1241, 1, 0, %p626;
	add.s32 	%r417, %r410, %r1241;
	not.pred 	%p304, %p626;
	selp.u32 	%r1242, 1, 0, %p304;
	add.s32 	%r418, %r411, %r1242;
	@%p626 bra 	$L__BB5_237;
	shl.b32 	%r1243, %r418, 2;
	mov.u32 	%r1244, _ZZN3cub18CUB_300001_SM_10006detail10merge_sort30DeviceMergeSortBlockSortKernelINS2_10policy_hubIN6thrust24THRUST_300001_SM_1000_NS10device_ptrIiEEE9Policy600ES8_PNS0_8NullTypeES8_SC_m4cmpiiSB_EEvbT0_T1_T2_T3_T4_PT6_PT7_T5_NS1_7vsmem_tEE19static_temp_storage;
	add.s32 	%r1245, %r1244, %r1243;
	ld.shared.u32 	%r2259, [%r1245];
	bra.uni 	$L__BB5_238;
$L__BB5_237:
	shl.b32 	%r1246, %r417, 2;
	mov.u32 	%r1247, _ZZN3cub18CUB_300001_SM_10006detail10merge_sort30DeviceMergeSortBlockSortKernelINS2_10policy_hubIN6thrust24THRUST_300001_SM_1000_NS10device_ptrIiEEE9Policy600ES8_PNS0_8NullTypeES8_SC_m4cmpiiSB_EEvbT0_T1_T2_T3_T4_PT6_PT7_T5_NS1_7vsmem_tEE19static_temp_storage;
	add.s32 	%r1248, %r1247, %r1246;
	ld.shared.u32 	%r2258, [%r1248];
$L__BB5_238:
	setp.ge.s32 	%p306, %r417, %r340;
	mov.pred 	%p627, 0;
	@%p306 bra 	$L__BB5_241;
	setp.ge.s32 	%p308, %r418, %r339;
	mov.pred 	%p627, -1;
	@%p308 bra 	$L__BB5_241;
	mul.wide.s32 	%rd735, %r2258, 4;
	add.s64 	%rd736, %rd8, %rd735;
	ld.u32 	%r1249, [%rd736];
	mul.wide.s32 	%rd737, %r2259, 4;
	add.s64 	%rd738, %rd8, %rd737;
	ld.u32 	%r1250, [%rd738];
	setp.lt.s32 	%p627, %r1249, %r1250;
$L__BB5_241:
	selp.b32 	%r2207, %r2258, %r2259, %p627;
	selp.u32 	%r1251, 1, 0, %p627;
	add.s32 	%r424, %r417, %r1251;
	not.pred 	%p309, %p627;
	selp.u32 	%r1252, 1, 0, %p309;
	add.s32 	%r425, %r418, %r1252;
	@%p627 bra 	$L__BB5_243;
	shl.b32 	%r1253, %r425, 2;
	mov.u32 	%r1254, _ZZN3cub18CUB_300001_SM_10006detail10merge_sort30DeviceMergeSortBlockSortKernelINS2_10policy_hubIN6thrust24THRUST_300001_SM_1000_NS10device_ptrIiEEE9Policy600ES8_PNS0_8NullTypeES8_SC_m4cmpiiSB_EEvbT0_T1_T2_T3_T4_PT6_PT7_T5_NS1_7vsmem_tEE19static_temp_storage;
	add.s32 	%r1255, %r1254, %r1253;
	ld.shared.u32 	%r2259, [%r1255];
	bra.uni 	$L__BB5_244;
$L__BB5_243:
	shl.b32 	%r1256, %r424, 2;
	mov.u32 	%r1257, _ZZN3cub18CUB_300001_SM_10006detail10merge_sort30DeviceMergeSortBlockSortKernelINS2_10policy_hubIN6thrust24THRUST_300001_SM_1000_NS10device_ptrIiEEE9Policy600ES8_PNS0_8NullTypeES8_SC_m4cmpiiSB_EEvbT0_T1_T2_T3_T4_PT6_PT7_T5_NS1_7vsmem_tEE19static_temp_storage;
	add.s32 	%r1258, %r1257, %r1256;
	ld.shared.u32 	%r2258, [%r1258];
$L__BB5_244:
	setp.ge.s32 	%p311, %r424, %r340;
	mov.pred 	%p628, 0;
	@%p311 bra 	$L__BB5_247;
	setp.ge.s32 	%p313, %r425, %r339;
	mov.pred 	%p628, -1;
	@%p313 bra 	$L__BB5_247;
	mul.wide.s32 	%rd739, %r2258, 4;
	add.s64 	%rd740, %rd8, %rd739;
	ld.u32 	%r1259, [%rd740];
	mul.wide.s32 	%rd741, %r2259, 4;
	add.s64 	%rd742, %rd8, %rd741;
	ld.u32 	%r1260, [%rd742];
	setp.lt.s32 	%p628, %r1259, %r1260;
$L__BB5_247:
	selp.b32 	%r2209, %r2258, %r2259, %p628;
	selp.u32 	%r1261, 1, 0, %p628;
	add.s32 	%r431, %r424, %r1261;
	not.pred 	%p314, %p628;
	selp.u32 	%r1262, 1, 0, %p314;
	add.s32 	%r432, %r425, %r1262;
	@%p628 bra 	$L__BB5_249;
	shl.b32 	%r1263, %r432, 2;
	mov.u32 	%r1264, _ZZN3cub18CUB_300001_SM_10006detail10merge_sort30DeviceMergeSortBlockSortKernelINS2_10policy_hubIN6thrust24THRUST_300001_SM_1000_NS10device_ptrIiEEE9Policy600ES8_PNS0_8NullTypeES8_SC_m4cmpiiSB_EEvbT0_T1_T2_T3_T4_PT6_PT7_T5_NS1_7vsmem_tEE19static_temp_storage;
	add.s32 	%r1265, %r1264, %r1263;
	ld.shared.u32 	%r2259, [%r1265];
	bra.uni 	$L__BB5_250;
$L__BB5_249:
	shl.b32 	%r1266, %r431, 2;
	mov.u32 	%r1267, _ZZN3cub18CUB_300001_SM_10006detail10merge_sort30DeviceMergeSortBlockSortKernelINS2_10policy_hubIN6thrust24THRUST_300001_SM_1000_NS10device_ptrIiEEE9Policy600ES8_PNS0_8NullTypeES8_SC_m4cmpiiSB_EEvbT0_T1_T2_T3_T4_PT6_PT7_T5_NS1_7vsmem_tEE19static_temp_storage;
	add.s32 	%r1268, %r1267, %r1266;
	ld.shared.u32 	%r2258, [%r1268];
$L__BB5_250:
	setp.ge.s32 	%p316, %r431, %r340;
	mov.pred 	%p629, 0;
	@%p316 bra 	$L__BB5_253;
	setp.ge.s32 	%p318, %r432, %r339;
	mov.pred 	%p629, -1;
	@%p318 bra 	$L__BB5_253;
	mul.wide.s32 	%rd743, %r2258, 4;
	add.s64 	%rd744, %rd8, %rd743;
	ld.u32 	%r1269, [%rd744];
	mul.wide.s32 	%rd745, %r2259, 4;
	add.s64 	%rd746, %rd8, %rd745;
	ld.u32 	%r1270, [%rd746];
	setp.lt.s32 	%p629, %r1269, %r1270;
$L__BB5_253:
	selp.b32 	%r2211, %r2258, %r2259, %p629;
	selp.u32 	%r1271, 1, 0, %p629;
	add.s32 	%r438, %r431, %r1271;
	not.pred 	%p319, %p629;
	selp.u32 	%r1272, 1, 0, %p319;
	add.s32 	%r439, %r432, %r1272;
	@%p629 bra 	$L__BB5_255;
	shl.b32 	%r1273, %r439, 2;
	mov.u32 	%r1274, _ZZN3cub18CUB_300001_SM_10006detail10merge_sort30DeviceMergeSortBlockSortKernelINS2_10policy_hubIN6thrust24THRUST_300001_SM_1000_NS10device_ptrIiEEE9Policy600ES8_PNS0_8NullTypeES8_SC_m4cmpiiSB_EEvbT0_T1_T2_T3_T4_PT6_PT7_T5_NS1_7vsmem_tEE19static_temp_storage;
	add.s32 	%r1275, %r1274, %r1273;
	ld.shared.u32 	%r2259, [%r1275];
	bra.uni 	$L__BB5_256;
$L__BB5_255:
	shl.b32 	%r1276, %r438, 2;
	mov.u32 	%r1277, _ZZN3cub18CUB_300001_SM_10006detail10merge_sort30DeviceMergeSortBlockSortKernelINS2_10policy_hubIN6thrust24THRUST_300001_SM_1000_NS10device_ptrIiEEE9Policy600ES8_PNS0_8NullTypeES8_SC_m4cmpiiSB_EEvbT0_T1_T2_T3_T4_PT6_PT7_T5_NS1_7vsmem_tEE19static_temp_storage;
	add.s32 	%r1278, %r1277, %r1276;
	ld.shared.u32 	%r2258, [%r1278];
$L__BB5_256:
	setp.ge.s32 	%p321, %r438, %r340;
	mov.pred 	%p630, 0;
	@%p321 bra 	$L__BB5_259;
	setp.ge.s32 	%p323, %r439, %r339;
	mov.pred 	%p630, -1;
	@%p323 bra 	$L__BB5_259;
	mul.wide.s32 	%rd747, %r2258, 4;
	add.s64 	%rd748, %rd8, %rd747;
	ld.u32 	%r1279, [%rd748];
	mul.wide.s32 	%rd749, %r2259, 4;
	add.s64 	%rd750, %rd8, %rd749;
	ld.u32 	%r1280, [%rd750];
	setp.lt.s32 	%p630, %r1279, %r1280;
$L__BB5_259:
	selp.b32 	%r2213, %r2258, %r2259, %p630;
	selp.u32 	%r1281, 1, 0, %p630;
	add.s32 	%r445, %r438, %r1281;
	not.pred 	%p324, %p630;
	selp.u32 	%r1282, 1, 0, %p324;
	add.s32 	%r446, %r439, %r1282;
	@%p630 bra 	$L__BB5_261;
	shl.b32 	%r1283, %r446, 2;
	mov.u32 	%r1284, _ZZN3cub18CUB_300001_SM_10006detail10merge_sort30DeviceMergeSortBlockSortKernelINS2_10policy_hubIN6thrust24THRUST_300001_SM_1000_NS10device_ptrIiEEE9Policy600ES8_PNS0_8NullTypeES8_SC_m4cmpiiSB_EEvbT0_T1_T2_T3_T4_PT6_PT7_T5_NS1_7vsmem_tEE19static_temp_storage;
	add.s32 	%r1285, %r1284, %r1283;
	ld.shared.u32 	%r2259, [%r1285];
	bra.uni 	$L__BB5_262;
$L__BB5_261:
	shl.b32 	%r1286, %r445, 2;
	mov.u32 	%r1287, _ZZN3cub18CUB_300001_SM_10006detail10merge_sort30DeviceMergeSortBlockSortKernelINS2_10policy_hubIN6thrust24THRUST_300001_SM_1000_NS10device_ptrIiEEE9Policy600ES8_PNS0_8NullTypeES8_SC_m4cmpiiSB_EEvbT0_T1_T2_T3_T4_PT6_PT7_T5_NS1_7vsmem_tEE19static_temp_storage;
	add.s32 	%r1288, %r1287, %r1286;
	ld.shared.u32 	%r2258, [%r1288];
$L__BB5_262:
	setp.ge.s32 	%p326, %r445, %r340;
	mov.pred 	%p631, 0;
	@%p326 bra 	$L__BB5_265;
	setp.ge.s32 	%p328, %r446, %r339;
	mov.pred 	%p631, -1;
	@%p328 bra 	$L__BB5_265;
	mul.wide.s32 	%rd751, %r2258, 4;
	add.s64 	%rd752, %rd8, %rd751;
	ld.u32 	%r1289, [%rd752];
	mul.wide.s32 	%rd753, %r2259, 4;
	add.s64 	%rd754, %rd8, %rd753;
	ld.u32 	%r1290, [%rd754];
	setp.lt.s32 	%p631, %r1289, %r1290;
$L__BB5_265:
	selp.b32 	%r2215, %r2258, %r2259, %p631;
	selp.u32 	%r1291, 1, 0, %p631;
	add.s32 	%r452, %r445, %r1291;
	not.pred 	%p329, %p631;
	selp.u32 	%r1292, 1, 0, %p329;
	add.s32 	%r453, %r446, %r1292;
	@%p631 bra 	$L__BB5_267;
	shl.b32 	%r1293, %r453, 2;
	mov.u32 	%r1294, _ZZN3cub18CUB_300001_SM_10006detail10merge_sort30DeviceMergeSortBlockSortKernelINS2_10policy_hubIN6thrust24THRUST_300001_SM_1000_NS10device_ptrIiEEE9Policy600ES8_PNS0_8NullTypeES8_SC_m4cmpiiSB_EEvbT0_T1_T2_T3_T4_PT6_PT7_T5_NS1_7vsmem_tEE19static_temp_storage;
	add.s32 	%r1295, %r1294, %r1293;
	ld.shared.u32 	%r2259, [%r1295];
	bra.uni 	$L__BB5_268;
$L__BB5_267:
	shl.b32 	%r1296, %r452, 2;
	mov.u32 	%r1297, _ZZN3cub18CUB_300001_SM_10006detail10merge_sort30DeviceMergeSortBlockSortKernelINS2_10policy_hubIN6thrust24THRUST_300001_SM_1000_NS10device_ptrIiEEE9Policy600ES8_PNS0_8NullTypeES8_SC_m4cmpiiSB_EEvbT0_T1_T2_T3_T4_PT6_PT7_T5_NS1_7vsmem_tEE19static_temp_storage;
	add.s32 	%r1298, %r1297, %r1296;
	ld.shared.u32 	%r2258, [%r1298];
$L__BB5_268:
	setp.ge.s32 	%p331, %r452, %r340;
	mov.pred 	%p632, 0;
	@%p331 bra 	$L__BB5_271;
	setp.ge.s32 	%p333, %r453, %r339;
	mov.pred 	%p632, -1;
	@%p333 bra 	$L__BB5_271;
	mul.wide.s32 	%rd755, %r2258, 4;
	add.s64 	%rd756, %rd8, %rd755;
	ld.u32 	%r1299, [%rd756];
	mul.wide.s32 	%rd757, %r2259, 4;
	add.s64 	%rd758, %rd8, %rd757;
	ld.u32 	%r1300, [%rd758];
	setp.lt.s32 	%p632, %r1299, %r1300;
$L__BB5_271:
	selp.b32 	%r2217, %r2258, %r2259, %p632;
	selp.u32 	%r1301, 1, 0, %p632;
	add.s32 	%r459, %r452, %r1301;
	not.pred 	%p334, %p632;
	selp.u32 	%r1302, 1, 0, %p334;
	add.s32 	%r460, %r453, %r1302;
	@%p632 bra 	$L__BB5_273;
	shl.b32 	%r1303, %r460, 2;
	mov.u32 	%r1304, _ZZN3cub18CUB_300001_SM_10006detail10merge_sort30DeviceMergeSortBlockSortKernelINS2_10policy_hubIN6thrust24THRUST_300001_SM_1000_NS10device_ptrIiEEE9Policy600ES8_PNS0_8NullTypeES8_SC_m4cmpiiSB_EEvbT0_T1_T2_T3_T4_PT6_PT7_T5_NS1_7vsmem_tEE19static_temp_storage;
	add.s32 	%r1305, %r1304, %r1303;
	ld.shared.u32 	%r2259, [%r1305];
	bra.uni 	$L__BB5_274;
$L__BB5_273:
	shl.b32 	%r1306, %r459, 2;
	mov.u32 	%r1307, _ZZN3cub18CUB_300001_SM_10006detail10merge_sort30DeviceMergeSortBlockSortKernelINS2_10policy_hubIN6thrust24THRUST_300001_SM_1000_NS10device_ptrIiEEE9Policy600ES8_PNS0_8NullTypeES8_SC_m4cmpiiSB_EEvbT0_T1_T2_T3_T4_PT6_PT7_T5_NS1_7vsmem_tEE19static_temp_storage;
	add.s32 	%r1308, %r1307, %r1306;
	ld.shared.u32 	%r2258, [%r1308];
$L__BB5_274:
	setp.ge.s32 	%p335, %r459, %r340;
	mov.u32 	%r2289, %r2259;
	@%p335 bra 	$L__BB5_277;
	setp.ge.s32 	%p336, %r460, %r339;
	mov.u32 	%r2289, %r2258;
	@%p336 bra 	$L__BB5_277;
	mul.wide.s32 	%rd759, %r2258, 4;
	add.s64 	%rd760, %rd8, %rd759;
	ld.u32 	%r1309, [%rd760];
	mul.wide.s32 	%rd761, %r2259, 4;
	add.s64 	%rd762, %rd8, %rd761;
	ld.u32 	%r1310, [%rd762];
	setp.lt.s32 	%p337, %r1309, %r1310;
	selp.b32 	%r2289, %r2258, %r2259, %p337;
$L__BB5_277:
	shl.b32 	%r2253, %r336, 1;
	setp.lt.u32 	%p338, %r336, 129;
	@%p338 bra 	$L__BB5_175;
	ld.param.s8 	%rs2, [_ZN3cub18CUB_300001_SM_10006detail10merge_sort30DeviceMergeSortBlockSortKernelINS2_10policy_hubIN6thrust24THRUST_300001_SM_1000_NS10device_ptrIiEEE9Policy600ES8_PNS0_8NullTypeES8_SC_m4cmpiiSB_EEvbT0_T1_T2_T3_T4_PT6_PT7_T5_NS1_7vsmem_tE_param_0];
	add.s32 	%r468, %r176, 416;
	add.s32 	%r469, %r176, 64;
	add.s32 	%r470, %r176, 448;
	add.s32 	%r471, %r176, 480;
	add.s32 	%r472, %r176, 96;
	add.s32 	%r473, %r176, 192;
	add.s32 	%r474, %r176, 128;
	add.s32 	%r475, %r176, 160;
	bar.sync 	0;
	setp.eq.s16 	%p339, %rs2, 0;
	@%p339 bra 	$L__BB5_315;
	st.shared.u32 	[%r220], %r2252;
	st.shared.u32 	[%r220+4], %r2234;
	st.shared.u32 	[%r220+8], %r2191;
	st.shared.u32 	[%r220+12], %r2193;
	st.shared.u32 	[%r220+16], %r2195;
	st.shared.u32 	[%r220+20], %r2197;
	st.shared.u32 	[%r220+24], %r2199;
	st.shared.u32 	[%r220+28], %r2201;
	st.shared.u32 	[%r220+32], %r2203;
	st.shared.u32 	[%r220+36], %r2205;
	st.shared.u32 	[%r220+40], %r2207;
	st.shared.u32 	[%r220+44], %r2209;
	st.shared.u32 	[%r220+48], %r2211;
	st.shared.u32 	[%r220+52], %r2213;
	st.shared.u32 	[%r220+56], %r2215;
	st.shared.u32 	[%r220+60], %r2217;
	st.shared.u32 	[%r220+64], %r2289;
	bar.warp.sync 	-1;
	ld.shared.u32 	%r476, [%r219];
	ld.shared.u32 	%r477, [%r219+128];
	ld.shared.u32 	%r478, [%r219+256];
	ld.shared.u32 	%r479, [%r219+384];
	ld.shared.u32 	%r480, [%r219+512];
	ld.shared.u32 	%r481, [%r219+640];
	ld.shared.u32 	%r482, [%r219+768];
	ld.shared.u32 	%r483, [%r219+896];
	ld.shared.u32 	%r484, [%r219+1024];
	ld.shared.u32 	%r485, [%r219+1152];
	ld.shared.u32 	%r486, [%r219+1280];
	ld.shared.u32 	%r487, [%r219+1408];
	ld.shared.u32 	%r488, [%r219+1536];
	ld.shared.u32 	%r489, [%r219+1664];
	ld.shared.u32 	%r490, [%r219+1792];
	ld.shared.u32 	%r491, [%r219+1920];
	ld.shared.u32 	%r492, [%r219+2048];
	setp.eq.s32 	%p340, %r174, 0;
	@%p340 bra 	$L__BB5_280;
	bra.uni 	$L__BB5_281;
$L__BB5_280:
	st.volatile.shared.u32 	[_ZZN3cub18CUB_300001_SM_10006detail10merge_sort30DeviceMergeSortBlockSortKernelINS2_10policy_hubIN6thrust24THRUST_300001_SM_1000_NS10device_ptrIiEEE9Policy600ES8_PNS0_8NullTypeES8_SC_m4cmpiiSB_EEvbT0_T1_T2_T3_T4_PT6_PT7_T5_NS1_7vsmem_tEE19static_temp_storage+17408], %r173;
$L__BB5_281:
	bar.sync 	0;
	ld.volatile.shared.u32 	%r510, [_ZZN3cub18CUB_300001_SM_10006detail10merge_sort30DeviceMergeSortBlockSortKernelINS2_10policy_hubIN6thrust24THRUST_300001_SM_1000_NS10device_ptrIiEEE9Policy600ES8_PNS0_8NullTypeES8_SC_m4cmpiiSB_EEvbT0_T1_T2_T3_T4_PT6_PT7_T5_NS1_7vsmem_tEE19static_temp_storage+17408];
	mov.u32 	%r1311, %tid.x;
	and.b32  	%r1312, %r1311, 992;
	mul.lo.s32 	%r1313, %r1312, 17;
	cvt.u64.u32 	%rd763, %r1313;
	and.b32  	%r1314, %r1311, 31;
	cvt.u64.u32 	%rd764, %r1314;
	add.s64 	%rd765, %rd4, %rd764;
	add.s64 	%rd766, %rd765, %rd763;
	setp.ge.s32 	%p341, %r176, %r510;
	shl.b64 	%rd767, %rd766, 2;
	add.s64 	%rd9, %rd3, %rd767;
	@%p341 bra 	$L__BB5_283;
	st.global.u32 	[%rd9], %r476;
$L__BB5_283:
	setp.ge.s32 	%p342, %r179, %r510;
	@%p342 bra 	$L__BB5_285;
	st.global.u32 	[%rd9+128], %r477;
$L__BB5_285:
	setp.ge.s32 	%p343, %r469, %r510;
	@%p343 bra 	$L__BB5_287;
	st.global.u32 	[%rd9+256], %r478;
$L__BB5_287:
	setp.ge.s32 	%p344, %r472, %r510;
	@%p344 bra 	$L__BB5_289;
	st.global.u32 	[%rd9+384], %r479;
$L__BB5_289:
	setp.ge.s32 	%p345, %r474, %r510;
	@%p345 bra 	$L__BB5_291;
	st.global.u32 	[%rd9+512], %r480;
$L__BB5_291:
	setp.ge.s32 	%p346, %r475, %r510;
	@%p346 bra 	$L__BB5_293;
	st.global.u32 	[%rd9+640], %r481;
$L__BB5_293:
	setp.ge.s32 	%p347, %r473, %r510;
	@%p347 bra 	$L__BB5_295;
	st.global.u32 	[%rd9+768], %r482;
$L__BB5_295:
	setp.ge.s32 	%p348, %r192, %r510;
	@%p348 bra 	$L__BB5_297;
	st.global.u32 	[%rd9+896], %r483;
$L__BB5_297:
	setp.ge.s32 	%p349, %r195, %r510;
	@%p349 bra 	$L__BB5_299;
	st.global.u32 	[%rd9+1024], %r484;
$L__BB5_299:
	setp.ge.s32 	%p350, %r198, %r510;
	@%p350 bra 	$L__BB5_301;
	st.global.u32 	[%rd9+1152], %r485;
$L__BB5_301:
	setp.ge.s32 	%p351, %r201, %r510;
	@%p351 bra 	$L__BB5_303;
	st.global.u32 	[%rd9+1280], %r486;
$L__BB5_303:
	setp.ge.s32 	%p352, %r204, %r510;
	@%p352 bra 	$L__BB5_305;
	st.global.u32 	[%rd9+1408], %r487;
$L__BB5_305:
	setp.ge.s32 	%p353, %r207, %r510;
	@%p353 bra 	$L__BB5_307;
	st.global.u32 	[%rd9+1536], %r488;
$L__BB5_307:
	setp.ge.s32 	%p354, %r468, %r510;
	@%p354 bra 	$L__BB5_309;
	st.global.u32 	[%rd9+1664], %r489;
$L__BB5_309:
	setp.ge.s32 	%p355, %r470, %r510;
	@%p355 bra 	$L__BB5_311;
	st.global.u32 	[%rd9+1792], %r490;
$L__BB5_311:
	setp.ge.s32 	%p356, %r471, %r510;
	@%p356 bra 	$L__BB5_313;
	st.global.u32 	[%rd9+1920], %r491;
$L__BB5_313:
	setp.ge.s32 	%p357, %r216, %r510;
	@%p357 bra 	$L__BB5_351;
	st.global.u32 	[%rd9+2048], %r492;
	bra.uni 	$L__BB5_351;
$L__BB5_315:
	st.shared.u32 	[%r220], %r2252;
	st.shared.u32 	[%r220+4], %r2234;
	st.shared.u32 	[%r220+8], %r2191;
	st.shared.u32 	[%r220+12], %r2193;
	st.shared.u32 	[%r220+16], %r2195;
	st.shared.u32 	[%r220+20], %r2197;
	st.shared.u32 	[%r220+24], %r2199;
	st.shared.u32 	[%r220+28], %r2201;
	st.shared.u32 	[%r220+32], %r2203;
	st.shared.u32 	[%r220+36], %r2205;
	st.shared.u32 	[%r220+40], %r2207;
	st.shared.u32 	[%r220+44], %r2209;
	st.shared.u32 	[%r220+48], %r2211;
	st.shared.u32 	[%r220+52], %r2213;
	st.shared.u32 	[%r220+56], %r2215;
	st.shared.u32 	[%r220+60], %r2217;
	st.shared.u32 	[%r220+64], %r2289;
	bar.warp.sync 	-1;
	ld.shared.u32 	%r493, [%r219];
	ld.shared.u32 	%r494, [%r219+128];
	ld.shared.u32 	%r495, [%r219+256];
	ld.shared.u32 	%r496, [%r219+384];
	ld.shared.u32 	%r497, [%r219+512];
	ld.shared.u32 	%r498, [%r219+640];
	ld.shared.u32 	%r499, [%r219+768];
	ld.shared.u32 	%r500, [%r219+896];
	ld.shared.u32 	%r501, [%r219+1024];
	ld.shared.u32 	%r502, [%r219+1152];
	ld.shared.u32 	%r503, [%r219+1280];
	ld.shared.u32 	%r504, [%r219+1408];
	ld.shared.u32 	%r505, [%r219+1536];
	ld.shared.u32 	%r506, [%r219+1664];
	ld.shared.u32 	%r507, [%r219+1792];
	ld.shared.u32 	%r508, [%r219+1920];
	ld.shared.u32 	%r509, [%r219+2048];
	setp.eq.s32 	%p358, %r174, 0;
	@%p358 bra 	$L__BB5_316;
	bra.uni 	$L__BB5_317;
$L__BB5_316:
	st.volatile.shared.u32 	[_ZZN3cub18CUB_300001_SM_10006detail10merge_sort30DeviceMergeSortBlockSortKernelINS2_10policy_hubIN6thrust24THRUST_300001_SM_1000_NS10device_ptrIiEEE9Policy600ES8_PNS0_8NullTypeES8_SC_m4cmpiiSB_EEvbT0_T1_T2_T3_T4_PT6_PT7_T5_NS1_7vsmem_tEE19static_temp_storage+17408], %r173;
$L__BB5_317:
	bar.sync 	0;
	ld.volatile.shared.u32 	%r511, [_ZZN3cub18CUB_300001_SM_10006detail10merge_sort30DeviceMergeSortBlockSortKernelINS2_10policy_hubIN6thrust24THRUST_300001_SM_1000_NS10device_ptrIiEEE9Policy600ES8_PNS0_8NullTypeES8_SC_m4cmpiiSB_EEvbT0_T1_T2_T3_T4_PT6_PT7_T5_NS1_7vsmem_tEE19static_temp_storage+17408];
	setp.ge.s32 	%p359, %r176, %r511;
	@%p359 bra 	$L__BB5_319;
	cvt.u64.u32 	%rd768, %r176;
	add.s64 	%rd769, %rd4, %rd768;
	shl.b64 	%rd770, %rd769, 2;
	add.s64 	%rd771, %rd1, %rd770;
	st.global.u32 	[%rd771], %r493;
$L__BB5_319:
	setp.ge.s32 	%p360, %r179, %r511;
	@%p360 bra 	$L__BB5_321;
	cvt.u64.u32 	%rd772, %r176;
	add.s64 	%rd773, %rd4, %rd772;
	shl.b64 	%rd774, %rd773, 2;
	add.s64 	%rd775, %rd1, %rd774;
	st.global.u32 	[%rd775+128], %r494;
$L__BB5_321:
	setp.ge.s32 	%p361, %r469, %r511;
	@%p361 bra 	$L__BB5_323;
	cvt.u64.u32 	%rd776, %r176;
	add.s64 	%rd777, %rd4, %rd776;
	shl.b64 	%rd778, %rd777, 2;
	add.s64 	%rd779, %rd1, %rd778;
	st.global.u32 	[%rd779+256], %r495;
$L__BB5_323:
	setp.ge.s32 	%p362, %r472, %r511;
	@%p362 bra 	$L__BB5_325;
	cvt.u64.u32 	%rd780, %r176;
	add.s64 	%rd781, %rd4, %rd780;
	shl.b64 	%rd782, %rd781, 2;
	add.s64 	%rd783, %rd1, %rd782;
	st.global.u32 	[%rd783+384], %r496;
$L__BB5_325:
	setp.ge.s32 	%p363, %r474, %r511;
	@%p363 bra 	$L__BB5_327;
	cvt.u64.u32 	%rd784, %r176;
	add.s64 	%rd785, %rd4, %rd784;
	shl.b64 	%rd786, %rd785, 2;
	add.s64 	%rd787, %rd1, %rd786;
	st.global.u32 	[%rd787+512], %r497;
$L__BB5_327:
	setp.ge.s32 	%p364, %r475, %r511;
	@%p364 bra 	$L__BB5_329;
	cvt.u64.u32 	%rd788, %r176;
	add.s64 	%rd789, %rd4, %rd788;
	shl.b64 	%rd790, %rd789, 2;
	add.s64 	%rd791, %rd1, %rd790;
	st.global.u32 	[%rd791+640], %r498;
$L__BB5_329:
	setp.ge.s32 	%p365, %r473, %r511;
	@%p365 bra 	$L__BB5_331;
	cvt.u64.u32 	%rd792, %r176;
	add.s64 	%rd793, %rd4, %rd792;
	shl.b64 	%rd794, %rd793, 2;
	add.s64 	%rd795, %rd1, %rd794;
	st.global.u32 	[%rd795+768], %r499;
$L__BB5_331:
	setp.ge.s32 	%p366, %r192, %r511;
	@%p366 bra 	$L__BB5_333;
	cvt.u64.u32 	%rd796, %r176;
	add.s64 	%rd797, %rd4, %rd796;
	shl.b64 	%rd798, %rd797, 2;
	add.s64 	%rd799, %rd1, %rd798;
	st.global.u32 	[%rd799+896], %r500;
$L__BB5_333:
	setp.ge.s32 	%p367, %r195, %r511;
	@%p367 bra 	$L__BB5_335;
	cvt.u64.u32 	%rd800, %r176;
	add.s64 	%rd801, %rd4, %rd800;
	shl.b64 	%rd802, %rd801, 2;
	add.s64 	%rd803, %rd1, %rd802;
	st.global.u32 	[%rd803+1024], %r501;
$L__BB5_335:
	setp.ge.s32 	%p368, %r198, %r511;
	@%p368 bra 	$L__BB5_337;
	cvt.u64.u32 	%rd804, %r176;
	add.s64 	%rd805, %rd4, %rd804;
	shl.b64 	%rd806, %rd805, 2;
	add.s64 	%rd807, %rd1, %rd806;
	st.global.u32 	[%rd807+1152], %r502;
$L__BB5_337:
	setp.ge.s32 	%p369, %r201, %r511;
	@%p369 bra 	$L__BB5_339;
	cvt.u64.u32 	%rd808, %r176;
	add.s64 	%rd809, %rd4, %rd808;
	shl.b64 	%rd810, %rd809, 2;
	add.s64 	%rd811, %rd1, %rd810;
	st.global.u32 	[%rd811+1280], %r503;
$L__BB5_339:
	setp.ge.s32 	%p370, %r204, %r511;
	@%p370 bra 	$L__BB5_341;
	cvt.u64.u32 	%rd812, %r176;
	add.s64 	%rd813, %rd4, %rd812;
	shl.b64 	%rd814, %rd813, 2;
	add.s64 	%rd815, %rd1, %rd814;
	st.global.u32 	[%rd815+1408], %r504;
$L__BB5_341:
	setp.ge.s32 	%p371, %r207, %r511;
	@%p371 bra 	$L__BB5_343;
	cvt.u64.u32 	%rd816, %r176;
	add.s64 	%rd817, %rd4, %rd816;
	shl.b64 	%rd818, %rd817, 2;
	add.s64 	%rd819, %rd1, %rd818;
	st.global.u32 	[%rd819+1536], %r505;
$L__BB5_343:
	setp.ge.s32 	%p372, %r468, %r511;
	@%p372 bra 	$L__BB5_345;
	cvt.u64.u32 	%rd820, %r176;
	add.s64 	%rd821, %rd4, %rd820;
	shl.b64 	%rd822, %rd821, 2;
	add.s64 	%rd823, %rd1, %rd822;
	st.global.u32 	[%rd823+1664], %r506;
$L__BB5_345:
	setp.ge.s32 	%p373, %r470, %r511;
	@%p373 bra 	$L__BB5_347;
	cvt.u64.u32 	%rd824, %r176;
	add.s64 	%rd825, %rd4, %rd824;
	shl.b64 	%rd826, %rd825, 2;
	add.s64 	%rd827, %rd1, %rd826;
	st.global.u32 	[%rd827+1792], %r507;
$L__BB5_347:
	setp.ge.s32 	%p374, %r471, %r511;
	@%p374 bra 	$L__BB5_349;
	cvt.u64.u32 	%rd828, %r176;
	add.s64 	%rd829, %rd4, %rd828;
	shl.b64 	%rd830, %rd829, 2;
	add.s64 	%rd831, %rd1, %rd830;
	st.global.u32 	[%rd831+1920], %r508;
$L__BB5_349:
	setp.ge.s32 	%p375, %r216, %r511;
	@%p375 bra 	$L__BB5_351;
	cvt.u64.u32 	%rd832, %r176;
	add.s64 	%rd833, %rd4, %rd832;
	shl.b64 	%rd834, %rd833, 2;
	add.s64 	%rd835, %rd1, %rd834;
	st.global.u32 	[%rd835+2048], %r509;
$L__BB5_351:
	ret;

}
	// .globl	_ZN3cub18CUB_300001_SM_10006detail10merge_sort30DeviceMergeSortPartitionKernelIN6thrust24THRUST_300001_SM_1000_NS10device_ptrIiEEm4cmpiiEEvbT_PT2_T0_SC_PSC_T1_SC_i
.visible .entry _ZN3cub18CUB_300001_SM_10006detail10merge_sort30DeviceMergeSortPartitionKernelIN6thrust24THRUST_300001_SM_1000_NS10device_ptrIiEEm4cmpiiEEvbT_PT2_T0_SC_PSC_T1_SC_i(
	.param .u8 _ZN3cub18CUB_300001_SM_10006detail10merge_sort30DeviceMergeSortPartitionKernelIN6thrust24THRUST_300001_SM_1000_NS10device_ptrIiEEm4cmpiiEEvbT_PT2_T0_SC_PSC_T1_SC_i_param_0,
	.param .align 8 .b8 _ZN3cub18CUB_300001_SM_10006detail10merge_sort30DeviceMergeSortPartitionKernelIN6thrust24THRUST_300001_SM_1000_NS10device_ptrIiEEm4cmpiiEEvbT_PT2_T0_SC_PSC_T1_SC_i_param_1[8],
	.param .u64 .ptr .align 1 _ZN3cub18CUB_300001_SM_10006detail10merge_sort30DeviceMergeSortPartitionKernelIN6thrust24THRUST_300001_SM_1000_NS10device_ptrIiEEm4cmpiiEEvbT_PT2_T0_SC_PSC_T1_SC_i_param_2,
	.param .u64 _ZN3cub18CUB_300001_SM_10006detail10merge_sort30DeviceMergeSortPartitionKernelIN6thrust24THRUST_300001_SM_1000_NS10device_ptrIiEEm4cmpiiEEvbT_PT2_T0_SC_PSC_T1_SC_i_param_3,
	.param .u64 _ZN3cub18CUB_300001_SM_10006detail10merge_sort30DeviceMergeSortPartitionKernelIN6thrust24THRUST_300001_SM_1000_NS10device_ptrIiEEm4cmpiiEEvbT_PT2_T0_SC_PSC_T1_SC_i_param_4,
	.param .u64 .ptr .align 1 _ZN3cub18CUB_300001_SM_10006detail10merge_sort30DeviceMergeSortPartitionKernelIN6thrust24THRUST_300001_SM_1000_NS10device_ptrIiEEm4cmpiiEEvbT_PT2_T0_SC_PSC_T1_SC_i_param_5,
	.param .align 1 .b8 _ZN3cub18CUB_300001_SM_10006detail10merge_sort30DeviceMergeSortPartitionKernelIN6thrust24THRUST_300001_SM_1000_NS10device_ptrIiEEm4cmpiiEEvbT_PT2_T0_SC_PSC_T1_SC_i_param_6[1],
	.param .u64 _ZN3cub18CUB_300001_SM_10006detail10merge_sort30DeviceMergeSortPartitionKernelIN6thrust24THRUST_300001_SM_1000_NS10device_ptrIiEEm4cmpiiEEvbT_PT2_T0_SC_PSC_T1_SC_i_param_7,
	.param .u32 _ZN3cub18CUB_300001_SM_10006detail10merge_sort30DeviceMergeSortPartitionKernelIN6thrust24THRUST_300001_SM_1000_NS10device_ptrIiEEm4cmpiiEEvbT_PT2_T0_SC_PSC_T1_SC_i_param_8
)
{
	.reg .pred 	%p<10>;
	.reg .b16 	%rs<2>;
	.reg .b32 	%r<14>;
	.reg .b64 	%rd<96>;

	ld.param.u64 	%rd29, [_ZN3cub18CUB_300001_SM_10006detail10merge_sort30DeviceMergeSortPartitionKernelIN6thrust24THRUST_300001_SM_1000_NS10device_ptrIiEEm4cmpiiEEvbT_PT2_T0_SC_PSC_T1_SC_i_param_1];
	ld.param.s8 	%rs1, [_ZN3cub18CUB_300001_SM_10006detail10merge_sort30DeviceMergeSortPartitionKernelIN6thrust24THRUST_300001_SM_1000_NS10device_ptrIiEEm4cmpiiEEvbT_PT2_T0_SC_PSC_T1_SC_i_param_0];
	ld.param.u64 	%rd30, [_ZN3cub18CUB_300001_SM_10006detail10merge_sort30DeviceMergeSortPartitionKernelIN6thrust24THRUST_300001_SM_1000_NS10device_ptrIiEEm4cmpiiEEvbT_PT2_T0_SC_PSC_T1_SC_i_param_2];
	ld.param.u64 	%rd31, [_ZN3cub18CUB_300001_SM_10006detail10merge_sort30DeviceMergeSortPartitionKernelIN6thrust24THRUST_300001_SM_1000_NS10device_ptrIiEEm4cmpiiEEvbT_PT2_T0_SC_PSC_T1_SC_i_param_3];
	ld.param.u64 	%rd32, [_ZN3cub18CUB_300001_SM_10006detail10merge_sort30DeviceMergeSortPartitionKernelIN6thrust24THRUST_300001_SM_1000_NS10device_ptrIiEEm4cmpiiEEvbT_PT2_T0_SC_PSC_T1_SC_i_param_4];
	ld.param.u64 	%rd34, [_ZN3cub18CUB_300001_SM_10006detail10merge_sort30DeviceMergeSortPartitionKernelIN6thrust24THRUST_300001_SM_1000_NS10device_ptrIiEEm4cmpiiEEvbT_PT2_T0_SC_PSC_T1_SC_i_param_5];
	ld.param.u64 	%rd33, [_ZN3cub18CUB_300001_SM_10006detail10merge_sort30DeviceMergeSortPartitionKernelIN6thrust24THRUST_300001_SM_1000_NS10device_ptrIiEEm4cmpiiEEvbT_PT2_T0_SC_PSC_T1_SC_i_param_7];
	ld.param.u32 	%r1, [_ZN3cub18CUB_300001_SM_10006detail10merge_sort30DeviceMergeSortPartitionKernelIN6thrust24THRUST_300001_SM_1000_NS10device_ptrIiEEm4cmpiiEEvbT_PT2_T0_SC_PSC_T1_SC_i_param_8];
	cvta.to.global.u64 	%rd1, %rd34;
	mov.u32 	%r2, %ntid.x;
	mov.u32 	%r3, %ctaid.x;
	mov.u32 	%r4, %tid.x;
	mad.lo.s32 	%r5, %r2, %r3, %r4;
	cvt.u64.u32 	%rd2, %r5;
	setp.le.u64 	%p1, %rd32, %rd2;
	@%p1 bra 	$L__BB6_11;
	shr.u64 	%rd35, %rd33, 1;
	add.s64 	%rd4, %rd33, 4294967295;
	neg.s64 	%rd36, %rd33;
	and.b64  	%rd37, %rd36, %rd2;
	cvt.s64.s32 	%rd5, %r1;
	mul.lo.s64 	%rd38, %rd37, %rd5;
	mul.lo.s64 	%rd39, %rd35, %rd5;
	min.u64 	%rd6, %rd38, %rd31;
	not.b64 	%rd40, %rd38;
	min.u64 	%rd41, %rd39, %rd40;
	add.s64 	%rd42, %rd41, %rd38;
	min.u64 	%rd7, %rd42, %rd31;
	not.b64 	%rd43, %rd7;
	min.u64 	%rd44, %rd39, %rd43;
	add.s64 	%rd45, %rd44, %rd7;
	min.u64 	%rd8, %rd45, %rd31;
	// begin inline asm
	griddepcontrol.wait;
	// end inline asm
	add.s64 	%rd46, %rd2, 1;
	setp.ne.s64 	%p2, %rd46, %rd32;
	@%p2 bra 	$L__BB6_3;
	shl.b64 	%rd89, %rd2, 3;
	add.s64 	%rd90, %rd1, %rd89;
	st.global.u64 	[%rd90], %rd7;
	bra.uni 	$L__BB6_11;
$L__BB6_3:
	sub.s64 	%rd47, %rd8, %rd6;
	and.b64  	%rd48, %rd4, %rd2;
	mul.lo.s64 	%rd49, %rd48, %rd5;
	min.u64 	%rd9, %rd49, %rd47;
	setp.eq.s16 	%p3, %rs1, 0;
	@%p3 bra 	$L__BB6_7;
	sub.s64 	%rd50, %rd7, %rd6;
	sub.s64 	%rd51, %rd8, %rd7;
	max.u64 	%rd52, %rd9, %rd51;
	sub.s64 	%rd95, %rd52, %rd51;
	min.u64 	%rd91, %rd50, %rd9;
	setp.ge.u64 	%p4, %rd95, %rd91;
	@%p4 bra 	$L__BB6_10;
	cvta.to.global.u64 	%rd12, %rd29;
	add.s64 	%rd13, %rd9, %rd7;
	ld.global.u64 	%rd14, [a_i];
$L__BB6_6:
	sub.s64 	%rd53, %rd91, %rd95;
	shr.u64 	%rd54, %rd53, 1;
	add.s64 	%rd55, %rd54, %rd95;
	add.s64 	%rd56, %rd55, %rd6;
	shl.b64 	%rd57, %rd56, 2;
	add.s64 	%rd58, %rd12, %rd57;
	ld.global.u32 	%r6, [%rd58];
	not.b64 	%rd59, %rd55;
	add.s64 	%rd60, %rd13, %rd59;
	shl.b64 	%rd61, %rd60, 2;
	add.s64 	%rd62, %rd12, %rd61;
	ld.global.u32 	%r7, [%rd62];
	mul.wide.s32 	%rd63, %r7, 4;
	add.s64 	%rd64, %rd14, %rd63;
	ld.u32 	%r8, [%rd64];
	mul.wide.s32 	%rd65, %r6, 4;
	add.s64 	%rd66, %rd14, %rd65;
	ld.u32 	%r9, [%rd66];
	setp.lt.s32 	%p5, %r8, %r9;
	add.s64 	%rd67, %rd55, 1;
	selp.b64 	%rd95, %rd95, %rd67, %p5;
	selp.b64 	%rd91, %rd55, %rd91, %p5;
	setp.lt.u64 	%p6, %rd95, %rd91;
	@%p6 bra 	$L__BB6_6;
	bra.uni 	$L__BB6_10;
$L__BB6_7:
	sub.s64 	%rd68, %rd7, %rd6;
	sub.s64 	%rd69, %rd8, %rd7;
	max.u64 	%rd70, %rd9, %rd69;
	sub.s64 	%rd95, %rd70, %rd69;
	min.u64 	%rd93, %rd68, %rd9;
	setp.ge.u64 	%p7, %rd95, %rd93;
	@%p7 bra 	$L__BB6_10;
	cvta.to.global.u64 	%rd21, %rd30;
	add.s64 	%rd22, %rd9, %rd7;
	ld.global.u64 	%rd23, [a_i];
$L__BB6_9:
	sub.s64 	%rd71, %rd93, %rd95;
	shr.u64 	%rd72, %rd71, 1;
	add.s64 	%rd73, %rd72, %rd95;
	add.s64 	%rd74, %rd73, %rd6;
	shl.b64 	%rd75, %rd74, 2;
	add.s64 	%rd76, %rd21, %rd75;
	ld.global.u32 	%r10, [%rd76];
	not.b64 	%rd77, %rd73;
	add.s64 	%rd78, %rd22, %rd77;
	shl.b64 	%rd79, %rd78, 2;
	add.s64 	%rd80, %rd21, %rd79;
	ld.global.u32 	%r11, [%rd80];
	mul.wide.s32 	%rd81, %r11, 4;
	add.s64 	%rd82, %rd23, %rd81;
	ld.u32 	%r12, [%rd82];
	mul.wide.s32 	%rd83, %r10, 4;
	add.s64 	%rd84, %rd23, %rd83;
	ld.u32 	%r13, [%rd84];
	setp.lt.s32 	%p8, %r12, %r13;
	add.s64 	%rd85, %rd73, 1;
	selp.b64 	%rd95, %rd95, %rd85, %p8;
	selp.b64 	%rd93, %rd73, %rd93, %p8;
	setp.lt.u64 	%p9, %rd95, %rd93;
	@%p9 bra 	$L__BB6_9;
$L__BB6_10:
	add.s64 	%rd86, %rd95, %rd6;
	shl.b64 	%rd87, %rd2, 3;
	add.s64 	%rd88, %rd1, %rd87;
	st.global.u64 	[%rd88], %rd86;
$L__BB6_11:
	ret;

}
	// .globl	_ZN3cub18CUB_300001_SM_10006detail10merge_sort26DeviceMergeSortMergeKernelINS2_10policy_hubIN6thrust24THRUST_300001_SM_1000_NS10device_ptrIiEEE9Policy600ES8_PNS0_8NullTypeES8_SC_m4cmpiiSB_EEvbT2_T3_T4_PT6_PT7_T5_PSG_SG_NS1_7vsmem_tE
.visible .entry _ZN3cub18CUB_300001_SM_10006detail10merge_sort26DeviceMergeSortMergeKernelINS2_10policy_hubIN6thrust24THRUST_300001_SM_1000_NS10device_ptrIiEEE9Policy600ES8_PNS0_8NullTypeES8_SC_m4cmpiiSB_EEvbT2_T3_T4_PT6_PT7_T5_PSG_SG_NS1_7vsmem_tE(
	.param .u8 _ZN3cub18CUB_300001_SM_10006detail10merge_sort26DeviceMergeSortMergeKernelINS2_10policy_hubIN6thrust24THRUST_300001_SM_1000_NS10device_ptrIiEEE9Policy600ES8_PNS0_8NullTypeES8_SC_m4cmpiiSB_EEvbT2_T3_T4_PT6_PT7_T5_PSG_SG_NS1_7vsmem_tE_param_0,
	.param .align 8 .b8 _ZN3cub18CUB_300001_SM_10006detail10merge_sort26DeviceMergeSortMergeKernelINS2_10policy_hubIN6thrust24THRUST_300001_SM_1000_NS10device_ptrIiEEE9Policy600ES8_PNS0_8NullTypeES8_SC_m4cmpiiSB_EEvbT2_T3_T4_PT6_PT7_T5_PSG_SG_NS1_7vsmem_tE_param_1[8],
	.param .u64 .ptr .align 1 _ZN3cub18CUB_300001_SM_10006detail10merge_sort26DeviceMergeSortMergeKernelINS2_10policy_hubIN6thrust24THRUST_300001_SM_1000_NS10device_ptrIiEEE9Policy600ES8_PNS0_8NullTypeES8_SC_m4cmpiiSB_EEvbT2_T3_T4_PT6_PT7_T5_PSG_SG_NS1_7vsmem_tE_param_2,
	.param .u64 _ZN3cub18CUB_300001_SM_10006detail10merge_sort26DeviceMergeSortMergeKernelINS2_10policy_hubIN6thrust24THRUST_300001_SM_1000_NS10device_ptrIiEEE9Policy600ES8_PNS0_8NullTypeES8_SC_m4cmpiiSB_EEvbT2_T3_T4_PT6_PT7_T5_PSG_SG_NS1_7vsmem_tE_param_3,
	.param .u64 .ptr .align 1 _ZN3cub18CUB_300001_SM_10006detail10merge_sort26DeviceMergeSortMergeKernelINS2_10policy_hubIN6thrust24THRUST_300001_SM_1000_NS10device_ptrIiEEE9Policy600ES8_PNS0_8NullTypeES8_SC_m4cmpiiSB_EEvbT2_T3_T4_PT6_PT7_T5_PSG_SG_NS1_7vsmem_tE_param_4,
	.param .u64 .ptr .align 1 _ZN3cub18CUB_300001_SM_10006detail10merge_sort26DeviceMergeSortMergeKernelINS2_10policy_hubIN6thrust24THRUST_300001_SM_1000_NS10device_ptrIiEEE9Policy600ES8_PNS0_8NullTypeES8_SC_m4cmpiiSB_EEvbT2_T3_T4_PT6_PT7_T5_PSG_SG_NS1_7vsmem_tE_param_5,
	.param .align 1 .b8 _ZN3cub18CUB_300001_SM_10006detail10merge_sort26DeviceMergeSortMergeKernelINS2_10policy_hubIN6thrust24THRUST_300001_SM_1000_NS10device_ptrIiEEE9Policy600ES8_PNS0_8NullTypeES8_SC_m4cmpiiSB_EEvbT2_T3_T4_PT6_PT7_T5_PSG_SG_NS1_7vsmem_tE_param_6[1],
	.param .u64 .ptr .align 1 _ZN3cub18CUB_300001_SM_10006detail10merge_sort26DeviceMergeSortMergeKernelINS2_10policy_hubIN6thrust24THRUST_300001_SM_1000_NS10device_ptrIiEEE9Policy600ES8_PNS0_8NullTypeES8_SC_m4cmpiiSB_EEvbT2_T3_T4_PT6_PT7_T5_PSG_SG_NS1_7vsmem_tE_param_7,
	.param .u64 _ZN3cub18CUB_300001_SM_10006detail10merge_sort26DeviceMergeSortMergeKernelINS2_10policy_hubIN6thrust24THRUST_300001_SM_1000_NS10device_ptrIiEEE9Policy600ES8_PNS0_8NullTypeES8_SC_m4cmpiiSB_EEvbT2_T3_T4_PT6_PT7_T5_PSG_SG_NS1_7vsmem_tE_param_8,
	.param .align 8 .b8 _ZN3cub18CUB_300001_SM_10006detail10merge_sort26DeviceMergeSortMergeKernelINS2_10policy_hubIN6thrust24THRUST_300001_SM_1000_NS10device_ptrIiEEE9Policy600ES8_PNS0_8NullTypeES8_SC_m4cmpiiSB_EEvbT2_T3_T4_PT6_PT7_T5_PSG_SG_NS1_7vsmem_tE_param_9[8]
)
.maxntid 256
{
	.reg .pred 	%p<416>;
	.reg .b16 	%rs<6>;
	.reg .b32 	%r<1288>;
	.reg .b64 	%rd<527>;
	// demoted variable
	.shared .align 16 .b8 _ZZN3cub18CUB_300001_SM_10006detail10merge_sort26DeviceMergeSortMergeKernelINS2_10policy_hubIN6thrust24THRUST_300001_SM_1000_NS10device_ptrIiEEE9Policy600ES8_PNS0_8NullTypeES8_SC_m4cmpiiSB_EEvbT2_T3_T4_PT6_PT7_T5_PSG_SG_NS1_7vsmem_tEE19static_temp_storage[17424];
	ld.param.u64 	%rd25, [_ZN3cub18CUB_300001_SM_10006detail10merge_sort26DeviceMergeSortMergeKernelINS2_10policy_hubIN6thrust24THRUST_300001_SM_1000_NS10device_ptrIiEEE9Policy600ES8_PNS0_8NullTypeES8_SC_m4cmpiiSB_EEvbT2_T3_T4_PT6_PT7_T5_PSG_SG_NS1_7vsmem_tE_param_1];
	ld.param.u64 	%rd22, [_ZN3cub18CUB_300001_SM_10006detail10merge_sort26DeviceMergeSortMergeKernelINS2_10policy_hubIN6thrust24THRUST_300001_SM_1000_NS10device_ptrIiEEE9Policy600ES8_PNS0_8NullTypeES8_SC_m4cmpiiSB_EEvbT2_T3_T4_PT6_PT7_T5_PSG_SG_NS1_7vsmem_tE_param_4];
	cvta.to.global.u64 	%rd1, %rd22;
	cvta.to.global.u64 	%rd2, %rd25;
	mov.u32 	%r513, %ctaid.x;
	mov.u32 	%r514, %nctaid.x;
	mov.u32 	%r1, %tid.x;
	add.s32 	%r515, %r514, -1;
	setp.ge.u32 	%p65, %r513, %r515;
	@%p65 bra 	$L__BB7_158;
	ld.param.u64 	%rd525, [_ZN3cub18CUB_300001_SM_10006detail10merge_sort26DeviceMergeSortMergeKernelINS2_10policy_hubIN6thrust24THRUST_300001_SM_1000_NS10device_ptrIiEEE9Policy600ES8_PNS0_8NullTypeES8_SC_m4cmpiiSB_EEvbT2_T3_T4_PT6_PT7_T5_PSG_SG_NS1_7vsmem_tE_param_8];
	ld.param.u64 	%rd523, [_ZN3cub18CUB_300001_SM_10006detail10merge_sort26DeviceMergeSortMergeKernelINS2_10policy_hubIN6thrust24THRUST_300001_SM_1000_NS10device_ptrIiEEE9Policy600ES8_PNS0_8NullTypeES8_SC_m4cmpiiSB_EEvbT2_T3_T4_PT6_PT7_T5_PSG_SG_NS1_7vsmem_tE_param_7];
	ld.param.u64 	%rd510, [_ZN3cub18CUB_300001_SM_10006detail10merge_sort26DeviceMergeSortMergeKernelINS2_10policy_hubIN6thrust24THRUST_300001_SM_1000_NS10device_ptrIiEEE9Policy600ES8_PNS0_8NullTypeES8_SC_m4cmpiiSB_EEvbT2_T3_T4_PT6_PT7_T5_PSG_SG_NS1_7vsmem_tE_param_3];
	ld.param.s8 	%rs4, [_ZN3cub18CUB_300001_SM_10006detail10merge_sort26DeviceMergeSortMergeKernelINS2_10policy_hubIN6thrust24THRUST_300001_SM_1000_NS10device_ptrIiEEE9Policy600ES8_PNS0_8NullTypeES8_SC_m4cmpiiSB_EEvbT2_T3_T4_PT6_PT7_T5_PSG_SG_NS1_7vsmem_tE_param_0];
	cvta.to.global.u64 	%rd270, %rd523;
	cvt.u64.u32 	%rd271, %r513;
	mul.wide.u32 	%rd272, %r513, 8;
	add.s64 	%rd273, %rd270, %rd272;
	ld.global.u64 	%rd3, [%rd273];
	ld.global.u64 	%rd274, [%rd273+8];
	shr.u64 	%rd275, %rd525, 1;
	neg.s64 	%rd276, %rd525;
	and.b64  	%rd277, %rd276, %rd271;
	mul.lo.s64 	%rd4, %rd277, 4352;
	mul.lo.s64 	%rd5, %rd275, 4352;
	sub.s64 	%rd278, %rd271, %rd277;
	mul.lo.s64 	%rd279, %rd278, 4352;
	sub.s64 	%rd280, %rd3, %rd4;
	sub.s64 	%rd281, %rd274, %rd4;
	sub.s64 	%rd282, %rd510, %rd4;
	max.u64 	%rd283, %rd282, %rd5;
	sub.s64 	%rd284, %rd283, %rd5;
	sub.s64 	%rd285, %rd279, %rd280;
	min.u64 	%rd6, %rd285, %rd284;
	max.u64 	%rd286, %rd279, -4353;
	not.b64 	%rd287, %rd286;
	add.s64 	%rd288, %rd279, %rd287;
	sub.s64 	%rd289, %rd288, %rd281;
	or.b64  	%rd290, %rd276, %rd271;
	setp.eq.s64 	%p260, %rd290, -1;
	min.u64 	%rd291, %rd5, %rd282;
	selp.b64 	%rd292, %rd291, %rd281, %p260;
	selp.b64 	%rd293, %rd5, %rd289, %p260;
	min.u64 	%rd294, %rd293, %rd284;
	cvt.u32.u64 	%r833, %rd280;
	cvt.u32.u64 	%r834, %rd292;
	sub.s32 	%r2, %r834, %r833;
	cvt.u32.u64 	%r835, %rd294;
	cvt.u32.u64 	%r836, %rd6;
	sub.s32 	%r3, %r835, %r836;
	// begin inline asm
	griddepcontrol.wait;
	// end inline asm
	setp.eq.s16 	%p261, %rs4, 0;
	@%p261 bra 	$L__BB7_53;
	add.s64 	%rd295, %rd4, %rd5;
	add.s64 	%rd296, %rd295, %rd6;
	setp.ge.s32 	%p262, %r1, %r2;
	cvt.u64.u32 	%rd297, %r1;
	add.s64 	%rd298, %rd3, %rd297;
	shl.b64 	%rd299, %rd298, 2;
	add.s64 	%rd7, %rd2, %rd299;
	sub.s32 	%r837, %r1, %r2;
	cvt.s64.s32 	%rd300, %r837;
	add.s64 	%rd301, %rd296, %rd300;
	shl.b64 	%rd302, %rd301, 2;
	add.s64 	%rd8, %rd2, %rd302;
	@%p262 bra 	$L__BB7_4;
	ld.global.u32 	%r1166, [%rd7];
	bra.uni 	$L__BB7_5;
$L__BB7_4:
	ld.global.u32 	%r1166, [%rd8];
$L__BB7_5:
	add.s32 	%r838, %r1, 256;
	setp.lt.s32 	%p263, %r838, %r2;
	@%p263 bra 	$L__BB7_7;
	ld.global.u32 	%r1165, [%rd8+1024];
	bra.uni 	$L__BB7_8;
$L__BB7_7:
	ld.global.u32 	%r1165, [%rd7+1024];
$L__BB7_8:
	add.s32 	%r839, %r1, 512;
	setp.lt.s32 	%p264, %r839, %r2;
	@%p264 bra 	$L__BB7_10;
	ld.global.u32 	%r1164, [%rd8+2048];
	bra.uni 	$L__BB7_11;
$L__BB7_10:
	ld.global.u32 	%r1164, [%rd7+2048];
$L__BB7_11:
	add.s32 	%r840, %r1, 768;
	setp.lt.s32 	%p265, %r840, %r2;
	@%p265 bra 	$L__BB7_13;
	ld.global.u32 	%r1163, [%rd8+3072];
	bra.uni 	$L__BB7_14;
$L__BB7_13:
	ld.global.u32 	%r1163, [%rd7+3072];
$L__BB7_14:
	or.b32  	%r841, %r1, 1024;
	setp.lt.s32 	%p266, %r841, %r2;
	@%p266 bra 	$L__BB7_16;
	ld.global.u32 	%r1162, [%rd8+4096];
	bra.uni 	$L__BB7_17;
$L__BB7_16:
	ld.global.u32 	%r1162, [%rd7+4096];
$L__BB7_17:
	add.s32 	%r842, %r1, 1280;
	setp.lt.s32 	%p267, %r842, %r2;
	@%p267 bra 	$L__BB7_19;
	ld.global.u32 	%r1161, [%rd8+5120];
	bra.uni 	$L__BB7_20;
$L__BB7_19:
	ld.global.u32 	%r1161, [%rd7+5120];
$L__BB7_20:
	add.s32 	%r843, %r1, 1536;
	setp.lt.s32 	%p268, %r843, %r2;
	@%p268 bra 	$L__BB7_22;
	ld.global.u32 	%r1160, [%rd8+6144];
	bra.uni 	$L__BB7_23;
$L__BB7_22:
	ld.global.u32 	%r1160, [%rd7+6144];
$L__BB7_23:
	add.s32 	%r844, %r1, 1792;
	setp.lt.s32 	%p269, %r844, %r2;
	@%p269 bra 	$L__BB7_25;
	ld.global.u32 	%r1159, [%rd8+7168];
	bra.uni 	$L__BB7_26;
$L__BB7_25:
	ld.global.u32 	%r1159, [%rd7+7168];
$L__BB7_26:
	or.b32  	%r845, %r1, 2048;
	setp.lt.s32 	%p270, %r845, %r2;
	@%p270 bra 	$L__BB7_28;
	ld.global.u32 	%r1158, [%rd8+8192];
	bra.uni 	$L__BB7_29;
$L__BB7_28:
	ld.global.u32 	%r1158, [%rd7+8192];
$L__BB7_29:
	add.s32 	%r846, %r1, 2304;
	setp.lt.s32 	%p271, %r846, %r2;
	@%p271 bra 	$L__BB7_31;
	ld.global.u32 	%r1157, [%rd8+9216];
	bra.uni 	$L__BB7_32;
$L__BB7_31:
	ld.global.u32 	%r1157, [%rd7+9216];
$L__BB7_32:
	add.s32 	%r847, %r1, 2560;
	setp.lt.s32 	%p272, %r847, %r2;
	@%p272 bra 	$L__BB7_34;
	ld.global.u32 	%r1156, [%rd8+10240];
	bra.uni 	$L__BB7_35;
$L__BB7_34:
	ld.global.u32 	%r1156, [%rd7+10240];
$L__BB7_35:
	add.s32 	%r848, %r1, 2816;
	setp.lt.s32 	%p273, %r848, %r2;
	@%p273 bra 	$L__BB7_37;
	ld.global.u32 	%r1155, [%rd8+11264];
	bra.uni 	$L__BB7_38;
$L__BB7_37:
	ld.global.u32 	%r1155, [%rd7+11264];
$L__BB7_38:
	or.b32  	%r849, %r1, 3072;
	setp.lt.s32 	%p274, %r849, %r2;
	@%p274 bra 	$L__BB7_40;
	ld.global.u32 	%r1154, [%rd8+12288];
	bra.uni 	$L__BB7_41;
$L__BB7_40:
	ld.global.u32 	%r1154, [%rd7+12288];
$L__BB7_41:
	add.s32 	%r850, %r1, 3328;
	setp.lt.s32 	%p275, %r850, %r2;
	@%p275 bra 	$L__BB7_43;
	ld.global.u32 	%r1153, [%rd8+13312];
	bra.uni 	$L__BB7_44;
$L__BB7_43:
	ld.global.u32 	%r1153, [%rd7+13312];
$L__BB7_44:
	add.s32 	%r851, %r1, 3584;
	setp.lt.s32 	%p276, %r851, %r2;
	@%p276 bra 	$L__BB7_46;
	ld.global.u32 	%r1152, [%rd8+14336];
	bra.uni 	$L__BB7_47;
$L__BB7_46:
	ld.global.u32 	%r1152, [%rd7+14336];
$L__BB7_47:
	add.s32 	%r852, %r1, 3840;
	setp.lt.s32 	%p277, %r852, %r2;
	@%p277 bra 	$L__BB7_49;
	ld.global.u32 	%r1151, [%rd8+15360];
	bra.uni 	$L__BB7_50;
$L__BB7_49:
	ld.global.u32 	%r1151, [%rd7+15360];
$L__BB7_50:
	or.b32  	%r853, %r1, 4096;
	setp.lt.s32 	%p278, %r853, %r2;
	@%p278 bra 	$L__BB7_52;
	ld.global.u32 	%r1150, [%rd8+16384];
	bra.uni 	$L__BB7_54;
$L__BB7_52:
	ld.global.u32 	%r1150, [%rd7+16384];
	bra.uni 	$L__BB7_54;
$L__BB7_53:
	ld.param.u64 	%rd526, [_ZN3cub18CUB_300001_SM_10006detail10merge_sort26DeviceMergeSortMergeKernelINS2_10policy_hubIN6thrust24THRUST_300001_SM_1000_NS10device_ptrIiEEE9Policy600ES8_PNS0_8NullTypeES8_SC_m4cmpiiSB_EEvbT2_T3_T4_PT6_PT7_T5_PSG_SG_NS1_7vsmem_tE_param_8];
	ld.param.u64 	%rd520, [_ZN3cub18CUB_300001_SM_10006detail10merge_sort26DeviceMergeSortMergeKernelINS2_10policy_hubIN6thrust24THRUST_300001_SM_1000_NS10device_ptrIiEEE9Policy600ES8_PNS0_8NullTypeES8_SC_m4cmpiiSB_EEvbT2_T3_T4_PT6_PT7_T5_PSG_SG_NS1_7vsmem_tE_param_4];
	shr.u64 	%rd303, %rd526, 1;
	mad.lo.s64 	%rd304, %rd303, 4352, %rd4;
	add.s64 	%rd305, %rd304, %rd6;
	setp.lt.s32 	%p279, %r1, %r2;
	sub.s32 	%r854, %r1, %r2;
	cvt.s64.s32 	%rd306, %r854;
	cvt.u64.u32 	%rd307, %r1;
	selp.b64 	%rd308, %rd3, %rd305, %p279;
	selp.b64 	%rd309, %rd307, %rd306, %p279;
	add.s64 	%rd310, %rd309, %rd308;
	cvta.to.global.u64 	%rd311, %rd520;
	shl.b64 	%rd312, %rd310, 2;
	add.s64 	%rd313, %rd311, %rd312;
	ld.global.u32 	%r1166, [%rd313];
	add.s32 	%r855, %r1, 256;
	setp.lt.s32 	%p280, %r855, %r2;
	sub.s32 	%r856, %r855, %r2;
	cvt.s64.s32 	%rd314, %r856;
	cvt.u64.u32 	%rd315, %r855;
	selp.b64 	%rd316, %rd3, %rd305, %p280;
	selp.b64 	%rd317, %rd315, %rd314, %p280;
	add.s64 	%rd318, %rd317, %rd316;
	shl.b64 	%rd319, %rd318, 2;
	add.s64 	%rd320, %rd311, %rd319;
	ld.global.u32 	%r1165, [%rd320];
	add.s32 	%r857, %r1, 512;
	setp.lt.s32 	%p281, %r857, %r2;
	sub.s32 	%r858, %r857, %r2;
	cvt.s64.s32 	%rd321, %r858;
	cvt.u64.u32 	%rd322, %r857;
	selp.b64 	%rd323, %rd3, %rd305, %p281;
	selp.b64 	%rd324, %rd322, %rd321, %p281;
	add.s64 	%rd325, %rd324, %rd323;
	shl.b64 	%rd326, %rd325, 2;
	add.s64 	%rd327, %rd311, %rd326;
	ld.global.u32 	%r1164, [%rd327];
	add.s32 	%r859, %r1, 768;
	setp.lt.s32 	%p282, %r859, %r2;
	sub.s32 	%r860, %r859, %r2;
	cvt.s64.s32 	%rd328, %r860;
	cvt.u64.u32 	%rd329, %r859;
	selp.b64 	%rd330, %rd3, %rd305, %p282;
	selp.b64 	%rd331, %rd329, %rd328, %p282;
	add.s64 	%rd332, %rd331, %rd330;
	shl.b64 	%rd333, %rd332, 2;
	add.s64 	%rd334, %rd311, %rd333;
	ld.global.u32 	%r1163, [%rd334];
	or.b32  	%r861, %r1, 1024;
	setp.lt.s32 	%p283, %r861, %r2;
	sub.s32 	%r862, %r861, %r2;
	cvt.s64.s32 	%rd335, %r862;
	cvt.u64.u32 	%rd336, %r861;
	selp.b64 	%rd337, %rd3, %rd305, %p283;
	selp.b64 	%rd338, %rd336, %rd335, %p283;
	add.s64 	%rd339, %rd338, %rd337;
	shl.b64 	%rd340, %rd339, 2;
	add.s64 	%rd341, %rd311, %rd340;
	ld.global.u32 	%r1162, [%rd341];
	add.s32 	%r863, %r1, 1280;
	setp.lt.s32 	%p284, %r863, %r2;
	sub.s32 	%r864, %r863, %r2;
	cvt.s64.s32 	%rd342, %r864;
	cvt.u64.u32 	%rd343, %r863;
	selp.b64 	%rd344, %rd3, %rd305, %p284;
	selp.b64 	%rd345, %rd343, %rd342, %p284;
	add.s64 	%rd346, %rd345, %rd344;
	shl.b64 	%rd347, %rd346, 2;
	add.s64 	%rd348, %rd311, %rd347;
	ld.global.u32 	%r1161, [%rd348];
	add.s32 	%r865, %r1, 1536;
	setp.lt.s32 	%p285, %r865, %r2;
	sub.s32 	%r866, %r865, %r2;
	cvt.s64.s32 	%rd349, %r866;
	cvt.u64.u32 	%rd350, %r865;
	selp.b64 	%rd351, %rd3, %rd305, %p285;
	selp.b64 	%rd352, %rd350, %rd349, %p285;
	add.s64 	%rd353, %rd352, %rd351;
	shl.b64 	%rd354, %rd353, 2;
	add.s64 	%rd355, %rd311, %rd354;
	ld.global.u32 	%r1160, [%rd355];
	add.s32 	%r867, %r1, 1792;
	setp.lt.s32 	%p286, %r867, %r2;
	sub.s32 	%r868, %r867, %r2;
	cvt.s64.s32 	%rd356, %r868;
	cvt.u64.u32 	%rd357, %r867;
	selp.b64 	%rd358, %rd3, %rd305, %p286;
	selp.b64 	%rd359, %rd357, %rd356, %p286;
	add.s64 	%rd360, %rd359, %rd358;
	shl.b64 	%rd361, %rd360, 2;
	add.s64 	%rd362, %rd311, %rd361;
	ld.global.u32 	%r1159, [%rd362];
	or.b32  	%r869, %r1, 2048;
	setp.lt.s32 	%p287, %r869, %r2;
	sub.s32 	%r870, %r869, %r2;
	cvt.s64.s32 	%rd363, %r870;
	cvt.u64.u32 	%rd364, %r869;
	selp.b64 	%rd365, %rd3, %rd305, %p287;
	selp.b64 	%rd366, %rd364, %rd363, %p287;
	add.s64 	%rd367, %rd366, %rd365;
	shl.b64 	%rd368, %rd367, 2;
	add.s64 	%rd369, %rd311, %rd368;
	ld.global.u32 	%r1158, [%rd369];
	add.s32 	%r871, %r1, 2304;
	setp.lt.s32 	%p288, %r871, %r2;
	sub.s32 	%r872, %r871, %r2;
	cvt.s64.s32 	%rd370, %r872;
	cvt.u64.u32 	%rd371, %r871;
	selp.b64 	%rd372, %rd3, %rd305, %p288;
	selp.b64 	%rd373, %rd371, %rd370, %p288;
	add.s64 	%rd374, %rd373, %rd372;
	shl.b64 	%rd375, %rd374, 2;
	add.s64 	%rd376, %rd311, %rd375;
	ld.global.u32 	%r1157, [%rd376];
	add.s32 	%r873, %r1, 2560;
	setp.lt.s32 	%p289, %r873, %r2;
	sub.s32 	%r874, %r873, %r2;
	cvt.s64.s32 	%rd377, %r874;
	cvt.u64.u32 	%rd378, %r873;
	selp.b64 	%rd379, %rd3, %rd305, %p289;
	selp.b64 	%rd380, %rd378, %rd377, %p289;
	add.s64 	%rd381, %rd380, %rd379;
	shl.b64 	%rd382, %rd381, 2;
	add.s64 	%rd383, %rd311, %rd382;
	ld.global.u32 	%r1156, [%rd383];
	add.s32 	%r875, %r1, 2816;
	setp.lt.s32 	%p290, %r875, %r2;
	sub.s32 	%r876, %r875, %r2;
	cvt.s64.s32 	%rd384, %r876;
	cvt.u64.u32 	%rd385, %r875;
	selp.b64 	%rd386, %rd3, %rd305, %p290;
	selp.b64 	%rd387, %rd385, %rd384, %p290;
	add.s64 	%rd388, %rd387, %rd386;
	shl.b64 	%rd389, %rd388, 2;
	add.s64 	%rd390, %rd311, %rd389;
	ld.global.u32 	%r1155, [%rd390];
	or.b32  	%r877, %r1, 3072;
	setp.lt.s32 	%p291, %r877, %r2;
	sub.s32 	%r878, %r877, %r2;
	cvt.s64.s32 	%rd391, %r878;
	cvt.u64.u32 	%rd392, %r877;
	selp.b64 	%rd393, %rd3, %rd305, %p291;
	selp.b64 	%rd394, %rd392, %rd391, %p291;
	add.s64 	%rd395, %rd394, %rd393;
	shl.b64 	%rd396, %rd395, 2;
	add.s64 	%rd397, %rd311, %rd396;
	ld.global.u32 	%r1154, [%rd397];
	add.s32 	%r879, %r1, 3328;
	setp.lt.s32 	%p292, %r879, %r2;
	sub.s32 	%r880, %r879, %r2;
	cvt.s64.s32 	%rd398, %r880;
	cvt.u64.u32 	%rd399, %r879;
	selp.b64 	%rd400, %rd3, %rd305, %p292;
	selp.b64 	%rd401, %rd399, %rd398, %p292;
	add.s64 	%rd402, %rd401, %rd400;
	shl.b64 	%rd403, %rd402, 2;
	add.s64 	%rd404, %rd311, %rd403;
	ld.global.u32 	%r1153, [%rd404];
	add.s32 	%r881, %r1, 3584;
	setp.lt.s32 	%p293, %r881, %r2;
	sub.s32 	%r882, %r881, %r2;
	cvt.s64.s32 	%rd405, %r882;
	cvt.u64.u32 	%rd406, %r881;
	selp.b64 	%rd407, %rd3, %rd305, %p293;
	selp.b64 	%rd408, %rd406, %rd405, %p293;
	add.s64 	%rd409, %rd408, %rd407;
	shl.b64 	%rd410, %rd409, 2;
	add.s64 	%rd411, %rd311, %rd410;
	ld.global.u32 	%r1152, [%rd411];
	add.s32 	%r883, %r1, 3840;
	setp.lt.s32 	%p294, %r883, %r2;
	sub.s32 	%r884, %r883, %r2;
	cvt.s64.s32 	%rd412, %r884;
	cvt.u64.u32 	%rd413, %r883;
	selp.b64 	%rd414, %rd3, %rd305, %p294;
	selp.b64 	%rd415, %rd413, %rd412, %p294;
	add.s64 	%rd416, %rd415, %rd414;
	shl.b64 	%rd417, %rd416, 2;
	add.s64 	%rd418, %rd311, %rd417;
	ld.global.u32 	%r1151, [%rd418];
	or.b32  	%r885, %r1, 4096;
	setp.lt.s32 	%p295, %r885, %r2;
	sub.s32 	%r886, %r885, %r2;
	cvt.s64.s32 	%rd419, %r886;
	cvt.u64.u32 	%rd420, %r885;
	selp.b64 	%rd421, %rd3, %rd305, %p295;
	selp.b64 	%rd422, %rd420, %rd419, %p295;
	add.s64 	%rd423, %rd422, %rd421;
	shl.b64 	%rd424, %rd423, 2;
	add.s64 	%rd425, %rd311, %rd424;
	ld.global.u32 	%r1150, [%rd425];
$L__BB7_54:
	shl.b32 	%r887, %r1, 2;
	mov.u32 	%r888, _ZZN3cub18CUB_300001_SM_10006detail10merge_sort26DeviceMergeSortMergeKernelINS2_10policy_hubIN6thrust24THRUST_300001_SM_1000_NS10device_ptrIiEEE9Policy600ES8_PNS0_8NullTypeES8_SC_m4cmpiiSB_EEvbT2_T3_T4_PT6_PT7_T5_PSG_SG_NS1_7vsmem_tEE19static_temp_storage;
	add.s32 	%r889, %r888, %r887;
	st.shared.u32 	[%r889], %r1166;
	st.shared.u32 	[%r889+1024], %r1165;
	st.shared.u32 	[%r889+2048], %r1164;
	st.shared.u32 	[%r889+3072], %r1163;
	st.shared.u32 	[%r889+4096], %r1162;
	st.shared.u32 	[%r889+5120], %r1161;
	st.shared.u32 	[%r889+6144], %r1160;
	st.shared.u32 	[%r889+7168], %r1159;
	st.shared.u32 	[%r889+8192], %r1158;
	st.shared.u32 	[%r889+9216], %r1157;
	st.shared.u32 	[%r889+10240], %r1156;
	st.shared.u32 	[%r889+11264], %r1155;
	st.shared.u32 	[%r889+12288], %r1154;
	st.shared.u32 	[%r889+13312], %r1153;
	st.shared.u32 	[%r889+14336], %r1152;
	st.shared.u32 	[%r889+15360], %r1151;
	st.shared.u32 	[%r889+16384], %r1150;
	bar.sync 	0;
	// begin inline asm
	griddepcontrol.launch_dependents;
	// end inline asm
	add.s32 	%r88, %r3, %r2;
	mul.lo.s32 	%r890, %r1, 17;
	min.s32 	%r89, %r890, %r88;
	shl.b32 	%r891, %r2, 2;
	add.s32 	%r90, %r888, %r891;
	setp.lt.s32 	%p296, %r89, %r3;
	sub.s32 	%r892, %r89, %r3;
	selp.b32 	%r1169, 0, %r892, %p296;
	min.s32 	%r1167, %r89, %r2;
	setp.ge.s32 	%p297, %r1169, %r1167;
	ld.global.u64 	%rd9, [a_i];
	@%p297 bra 	$L__BB7_56;
$L__BB7_55:
	sub.s32 	%r893, %r1167, %r1169;
	shr.u32 	%r894, %r893, 31;
	add.s32 	%r895, %r893, %r894;
	shr.s32 	%r896, %r895, 1;
	add.s32 	%r897, %r896, %r1169;
	shl.b32 	%r898, %r897, 2;
	add.s32 	%r900, %r888, %r898;
	ld.shared.u32 	%r901, [%r900];
	not.b32 	%r902, %r897;
	add.s32 	%r903, %r89, %r902;
	shl.b32 	%r904, %r903, 2;
	add.s32 	%r905, %r90, %r904;
	ld.shared.u32 	%r906, [%r905];
	mul.wide.s32 	%rd426, %r906, 4;
	add.s64 	%rd427, %rd9, %rd426;
	ld.u32 	%r907, [%rd427];
	mul.wide.s32 	%rd428, %r901, 4;
	add.s64 	%rd429, %rd9, %rd428;
	ld.u32 	%r908, [%rd429];
	setp.lt.s32 	%p298, %r907, %r908;
	add.s32 	%r909, %r897, 1;
	selp.b32 	%r1169, %r1169, %r909, %p298;
	selp.b32 	%r1167, %r897, %r1167, %p298;
	setp.lt.s32 	%p299, %r1169, %r1167;
	@%p299 bra 	$L__BB7_55;
$L__BB7_56:
	sub.s32 	%r910, %r89, %r1169;
	add.s32 	%r98, %r910, %r2;
	shl.b32 	%r911, %r910, 2;
	add.s32 	%r99, %r90, %r911;
	ld.shared.u32 	%r1171, [%r99];
	shl.b32 	%r912, %r1169, 2;
	add.s32 	%r101, %r888, %r912;
	ld.shared.u32 	%r1172, [%r101];
	setp.ge.s32 	%p301, %r98, %r88;
	mov.pred 	%p384, 0;
	@%p301 bra 	$L__BB7_59;
	setp.ge.s32 	%p303, %r1169, %r2;
	mov.pred 	%p384, -1;
	@%p303 bra 	$L__BB7_59;
	mul.wide.s32 	%rd430, %r1171, 4;
	add.s64 	%rd431, %rd9, %rd430;
	ld.u32 	%r914, [%rd431];
	mul.wide.s32 	%rd432, %r1172, 4;
	add.s64 	%rd433, %rd9, %rd432;
	ld.u32 	%r915, [%rd433];
	setp.lt.s32 	%p384, %r914, %r915;
$L__BB7_59:
	selp.b32 	%r103, %r1171, %r1172, %p384;
	selp.u32 	%r916, 1, 0, %p384;
	add.s32 	%r104, %r98, %r916;
	not.pred 	%p304, %p384;
	selp.u32 	%r917, 1, 0, %p304;
	add.s32 	%r105, %r1169, %r917;
	@%p304 bra 	$L__BB7_61;
	ld.shared.u32 	%r1171, [%r99+4];
	bra.uni 	$L__BB7_62;
$L__BB7_61:
	ld.shared.u32 	%r1172, [%r101+4];
$L__BB7_62:
	setp.ge.s32 	%p306, %r104, %r88;
	mov.pred 	%p385, 0;
	@%p306 bra 	$L__BB7_65;
	setp.ge.s32 	%p308, %r105, %r2;
	mov.pred 	%p385, -1;
	@%p308 bra 	$L__BB7_65;
	mul.wide.s32 	%rd434, %r1171, 4;
	add.s64 	%rd435, %rd9, %rd434;
	ld.u32 	%r918, [%rd435];
	mul.wide.s32 	%rd436, %r1172, 4;
	add.s64 	%rd437, %rd9, %rd436;
	ld.u32 	%r919, [%rd437];
	setp.lt.s32 	%p385, %r918, %r919;
$L__BB7_65:
	selp.b32 	%r110, %r1171, %r1172, %p385;
	selp.u32 	%r920, 1, 0, %p385;
	add.s32 	%r111, %r104, %r920;
	not.pred 	%p309, %p385;
	selp.u32 	%r921, 1, 0, %p309;
	add.s32 	%r112, %r105, %r921;
	@%p385 bra 	$L__BB7_67;
	shl.b32 	%r922, %r112, 2;
	add.s32 	%r924, %r888, %r922;
	ld.shared.u32 	%r1172, [%r924];
	bra.uni 	$L__BB7_68;
$L__BB7_67:
	shl.b32 	%r925, %r111, 2;
	add.s32 	%r927, %r888, %r925;
	ld.shared.u32 	%r1171, [%r927];
$L__BB7_68:
	setp.ge.s32 	%p311, %r111, %r88;
	mov.pred 	%p386, 0;
	@%p311 bra 	$L__BB7_71;
	setp.ge.s32 	%p313, %r112, %r2;
	mov.pred 	%p386, -1;
	@%p313 bra 	$L__BB7_71;
	mul.wide.s32 	%rd438, %r1171, 4;
	add.s64 	%rd439, %rd9, %rd438;
	ld.u32 	%r928, [%rd439];
	mul.wide.s32 	%rd440, %r1172, 4;
	add.s64 	%rd441, %rd9, %rd440;
	ld.u32 	%r929, [%rd441];
	setp.lt.s32 	%p386, %r928, %r929;
$L__BB7_71:
	selp.b32 	%r117, %r1171, %r1172, %p386;
	selp.u32 	%r930, 1, 0, %p386;
	add.s32 	%r118, %r111, %r930;
	not.pred 	%p314, %p386;
	selp.u32 	%r931, 1, 0, %p314;
	add.s32 	%r119, %r112, %r931;
	@%p386 bra 	$L__BB7_73;
	shl.b32 	%r932, %r119, 2;
	add.s32 	%r934, %r888, %r932;
	ld.shared.u32 	%r1172, [%r934];
	bra.uni 	$L__BB7_74;
$L__BB7_73:
	shl.b32 	%r935, %r118, 2;
	add.s32 	%r937, %r888, %r935;
	ld.shared.u32 	%r1171, [%r937];
$L__BB7_74:
	setp.ge.s32 	%p316, %r118, %r88;
	mov.pred 	%p387, 0;
	@%p316 bra 	$L__BB7_77;
	setp.ge.s32 	%p318, %r119, %r2;
	mov.pred 	%p387, -1;
	@%p318 bra 	$L__BB7_77;
	mul.wide.s32 	%rd442, %r1171, 4;
	add.s64 	%rd443, %rd9, %rd442;
	ld.u32 	%r938, [%rd443];
	mul.wide.s32 	%rd444, %r1172, 4;
	add.s64 	%rd445, %rd9, %rd444;
	ld.u32 	%r939, [%rd445];
	setp.lt.s32 	%p387, %r938, %r939;
$L__BB7_77:
	selp.b32 	%r124, %r1171, %r1172, %p387;
	selp.u32 	%r940, 1, 0, %p387;
	add.s32 	%r125, %r118, %r940;
	not.pred 	%p319, %p387;
	selp.u32 	%r941, 1, 0, %p319;
	add.s32 	%r126, %r119, %r941;
	@%p387 bra 	$L__BB7_79;
	shl.b32 	%r942, %r126, 2;
	add.s32 	%r944, %r888, %r942;
	ld.shared.u32 	%r1172, [%r944];
	bra.uni 	$L__BB7_80;
$L__BB7_79:
	shl.b32 	%r945, %r125, 2;
	add.s32 	%r947, %r888, %r945;
	ld.shared.u32 	%r1171, [%r947];
$L__BB7_80:
	setp.ge.s32 	%p321, %r125, %r88;
	mov.pred 	%p388, 0;
	@%p321 bra 	$L__BB7_83;
	setp.ge.s32 	%p323, %r126, %r2;
	mov.pred 	%p388, -1;
	@%p323 bra 	$L__BB7_83;
	mul.wide.s32 	%rd446, %r1171, 4;
	add.s64 	%rd447, %rd9, %rd446;
	ld.u32 	%r948, [%rd447];
	mul.wide.s32 	%rd448, %r1172, 4;
	add.s64 	%rd449, %rd9, %rd448;
	ld.u32 	%r949, [%rd449];
	setp.lt.s32 	%p388, %r948, %r949;
$L__BB7_83:
	selp.b32 	%r131, %r1171, %r1172, %p388;
	selp.u32 	%r950, 1, 0, %p388;
	add.s32 	%r132, %r125, %r950;
	not.pred 	%p324, %p388;
	selp.u32 	%r951, 1, 0, %p324;
	add.s32 	%r133, %r126, %r951;
	@%p388 bra 	$L__BB7_85;
	shl.b32 	%r952, %r133, 2;
	add.s32 	%r954, %r888, %r952;
	ld.shared.u32 	%r1172, [%r954];
	bra.uni 	$L__BB7_86;
$L__BB7_85:
	shl.b32 	%r955, %r132, 2;
	add.s32 	%r957, %r888, %r955;
	ld.shared.u32 	%r1171, [%r957];
$L__BB7_86:
	setp.ge.s32 	%p326, %r132, %r88;
	mov.pred 	%p389, 0;
	@%p326 bra 	$L__BB7_89;
	setp.ge.s32 	%p328, %r133, %r2;
	mov.pred 	%p389, -1;
	@%p328 bra 	$L__BB7_89;
	mul.wide.s32 	%rd450, %r1171, 4;
	add.s64 	%rd451, %rd9, %rd450;
	ld.u32 	%r958, [%rd451];
	mul.wide.s32 	%rd452, %r1172, 4;
	add.s64 	%rd453, %rd9, %rd452;
	ld.u32 	%r959, [%rd453];
	setp.lt.s32 	%p389, %r958, %r959;
$L__BB7_89:
	selp.b32 	%r138, %r1171, %r1172, %p389;
	selp.u32 	%r960, 1, 0, %p389;
	add.s32 	%r139, %r132, %r960;
	not.pred 	%p329, %p389;
	selp.u32 	%r961, 1, 0, %p329;
	add.s32 	%r140, %r133, %r961;
	@%p389 bra 	$L__BB7_91;
	shl.b32 	%r962, %r140, 2;
	add.s32 	%r964, %r888, %r962;
	ld.shared.u32 	%r1172, [%r964];
	bra.uni 	$L__BB7_92;
$L__BB7_91:
	shl.b32 	%r965, %r139, 2;
	add.s32 	%r967, %r888, %r965;
	ld.shared.u32 	%r1171, [%r967];
$L__BB7_92:
	setp.ge.s32 	%p331, %r139, %r88;
	mov.pred 	%p390, 0;
	@%p331 bra 	$L__BB7_95;
	setp.ge.s32 	%p333, %r140, %r2;
	mov.pred 	%p390, -1;
	@%p333 bra 	$L__BB7_95;
	mul.wide.s32 	%rd454, %r1171, 4;
	add.s64 	%rd455, %rd9, %rd454;
	ld.u32 	%r968, [%rd455];
	mul.wide.s32 	%rd456, %r1172, 4;
	add.s64 	%rd457, %rd9, %rd456;
	ld.u32 	%r969, [%rd457];
	setp.lt.s32 	%p390, %r968, %r969;
$L__BB7_95:
	selp.b32 	%r145, %r1171, %r1172, %p390;
	selp.u32 	%r970, 1, 0, %p390;
	add.s32 	%r146, %r139, %r970;
	not.pred 	%p334, %p390;
	selp.u32 	%r971, 1, 0, %p334;
	add.s32 	%r147, %r140, %r971;
	@%p390 bra 	$L__BB7_97;
	shl.b32 	%r972, %r147, 2;
	add.s32 	%r974, %r888, %r972;
	ld.shared.u32 	%r1172, [%r974];
	bra.uni 	$L__BB7_98;
$L__BB7_97:
	shl.b32 	%r975, %r146, 2;
	add.s32 	%r977, %r888, %r975;
	ld.shared.u32 	%r1171, [%r977];
$L__BB7_98:
	setp.ge.s32 	%p336, %r146, %r88;
	mov.pred 	%p391, 0;
	@%p336 bra 	$L__BB7_101;
	setp.ge.s32 	%p338, %r147, %r2;
	mov.pred 	%p391, -1;
	@%p338 bra 	$L__BB7_101;
	mul.wide.s32 	%rd458, %r1171, 4;
	add.s64 	%rd459, %rd9, %rd458;
	ld.u32 	%r978, [%rd459];
	mul.wide.s32 	%rd460, %r1172, 4;
	add.s64 	%rd461, %rd9, %rd460;
	ld.u32 	%r979, [%rd461];
	setp.lt.s32 	%p391, %r978, %r979;
$L__BB7_101:
	selp.b32 	%r152, %r1171, %r1172, %p391;
	selp.u32 	%r980, 1, 0, %p391;
	add.s32 	%r153, %r146, %r980;
	not.pred 	%p339, %p391;
	selp.u32 	%r981, 1, 0, %p339;
	add.s32 	%r154, %r147, %r981;
	@%p391 bra 	$L__BB7_103;
	shl.b32 	%r982, %r154, 2;
	add.s32 	%r984, %r888, %r982;
	ld.shared.u32 	%r1172, [%r984];
	bra.uni 	$L__BB7_104;
$L__BB7_103:
	shl.b32 	%r985, %r153, 2;
	add.s32 	%r987, %r888, %r985;
	ld.shared.u32 	%r1171, [%r987];
$L__BB7_104:
	setp.ge.s32 	%p341, %r153, %r88;
	mov.pred 	%p392, 0;
	@%p341 bra 	$L__BB7_107;
	setp.ge.s32 	%p343, %r154, %r2;
	mov.pred 	%p392, -1;
	@%p343 bra 	$L__BB7_107;
	mul.wide.s32 	%rd462, %r1171, 4;
	add.s64 	%rd463, %rd9, %rd462;
	ld.u32 	%r988, [%rd463];
	mul.wide.s32 	%rd464, %r1172, 4;
	add.s64 	%rd465, %rd9, %rd464;
	ld.u32 	%r989, [%rd465];
	setp.lt.s32 	%p392, %r988, %r989;
$L__BB7_107:
	selp.b32 	%r159, %r1171, %r1172, %p392;
	selp.u32 	%r990, 1, 0, %p392;
	add.s32 	%r160, %r153, %r990;
	not.pred 	%p344, %p392;
	selp.u32 	%r991, 1, 0, %p344;
	add.s32 	%r161, %r154, %r991;
	@%p392 bra 	$L__BB7_109;
	shl.b32 	%r992, %r161, 2;
	add.s32 	%r994, %r888, %r992;
	ld.shared.u32 	%r1172, [%r994];
	bra.uni 	$L__BB7_110;
$L__BB7_109:
	shl.b32 	%r995, %r160, 2;
	add.s32 	%r997, %r888, %r995;
	ld.shared.u32 	%r1171, [%r997];
$L__BB7_110:
	setp.ge.s32 	%p346, %r160, %r88;
	mov.pred 	%p393, 0;
	@%p346 bra 	$L__BB7_113;
	setp.ge.s32 	%p348, %r161, %r2;
	mov.pred 	%p393, -1;
	@%p348 bra 	$L__BB7_113;
	mul.wide.s32 	%rd466, %r1171, 4;
	add.s64 	%rd467, %rd9, %rd466;
	ld.u32 	%r998, [%rd467];
	mul.wide.s32 	%rd468, %r1172, 4;
	add.s64 	%rd469, %rd9, %rd468;
	ld.u32 	%r999, [%rd469];
	setp.lt.s32 	%p393, %r998, %r999;
$L__BB7_113:
	selp.b32 	%r166, %r1171, %r1172, %p393;
	selp.u32 	%r1000, 1, 0, %p393;
	add.s32 	%r167, %r160, %r1000;
	not.pred 	%p349, %p393;
	selp.u32 	%r1001, 1, 0, %p349;
	add.s32 	%r168, %r161, %r1001;
	@%p393 bra 	$L__BB7_115;
	shl.b32 	%r1002, %r168, 2;
	add.s32 	%r1004, %r888, %r1002;
	ld.shared.u32 	%r1172, [%r1004];
	bra.uni 	$L__BB7_116;
$L__BB7_115:
	shl.b32 	%r1005, %r167, 2;
	add.s32 	%r1007, %r888, %r1005;
	ld.shared.u32 	%r1171, [%r1007];
$L__BB7_116:
	setp.ge.s32 	%p351, %r167, %r88;
	mov.pred 	%p394, 0;
	@%p351 bra 	$L__BB7_119;
	setp.ge.s32 	%p353, %r168, %r2;
	mov.pred 	%p394, -1;
	@%p353 bra 	$L__BB7_119;
	mul.wide.s32 	%rd470, %r1171, 4;
	add.s64 	%rd471, %rd9, %rd470;
	ld.u32 	%r1008, [%rd471];
	mul.wide.s32 	%rd472, %r1172, 4;
	add.s64 	%rd473, %rd9, %rd472;
	ld.u32 	%r1009, [%rd473];
	setp.lt.s32 	%p394, %r1008, %r1009;
$L__BB7_119:
	selp.b32 	%r173, %r1171, %r1172, %p394;
	selp.u32 	%r1010, 1, 0, %p394;
	add.s32 	%r174, %r167, %r1010;
	not.pred 	%p354, %p394;
	selp.u32 	%r1011, 1, 0, %p354;
	add.s32 	%r175, %r168, %r1011;
	@%p394 bra 	$L__BB7_121;
	shl.b32 	%r1012, %r175, 2;
	add.s32 	%r1014, %r888, %r1012;
	ld.shared.u32 	%r1172, [%r1014];
	bra.uni 	$L__BB7_122;
$L__BB7_121:
	shl.b32 	%r1015, %r174, 2;
	add.s32 	%r1017, %r888, %r1015;
	ld.shared.u32 	%r1171, [%r1017];
$L__BB7_122:
	setp.ge.s32 	%p356, %r174, %r88;
	mov.pred 	%p395, 0;
	@%p356 bra 	$L__BB7_125;
	setp.ge.s32 	%p358, %r175, %r2;
	mov.pred 	%p395, -1;
	@%p358 bra 	$L__BB7_125;
	mul.wide.s32 	%rd474, %r1171, 4;
	add.s64 	%rd475, %rd9, %rd474;
	ld.u32 	%r1018, [%rd475];
	mul.wide.s32 	%rd476, %r1172, 4;
	add.s64 	%rd477, %rd9, %rd476;
	ld.u32 	%r1019, [%rd477];
	setp.lt.s32 	%p395, %r1018, %r1019;
$L__BB7_125:
	selp.b32 	%r180, %r1171, %r1172, %p395;
	selp.u32 	%r1020, 1, 0, %p395;
	add.s32 	%r181, %r174, %r1020;
	not.pred 	%p359, %p395;
	selp.u32 	%r1021, 1, 0, %p359;
	add.s32 	%r182, %r175, %r1021;
	@%p395 bra 	$L__BB7_127;
	shl.b32 	%r1022, %r182, 2;
	add.s32 	%r1024, %r888, %r1022;
	ld.shared.u32 	%r1172, [%r1024];
	bra.uni 	$L__BB7_128;
$L__BB7_127:
	shl.b32 	%r1025, %r181, 2;
	add.s32 	%r1027, %r888, %r1025;
	ld.shared.u32 	%r1171, [%r1027];
$L__BB7_128:
	setp.ge.s32 	%p361, %r181, %r88;
	mov.pred 	%p396, 0;
	@%p361 bra 	$L__BB7_131;
	setp.ge.s32 	%p363, %r182, %r2;
	mov.pred 	%p396, -1;
	@%p363 bra 	$L__BB7_131;
	mul.wide.s32 	%rd478, %r1171, 4;
	add.s64 	%rd479, %rd9, %rd478;
	ld.u32 	%r1028, [%rd479];
	mul.wide.s32 	%rd480, %r1172, 4;
	add.s64 	%rd481, %rd9, %rd480;
	ld.u32 	%r1029, [%rd481];
	setp.lt.s32 	%p396, %r1028, %r1029;
$L__BB7_131:
	selp.b32 	%r187, %r1171, %r1172, %p396;
	selp.u32 	%r1030, 1, 0, %p396;
	add.s32 	%r188, %r181, %r1030;
	not.pred 	%p364, %p396;
	selp.u32 	%r1031, 1, 0, %p364;
	add.s32 	%r189, %r182, %r1031;
	@%p396 bra 	$L__BB7_133;
	shl.b32 	%r1032, %r189, 2;
	add.s32 	%r1034, %r888, %r1032;
	ld.shared.u32 	%r1172, [%r1034];
	bra.uni 	$L__BB7_134;
$L__BB7_133:
	shl.b32 	%r1035, %r188, 2;
	add.s32 	%r1037, %r888, %r1035;
	ld.shared.u32 	%r1171, [%r1037];
$L__BB7_134:
	setp.ge.s32 	%p366, %r188, %r88;
	mov.pred 	%p397, 0;
	@%p366 bra 	$L__BB7_137;
	setp.ge.s32 	%p368, %r189, %r2;
	mov.pred 	%p397, -1;
	@%p368 bra 	$L__BB7_137;
	mul.wide.s32 	%rd482, %r1171, 4;
	add.s64 	%rd483, %rd9, %rd482;
	ld.u32 	%r1038, [%rd483];
	mul.wide.s32 	%rd484, %r1172, 4;
	add.s64 	%rd485, %rd9, %rd484;
	ld.u32 	%r1039, [%rd485];
	setp.lt.s32 	%p397, %r1038, %r1039;
$L__BB7_137:
	selp.b32 	%r194, %r1171, %r1172, %p397;
	selp.u32 	%r1040, 1, 0, %p397;
	add.s32 	%r195, %r188, %r1040;
	not.pred 	%p369, %p397;
	selp.u32 	%r1041, 1, 0, %p369;
	add.s32 	%r196, %r189, %r1041;
	@%p397 bra 	$L__BB7_139;
	shl.b32 	%r1042, %r196, 2;
	add.s32 	%r1044, %r888, %r1042;
	ld.shared.u32 	%r1172, [%r1044];
	bra.uni 	$L__BB7_140;
$L__BB7_139:
	shl.b32 	%r1045, %r195, 2;
	add.s32 	%r1047, %r888, %r1045;
	ld.shared.u32 	%r1171, [%r1047];
$L__BB7_140:
	setp.ge.s32 	%p371, %r195, %r88;
	mov.pred 	%p398, 0;
	@%p371 bra 	$L__BB7_143;
	setp.ge.s32 	%p373, %r196, %r2;
	mov.pred 	%p398, -1;
	@%p373 bra 	$L__BB7_143;
	mul.wide.s32 	%rd486, %r1171, 4;
	add.s64 	%rd487, %rd9, %rd486;
	ld.u32 	%r1048, [%rd487];
	mul.wide.s32 	%rd488, %r1172, 4;
	add.s64 	%rd489, %rd9, %rd488;
	ld.u32 	%r1049, [%rd489];
	setp.lt.s32 	%p398, %r1048, %r1049;
$L__BB7_143:
	selp.b32 	%r201, %r1171, %r1172, %p398;
	selp.u32 	%r1050, 1, 0, %p398;
	add.s32 	%r202, %r195, %r1050;
	not.pred 	%p374, %p398;
	selp.u32 	%r1051, 1, 0, %p374;
	add.s32 	%r203, %r196, %r1051;
	@%p398 bra 	$L__BB7_145;
	shl.b32 	%r1052, %r203, 2;
	add.s32 	%r1054, %r888, %r1052;
	ld.shared.u32 	%r1172, [%r1054];
	bra.uni 	$L__BB7_146;
$L__BB7_145:
	shl.b32 	%r1055, %r202, 2;
	add.s32 	%r1057, %r888, %r1055;
	ld.shared.u32 	%r1171, [%r1057];
$L__BB7_146:
	setp.ge.s32 	%p376, %r202, %r88;
	mov.pred 	%p399, 0;
	@%p376 bra 	$L__BB7_149;
	setp.ge.s32 	%p378, %r203, %r2;
	mov.pred 	%p399, -1;
	@%p378 bra 	$L__BB7_149;
	mul.wide.s32 	%rd490, %r1171, 4;
	add.s64 	%rd491, %rd9, %rd490;
	ld.u32 	%r1058, [%rd491];
	mul.wide.s32 	%rd492, %r1172, 4;
	add.s64 	%rd493, %rd9, %rd492;
	ld.u32 	%r1059, [%rd493];
	setp.lt.s32 	%p399, %r1058, %r1059;
$L__BB7_149:
	selp.b32 	%r208, %r1171, %r1172, %p399;
	selp.u32 	%r1060, 1, 0, %p399;
	add.s32 	%r209, %r202, %r1060;
	not.pred 	%p379, %p399;
	selp.u32 	%r1061, 1, 0, %p379;
	add.s32 	%r210, %r203, %r1061;
	@%p399 bra 	$L__BB7_151;
	shl.b32 	%r1062, %r210, 2;
	add.s32 	%r1064, %r888, %r1062;
	ld.shared.u32 	%r1172, [%r1064];
	bra.uni 	$L__BB7_152;
$L__BB7_151:
	shl.b32 	%r1065, %r209, 2;
	add.s32 	%r1067, %r888, %r1065;
	ld.shared.u32 	%r1171, [%r1067];
$L__BB7_152:
	setp.ge.s32 	%p380, %r209, %r88;
	mov.u32 	%r1202, %r1172;
	@%p380 bra 	$L__BB7_155;
	setp.ge.s32 	%p381, %r210, %r2;
	mov.u32 	%r1202, %r1171;
	@%p381 bra 	$L__BB7_155;
	mul.wide.s32 	%rd494, %r1171, 4;
	add.s64 	%rd495, %rd9, %rd494;
	ld.u32 	%r1068, [%rd495];
	mul.wide.s32 	%rd496, %r1172, 4;
	add.s64 	%rd497, %rd9, %rd496;
	ld.u32 	%r1069, [%rd497];
	setp.lt.s32 	%p382, %r1068, %r1069;
	selp.b32 	%r1202, %r1171, %r1172, %p382;
$L__BB7_155:
	ld.param.s8 	%rs5, [_ZN3cub18CUB_300001_SM_10006detail10merge_sort26DeviceMergeSortMergeKernelINS2_10policy_hubIN6thrust24THRUST_300001_SM_1000_NS10device_ptrIiEEE9Policy600ES8_PNS0_8NullTypeES8_SC_m4cmpiiSB_EEvbT2_T3_T4_PT6_PT7_T5_PSG_SG_NS1_7vsmem_tE_param_0];
	mov.u32 	%r1070, %ctaid.x;
	mul.wide.u32 	%rd10, %r1070, 4352;
	setp.eq.s16 	%p383, %rs5, 0;
	bar.sync 	0;
	@%p383 bra 	$L__BB7_157;
	ld.param.u64 	%rd521, [_ZN3cub18CUB_300001_SM_10006detail10merge_sort26DeviceMergeSortMergeKernelINS2_10policy_hubIN6thrust24THRUST_300001_SM_1000_NS10device_ptrIiEEE9Policy600ES8_PNS0_8NullTypeES8_SC_m4cmpiiSB_EEvbT2_T3_T4_PT6_PT7_T5_PSG_SG_NS1_7vsmem_tE_param_4];
	// begin inline asm
	mov.u32 %r1071, %laneid;
	// end inline asm
	shr.u32 	%r1072, %r1, 5;
	mul.lo.s32 	%r1073, %r1072, 544;
	mad.lo.s32 	%r1074, %r1071, 17, %r1073;
	shl.b32 	%r1075, %r1074, 2;
	add.s32 	%r1077, %r888, %r1075;
	st.shared.u32 	[%r1077], %r103;
	st.shared.u32 	[%r1077+4], %r110;
	st.shared.u32 	[%r1077+8], %r117;
	st.shared.u32 	[%r1077+12], %r124;
	st.shared.u32 	[%r1077+16], %r131;
	st.shared.u32 	[%r1077+20], %r138;
	st.shared.u32 	[%r1077+24], %r145;
	st.shared.u32 	[%r1077+28], %r152;
	st.shared.u32 	[%r1077+32], %r159;
	st.shared.u32 	[%r1077+36], %r166;
	st.shared.u32 	[%r1077+40], %r173;
	st.shared.u32 	[%r1077+44], %r180;
	st.shared.u32 	[%r1077+48], %r187;
	st.shared.u32 	[%r1077+52], %r194;
	st.shared.u32 	[%r1077+56], %r201;
	st.shared.u32 	[%r1077+60], %r208;
	st.shared.u32 	[%r1077+64], %r1202;
	bar.warp.sync 	-1;
	shl.b32 	%r1078, %r1071, 4;
	sub.s32 	%r1079, %r1074, %r1078;
	shl.b32 	%r1080, %r1079, 2;
	add.s32 	%r1081, %r888, %r1080;
	ld.shared.u32 	%r1082, [%r1081];
	ld.shared.u32 	%r1083, [%r1081+128];
	ld.shared.u32 	%r1084, [%r1081+256];
	ld.shared.u32 	%r1085, [%r1081+384];
	ld.shared.u32 	%r1086, [%r1081+512];
	ld.shared.u32 	%r1087, [%r1081+640];
	ld.shared.u32 	%r1088, [%r1081+768];
	ld.shared.u32 	%r1089, [%r1081+896];
	ld.shared.u32 	%r1090, [%r1081+1024];
	ld.shared.u32 	%r1091, [%r1081+1152];
	ld.shared.u32 	%r1092, [%r1081+1280];
	ld.shared.u32 	%r1093, [%r1081+1408];
	ld.shared.u32 	%r1094, [%r1081+1536];
	ld.shared.u32 	%r1095, [%r1081+1664];
	ld.shared.u32 	%r1096, [%r1081+1792];
	ld.shared.u32 	%r1097, [%r1081+1920];
	ld.shared.u32 	%r1098, [%r1081+2048];
	and.b32  	%r1099, %r1, 31;
	and.b32  	%r1100, %r1, 992;
	mul.lo.s32 	%r1101, %r1100, 17;
	or.b32  	%r1102, %r1101, %r1099;
	cvt.u64.u32 	%rd498, %r1102;
	add.s64 	%rd499, %rd10, %rd498;
	cvta.to.global.u64 	%rd500, %rd521;
	shl.b64 	%rd501, %rd499, 2;
	add.s64 	%rd502, %rd500, %rd501;
	st.global.u32 	[%rd502], %r1082;
	st.global.u32 	[%rd502+128], %r1083;
	st.global.u32 	[%rd502+256], %r1084;
	st.global.u32 	[%rd502+384], %r1085;
	st.global.u32 	[%rd502+512], %r1086;
	st.global.u32 	[%rd502+640], %r1087;
	st.global.u32 	[%rd502+768], %r1088;
	st.global.u32 	[%rd502+896], %r1089;
	st.global.u32 	[%rd502+1024], %r1090;
	st.global.u32 	[%rd502+1152], %r1091;
	st.global.u32 	[%rd502+1280], %r1092;
	st.global.u32 	[%rd502+1408], %r1093;
	st.global.u32 	[%rd502+1536], %r1094;
	st.global.u32 	[%rd502+1664], %r1095;
	st.global.u32 	[%rd502+1792], %r1096;
	st.global.u32 	[%rd502+1920], %r1097;
	st.global.u32 	[%rd502+2048], %r1098;
	bra.uni 	$L__BB7_435;
$L__BB7_157:
	// begin inline asm
	mov.u32 %r1103, %laneid;
	// end inline asm
	shr.u32 	%r1104, %r1, 5;
	mul.lo.s32 	%r1105, %r1104, 544;
	mad.lo.s32 	%r1106, %r1103, 17, %r1105;
	shl.b32 	%r1107, %r1106, 2;
	add.s32 	%r1109, %r888, %r1107;
	st.shared.u32 	[%r1109], %r103;
	st.shared.u32 	[%r1109+4], %r110;
	st.shared.u32 	[%r1109+8], %r117;
	st.shared.u32 	[%r1109+12], %r124;
	st.shared.u32 	[%r1109+16], %r131;
	st.shared.u32 	[%r1109+20], %r138;
	st.shared.u32 	[%r1109+24], %r145;
	st.shared.u32 	[%r1109+28], %r152;
	st.shared.u32 	[%r1109+32], %r159;
	st.shared.u32 	[%r1109+36], %r166;
	st.shared.u32 	[%r1109+40], %r173;
	st.shared.u32 	[%r1109+44], %r180;
	st.shared.u32 	[%r1109+48], %r187;
	st.shared.u32 	[%r1109+52], %r194;
	st.shared.u32 	[%r1109+56], %r201;
	st.shared.u32 	[%r1109+60], %r208;
	st.shared.u32 	[%r1109+64], %r1202;
	bar.warp.sync 	-1;
	shl.b32 	%r1110, %r1103, 4;
	sub.s32 	%r1111, %r1106, %r1110;
	shl.b32 	%r1112, %r1111, 2;
	add.s32 	%r1113, %r888, %r1112;
	ld.shared.u32 	%r1114, [%r1113];
	ld.shared.u32 	%r1115, [%r1113+128];
	ld.shared.u32 	%r1116, [%r1113+256];
	ld.shared.u32 	%r1117, [%r1113+384];
	ld.shared.u32 	%r1118, [%r1113+512];
	ld.shared.u32 	%r1119, [%r1113+640];
	ld.shared.u32 	%r1120, [%r1113+768];
	ld.shared.u32 	%r1121, [%r1113+896];
	ld.shared.u32 	%r1122, [%r1113+1024];
	ld.shared.u32 	%r1123, [%r1113+1152];
	ld.shared.u32 	%r1124, [%r1113+1280];
	ld.shared.u32 	%r1125, [%r1113+1408];
	ld.shared.u32 	%r1126, [%r1113+1536];
	ld.shared.u32 	%r1127, [%r1113+1664];
	ld.shared.u32 	%r1128, [%r1113+1792];
	ld.shared.u32 	%r1129, [%r1113+1920];
	ld.shared.u32 	%r1130, [%r1113+2048];
	and.b32  	%r1131, %r1, 31;
	and.b32  	%r1132, %r1, 992;
	mul.lo.s32 	%r1133, %r1132, 17;
	cvt.u64.u32 	%rd503, %r1133;
	cvt.u64.u32 	%rd504, %r1131;
	add.s64 	%rd505, %rd10, %rd504;
	add.s64 	%rd506, %rd505, %rd503;
	shl.b64 	%rd507, %rd506, 2;
	add.s64 	%rd508, %rd2, %rd507;
	st.global.u32 	[%rd508], %r1114;
	st.global.u32 	[%rd508+128], %r1115;
	st.global.u32 	[%rd508+256], %r1116;
	st.global.u32 	[%rd508+384], %r1117;
	st.global.u32 	[%rd508+512], %r1118;
	st.global.u32 	[%rd508+640], %r1119;
	st.global.u32 	[%rd508+768], %r1120;
	st.global.u32 	[%rd508+896], %r1121;
	st.global.u32 	[%rd508+1024], %r1122;
	st.global.u32 	[%rd508+1152], %r1123;
	st.global.u32 	[%rd508+1280], %r1124;
	st.global.u32 	[%rd508+1408], %r1125;
	st.global.u32 	[%rd508+1536], %r1126;
	st.global.u32 	[%rd508+1664], %r1127;
	st.global.u32 	[%rd508+1792], %r1128;
	st.global.u32 	[%rd508+1920], %r1129;
	st.global.u32 	[%rd508+2048], %r1130;
	bra.uni 	$L__BB7_435;
$L__BB7_158:
	ld.param.u64 	%rd524, [_ZN3cub18CUB_300001_SM_10006detail10merge_sort26DeviceMergeSortMergeKernelINS2_10policy_hubIN6thrust24THRUST_300001_SM_1000_NS10device_ptrIiEEE9Policy600ES8_PNS0_8NullTypeES8_SC_m4cmpiiSB_EEvbT2_T3_T4_PT6_PT7_T5_PSG_SG_NS1_7vsmem_tE_param_8];
	ld.param.u64 	%rd522, [_ZN3cub18CUB_300001_SM_10006detail10merge_sort26DeviceMergeSortMergeKernelINS2_10policy_hubIN6thrust24THRUST_300001_SM_1000_NS10device_ptrIiEEE9Policy600ES8_PNS0_8NullTypeES8_SC_m4cmpiiSB_EEvbT2_T3_T4_PT6_PT7_T5_PSG_SG_NS1_7vsmem_tE_param_7];
	ld.param.u64 	%rd509, [_ZN3cub18CUB_300001_SM_10006detail10merge_sort26DeviceMergeSortMergeKernelINS2_10policy_hubIN6thrust24THRUST_300001_SM_1000_NS10device_ptrIiEEE9Policy600ES8_PNS0_8NullTypeES8_SC_m4cmpiiSB_EEvbT2_T3_T4_PT6_PT7_T5_PSG_SG_NS1_7vsmem_tE_param_3];
	ld.param.s8 	%rs2, [_ZN3cub18CUB_300001_SM_10006detail10merge_sort26DeviceMergeSortMergeKernelINS2_10policy_hubIN6thrust24THRUST_300001_SM_1000_NS10device_ptrIiEEE9Policy600ES8_PNS0_8NullTypeES8_SC_m4cmpiiSB_EEvbT2_T3_T4_PT6_PT7_T5_PSG_SG_NS1_7vsmem_tE_param_0];
	cvta.to.global.u64 	%rd26, %rd522;
	mov.u32 	%r516, %ctaid.x;
	cvt.u64.u32 	%rd27, %r516;
	mul.wide.u32 	%rd28, %r516, 8;
	add.s64 	%rd29, %rd26, %rd28;
	ld.global.u64 	%rd11, [%rd29];
	ld.global.u64 	%rd30, [%rd29+8];
	shr.u64 	%rd31, %rd524, 1;
	neg.s64 	%rd32, %rd524;
	and.b64  	%rd33, %rd32, %rd27;
	mul.lo.s64 	%rd12, %rd33, 4352;
	mul.lo.s64 	%rd13, %rd31, 4352;
	sub.s64 	%rd34, %rd27, %rd33;
	mul.lo.s64 	%rd35, %rd34, 4352;
	sub.s64 	%rd36, %rd11, %rd12;
	sub.s64 	%rd37, %rd30, %rd12;
	sub.s64 	%rd38, %rd509, %rd12;
	max.u64 	%rd39, %rd38, %rd13;
	sub.s64 	%rd40, %rd39, %rd13;
	sub.s64 	%rd41, %rd35, %rd36;
	min.u64 	%rd14, %rd41, %rd40;
	max.u64 	%rd42, %rd35, -4353;
	not.b64 	%rd43, %rd42;
	add.s64 	%rd44, %rd35, %rd43;
	sub.s64 	%rd45, %rd44, %rd37;
	or.b64  	%rd46, %rd32, %rd27;
	setp.eq.s64 	%p66, %rd46, -1;
	min.u64 	%rd47, %rd13, %rd38;
	selp.b64 	%rd48, %rd47, %rd37, %p66;
	selp.b64 	%rd49, %rd13, %rd45, %p66;
	min.u64 	%rd50, %rd49, %rd40;
	cvt.u32.u64 	%r517, %rd36;
	cvt.u32.u64 	%r518, %rd48;
	sub.s32 	%r217, %r518, %r517;
	cvt.u32.u64 	%r519, %rd50;
	cvt.u32.u64 	%r520, %rd14;
	sub.s32 	%r218, %r519, %r520;
	// begin inline asm
	griddepcontrol.wait;
	// end inline asm
	setp.eq.s16 	%p67, %rs2, 0;
	@%p67 bra 	$L__BB7_227;
	add.s64 	%rd51, %rd12, %rd13;
	add.s64 	%rd52, %rd51, %rd14;
	add.s32 	%r219, %r218, %r217;
	setp.ge.s32 	%p68, %r1, %r219;
	cvt.u64.u32 	%rd53, %r1;
	add.s64 	%rd54, %rd11, %rd53;
	shl.b64 	%rd55, %rd54, 2;
	add.s64 	%rd15, %rd2, %rd55;
	sub.s32 	%r522, %r1, %r217;
	cvt.s64.s32 	%rd56, %r522;
	add.s64 	%rd57, %rd52, %rd56;
	shl.b64 	%rd58, %rd57, 2;
	add.s64 	%rd16, %rd2, %rd58;
	@%p68 bra 	$L__BB7_163;
	setp.ge.s32 	%p69, %r1, %r217;
	@%p69 bra 	$L__BB7_162;
	ld.global.u32 	%r1251, [%rd15];
	bra.uni 	$L__BB7_163;
$L__BB7_162:
	ld.global.u32 	%r1251, [%rd16];
$L__BB7_163:
	add.s32 	%r223, %r1, 256;
	setp.ge.s32 	%p70, %r223, %r219;
	@%p70 bra 	$L__BB7_167;
	setp.lt.s32 	%p71, %r223, %r217;
	@%p71 bra 	$L__BB7_166;
	ld.global.u32 	%r1250, [%rd16+1024];
	bra.uni 	$L__BB7_167;
$L__BB7_166:
	ld.global.u32 	%r1250, [%rd15+1024];
$L__BB7_167:
	add.s32 	%r227, %r1, 512;
	setp.ge.s32 	%p72, %r227, %r219;
	@%p72 bra 	$L__BB7_171;
	setp.lt.s32 	%p73, %r227, %r217;
	@%p73 bra 	$L__BB7_170;
	ld.global.u32 	%r1249, [%rd16+2048];
	bra.uni 	$L__BB7_171;
$L__BB7_170:
	ld.global.u32 	%r1249, [%rd15+2048];
$L__BB7_171:
	add.s32 	%r231, %r1, 768;
	setp.ge.s32 	%p74, %r231, %r219;
	@%p74 bra 	$L__BB7_175;
	setp.lt.s32 	%p75, %r231, %r217;
	@%p75 bra 	$L__BB7_174;
	ld.global.u32 	%r1248, [%rd16+3072];
	bra.uni 	$L__BB7_175;
$L__BB7_174:
	ld.global.u32 	%r1248, [%rd15+3072];
$L__BB7_175:
	or.b32  	%r235, %r1, 1024;
	setp.ge.s32 	%p76, %r235, %r219;
	@%p76 bra 	$L__BB7_179;
	setp.lt.s32 	%p77, %r235, %r217;
	@%p77 bra 	$L__BB7_178;
	ld.global.u32 	%r1247, [%rd16+4096];
	bra.uni 	$L__BB7_179;
$L__BB7_178:
	ld.global.u32 	%r1247, [%rd15+4096];
$L__BB7_179:
	add.s32 	%r239, %r1, 1280;
	setp.ge.s32 	%p78, %r239, %r219;
	@%p78 bra 	$L__BB7_183;
	setp.lt.s32 	%p79, %r239, %r217;
	@%p79 bra 	$L__BB7_182;
	ld.global.u32 	%r1246, [%rd16+5120];
	bra.uni 	$L__BB7_183;
$L__BB7_182:
	ld.global.u32 	%r1246, [%rd15+5120];
$L__BB7_183:
	add.s32 	%r243, %r1, 1536;
	setp.ge.s32 	%p80, %r243, %r219;
	@%p80 bra 	$L__BB7_187;
	setp.lt.s32 	%p81, %r243, %r217;
	@%p81 bra 	$L__BB7_186;
	ld.global.u32 	%r1245, [%rd16+6144];
	bra.uni 	$L__BB7_187;
$L__BB7_186:
	ld.global.u32 	%r1245, [%rd15+6144];
$L__BB7_187:
	add.s32 	%r247, %r1, 1792;
	setp.ge.s32 	%p82, %r247, %r219;
	@%p82 bra 	$L__BB7_191;
	setp.lt.s32 	%p83, %r247, %r217;
	@%p83 bra 	$L__BB7_190;
	ld.global.u32 	%r1244, [%rd16+7168];
	bra.uni 	$L__BB7_191;
$L__BB7_190:
	ld.global.u32 	%r1244, [%rd15+7168];
$L__BB7_191:
	or.b32  	%r251, %r1, 2048;
	setp.ge.s32 	%p84, %r251, %r219;
	@%p84 bra 	$L__BB7_195;
	setp.lt.s32 	%p85, %r251, %r217;
	@%p85 bra 	$L__BB7_194;
	ld.global.u32 	%r1243, [%rd16+8192];
	bra.uni 	$L__BB7_195;
$L__BB7_194:
	ld.global.u32 	%r1243, [%rd15+8192];
$L__BB7_195:
	add.s32 	%r255, %r1, 2304;
	setp.ge.s32 	%p86, %r255, %r219;
	@%p86 bra 	$L__BB7_199;
	setp.lt.s32 	%p87, %r255, %r217;
	@%p87 bra 	$L__BB7_198;
	ld.global.u32 	%r1242, [%rd16+9216];
	bra.uni 	$L__BB7_199;
$L__BB7_198:
	ld.global.u32 	%r1242, [%rd15+9216];
$L__BB7_199:
	add.s32 	%r259, %r1, 2560;
	setp.ge.s32 	%p88, %r259, %r219;
	@%p88 bra 	$L__BB7_203;
	setp.lt.s32 	%p89, %r259, %r217;
	@%p89 bra 	$L__BB7_202;
	ld.global.u32 	%r1241, [%rd16+10240];
	bra.uni 	$L__BB7_203;
$L__BB7_202:
	ld.global.u32 	%r1241, [%rd15+10240];
$L__BB7_203:
	add.s32 	%r263, %r1, 2816;
	setp.ge.s32 	%p90, %r263, %r219;
	@%p90 bra 	$L__BB7_207;
	setp.lt.s32 	%p91, %r263, %r217;
	@%p91 bra 	$L__BB7_206;
	ld.global.u32 	%r1240, [%rd16+11264];
	bra.uni 	$L__BB7_207;
$L__BB7_206:
	ld.global.u32 	%r1240, [%rd15+11264];
$L__BB7_207:
	or.b32  	%r267, %r1, 3072;
	setp.ge.s32 	%p92, %r267, %r219;
	@%p92 bra 	$L__BB7_211;
	setp.lt.s32 	%p93, %r267, %r217;
	@%p93 bra 	$L__BB7_210;
	ld.global.u32 	%r1239, [%rd16+12288];
	bra.uni 	$L__BB7_211;
$L__BB7_210:
	ld.global.u32 	%r1239, [%rd15+12288];
$L__BB7_211:
	add.s32 	%r271, %r1, 3328;
	setp.ge.s32 	%p94, %r271, %r219;
	@%p94 bra 	$L__BB7_215;
	setp.lt.s32 	%p95, %r271, %r217;
	@%p95 bra 	$L__BB7_214;
	ld.global.u32 	%r1238, [%rd16+13312];
	bra.uni 	$L__BB7_215;
$L__BB7_214:
	ld.global.u32 	%r1238, [%rd15+13312];
$L__BB7_215:
	add.s32 	%r275, %r1, 3584;
	setp.ge.s32 	%p96, %r275, %r219;
	@%p96 bra 	$L__BB7_219;
	setp.lt.s32 	%p97, %r275, %r217;
	@%p97 bra 	$L__BB7_218;
	ld.global.u32 	%r1237, [%rd16+14336];
	bra.uni 	$L__BB7_219;
$L__BB7_218:
	ld.global.u32 	%r1237, [%rd15+14336];
$L__BB7_219:
	add.s32 	%r279, %r1, 3840;
	setp.ge.s32 	%p98, %r279, %r219;
	@%p98 bra 	$L__BB7_223;
	setp.lt.s32 	%p99, %r279, %r217;
	@%p99 bra 	$L__BB7_222;
	ld.global.u32 	%r1236, [%rd16+15360];
	bra.uni 	$L__BB7_223;
$L__BB7_222:
	ld.global.u32 	%r1236, [%rd15+15360];
$L__BB7_223:
	or.b32  	%r283, %r1, 4096;
	setp.ge.s32 	%p100, %r283, %r219;
	@%p100 bra 	$L__BB7_261;
	setp.lt.s32 	%p101, %r283, %r217;
	@%p101 bra 	$L__BB7_226;
	ld.global.u32 	%r1235, [%rd16+16384];
	bra.uni 	$L__BB7_261;
$L__BB7_226:
	ld.global.u32 	%r1235, [%rd15+16384];
	bra.uni 	$L__BB7_261;
$L__BB7_227:
	add.s64 	%rd59, %rd12, %rd13;
	add.s64 	%rd17, %rd59, %rd14;
	add.s32 	%r286, %r218, %r217;
	setp.ge.s32 	%p102, %r1, %r286;
	@%p102 bra 	$L__BB7_229;
	setp.lt.s32 	%p103, %r1, %r217;
	sub.s32 	%r540, %r1, %r217;
	cvt.s64.s32 	%rd60, %r540;
	cvt.u64.u32 	%rd61, %r1;
	selp.b64 	%rd62, %rd11, %rd17, %p103;
	selp.b64 	%rd63, %rd61, %rd60, %p103;
	add.s64 	%rd64, %rd63, %rd62;
	shl.b64 	%rd65, %rd64, 2;
	add.s64 	%rd66, %rd1, %rd65;
	ld.global.u32 	%r1251, [%rd66];
$L__BB7_229:
	add.s32 	%r289, %r1, 256;
	setp.ge.s32 	%p104, %r289, %r286;
	@%p104 bra 	$L__BB7_231;
	setp.lt.s32 	%p105, %r289, %r217;
	sub.s32 	%r542, %r289, %r217;
	cvt.s64.s32 	%rd67, %r542;
	cvt.u64.u32 	%rd68, %r289;
	selp.b64 	%rd69, %rd11, %rd17, %p105;
	selp.b64 	%rd70, %rd68, %rd67, %p105;
	add.s64 	%rd71, %rd70, %rd69;
	shl.b64 	%rd72, %rd71, 2;
	add.s64 	%rd73, %rd1, %rd72;
	ld.global.u32 	%r1250, [%rd73];
$L__BB7_231:
	add.s32 	%r292, %r1, 512;
	setp.ge.s32 	%p106, %r292, %r286;
	@%p106 bra 	$L__BB7_233;
	setp.lt.s32 	%p107, %r292, %r217;
	sub.s32 	%r544, %r292, %r217;
	cvt.s64.s32 	%rd74, %r544;
	cvt.u64.u32 	%rd75, %r292;
	selp.b64 	%rd76, %rd11, %rd17, %p107;
	selp.b64 	%rd77, %rd75, %rd74, %p107;
	add.s64 	%rd78, %rd77, %rd76;
	shl.b64 	%rd79, %rd78, 2;
	add.s64 	%rd80, %rd1, %rd79;
	ld.global.u32 	%r1249, [%rd80];
$L__BB7_233:
	add.s32 	%r295, %r1, 768;
	setp.ge.s32 	%p108, %r295, %r286;
	@%p108 bra 	$L__BB7_235;
	setp.lt.s32 	%p109, %r295, %r217;
	sub.s32 	%r546, %r295, %r217;
	cvt.s64.s32 	%rd81, %r546;
	cvt.u64.u32 	%rd82, %r295;
	selp.b64 	%rd83, %rd11, %rd17, %p109;
	selp.b64 	%rd84, %rd82, %rd81, %p109;
	add.s64 	%rd85, %rd84, %rd83;
	shl.b64 	%rd86, %rd85, 2;
	add.s64 	%rd87, %rd1, %rd86;
	ld.global.u32 	%r1248, [%rd87];
$L__BB7_235:
	or.b32  	%r298, %r1, 1024;
	setp.ge.s32 	%p110, %r298, %r286;
	@%p110 bra 	$L__BB7_237;
	setp.lt.s32 	%p111, %r298, %r217;
	sub.s32 	%r548, %r298, %r217;
	cvt.s64.s32 	%rd88, %r548;
	cvt.u64.u32 	%rd89, %r298;
	selp.b64 	%rd90, %rd11, %rd17, %p111;
	selp.b64 	%rd91, %rd89, %rd88, %p111;
	add.s64 	%rd92, %rd91, %rd90;
	shl.b64 	%rd93, %rd92, 2;
	add.s64 	%rd94, %rd1, %rd93;
	ld.global.u32 	%r1247, [%rd94];
$L__BB7_237:
	add.s32 	%r301, %r1, 1280;
	setp.ge.s32 	%p112, %r301, %r286;
	@%p112 bra 	$L__BB7_239;
	setp.lt.s32 	%p113, %r301, %r217;
	sub.s32 	%r550, %r301, %r217;
	cvt.s64.s32 	%rd95, %r550;
	cvt.u64.u32 	%rd96, %r301;
	selp.b64 	%rd97, %rd11, %rd17, %p113;
	selp.b64 	%rd98, %rd96, %rd95, %p113;
	add.s64 	%rd99, %rd98, %rd97;
	shl.b64 	%rd100, %rd99, 2;
	add.s64 	%rd101, %rd1, %rd100;
	ld.global.u32 	%r1246, [%rd101];
$L__BB7_239:
	add.s32 	%r304, %r1, 1536;
	setp.ge.s32 	%p114, %r304, %r286;
	@%p114 bra 	$L__BB7_241;
	setp.lt.s32 	%p115, %r304, %r217;
	sub.s32 	%r552, %r304, %r217;
	cvt.s64.s32 	%rd102, %r552;
	cvt.u64.u32 	%rd103, %r304;
	selp.b64 	%rd104, %rd11, %rd17, %p115;
	selp.b64 	%rd105, %rd103, %rd102, %p115;
	add.s64 	%rd106, %rd105, %rd104;
	shl.b64 	%rd107, %rd106, 2;
	add.s64 	%rd108, %rd1, %rd107;
	ld.global.u32 	%r1245, [%rd108];
$L__BB7_241:
	add.s32 	%r307, %r1, 1792;
	setp.ge.s32 	%p116, %r307, %r286;
	@%p116 bra 	$L__BB7_243;
	setp.lt.s32 	%p117, %r307, %r217;
	sub.s32 	%r554, %r307, %r217;
	cvt.s64.s32 	%rd109, %r554;
	cvt.u64.u32 	%rd110, %r307;
	selp.b64 	%rd111, %rd11, %rd17, %p117;
	selp.b64 	%rd112, %rd110, %rd109, %p117;
	add.s64 	%rd113, %rd112, %rd111;
	shl.b64 	%rd114, %rd113, 2;
	add.s64 	%rd115, %rd1, %rd114;
	ld.global.u32 	%r1244, [%rd115];
$L__BB7_243:
	or.b32  	%r310, %r1, 2048;
	setp.ge.s32 	%p118, %r310, %r286;
	@%p118 bra 	$L__BB7_245;
	setp.lt.s32 	%p119, %r310, %r217;
	sub.s32 	%r556, %r310, %r217;
	cvt.s64.s32 	%rd116, %r556;
	cvt.u64.u32 	%rd117, %r310;
	selp.b64 	%rd118, %rd11, %rd17, %p119;
	selp.b64 	%rd119, %rd117, %rd116, %p119;
	add.s64 	%rd120, %rd119, %rd118;
	shl.b64 	%rd121, %rd120, 2;
	add.s64 	%rd122, %rd1, %rd121;
	ld.global.u32 	%r1243, [%rd122];
$L__BB7_245:
	add.s32 	%r313, %r1, 2304;
	setp.ge.s32 	%p120, %r313, %r286;
	@%p120 bra 	$L__BB7_247;
	ld.param.u64 	%rd511, [_ZN3cub18CUB_300001_SM_10006detail10merge_sort26DeviceMergeSortMergeKernelINS2_10policy_hubIN6thrust24THRUST_300001_SM_1000_NS10device_ptrIiEEE9Policy600ES8_PNS0_8NullTypeES8_SC_m4cmpiiSB_EEvbT2_T3_T4_PT6_PT7_T5_PSG_SG_NS1_7vsmem_tE_param_4];
	setp.lt.s32 	%p121, %r313, %r217;
	sub.s32 	%r558, %r313, %r217;
	cvt.s64.s32 	%rd123, %r558;
	cvt.u64.u32 	%rd124, %r313;
	selp.b64 	%rd125, %rd11, %rd17, %p121;
	selp.b64 	%rd126, %rd124, %rd123, %p121;
	add.s64 	%rd127, %rd126, %rd125;
	cvta.to.global.u64 	%rd128, %rd511;
	shl.b64 	%rd129, %rd127, 2;
	add.s64 	%rd130, %rd128, %rd129;
	ld.global.u32 	%r1242, [%rd130];
$L__BB7_247:
	add.s32 	%r560, %r1, 2560;
	setp.ge.s32 	%p122, %r560, %r286;
	@%p122 bra 	$L__BB7_249;
	ld.param.u64 	%rd512, [_ZN3cub18CUB_300001_SM_10006detail10merge_sort26DeviceMergeSortMergeKernelINS2_10policy_hubIN6thrust24THRUST_300001_SM_1000_NS10device_ptrIiEEE9Policy600ES8_PNS0_8NullTypeES8_SC_m4cmpiiSB_EEvbT2_T3_T4_PT6_PT7_T5_PSG_SG_NS1_7vsmem_tE_param_4];
	setp.lt.s32 	%p123, %r560, %r217;
	sub.s32 	%r562, %r560, %r217;
	cvt.s64.s32 	%rd131, %r562;
	cvt.u64.u32 	%rd132, %r560;
	selp.b64 	%rd133, %rd11, %rd17, %p123;
	selp.b64 	%rd134, %rd132, %rd131, %p123;
	add.s64 	%rd135, %rd134, %rd133;
	cvta.to.global.u64 	%rd136, %rd512;
	shl.b64 	%rd137, %rd135, 2;
	add.s64 	%rd138, %rd136, %rd137;
	ld.global.u32 	%r1241, [%rd138];
$L__BB7_249:
	add.s32 	%r564, %r1, 2816;
	setp.ge.s32 	%p124, %r564, %r286;
	@%p124 bra 	$L__BB7_251;
	ld.param.u64 	%rd513, [_ZN3cub18CUB_300001_SM_10006detail10merge_sort26DeviceMergeSortMergeKernelINS2_10policy_hubIN6thrust24THRUST_300001_SM_1000_NS10device_ptrIiEEE9Policy600ES8_PNS0_8NullTypeES8_SC_m4cmpiiSB_EEvbT2_T3_T4_PT6_PT7_T5_PSG_SG_NS1_7vsmem_tE_param_4];
	setp.lt.s32 	%p125, %r564, %r217;
	sub.s32 	%r566, %r564, %r217;
	cvt.s64.s32 	%rd139, %r566;
	cvt.u64.u32 	%rd140, %r564;
	selp.b64 	%rd141, %rd11, %rd17, %p125;
	selp.b64 	%rd142, %rd140, %rd139, %p125;
	add.s64 	%rd143, %rd142, %rd141;
	cvta.to.global.u64 	%rd144, %rd513;
	shl.b64 	%rd145, %rd143, 2;
	add.s64 	%rd146, %rd144, %rd145;
	ld.global.u32 	%r1240, [%rd146];
$L__BB7_251:
	or.b32  	%r568, %r1, 3072;
	setp.ge.s32 	%p126, %r568, %r286;
	@%p126 bra 	$L__BB7_253;
	ld.param.u64 	%rd514, [_ZN3cub18CUB_300001_SM_10006detail10merge_sort26DeviceMergeSortMergeKernelINS2_10policy_hubIN6thrust24THRUST_300001_SM_1000_NS10device_ptrIiEEE9Policy600ES8_PNS0_8NullTypeES8_SC_m4cmpiiSB_EEvbT2_T3_T4_PT6_PT7_T5_PSG_SG_NS1_7vsmem_tE_param_4];
	or.b32  	%r569, %r1, 3072;
	setp.lt.s32 	%p127, %r569, %r217;
	sub.s32 	%r570, %r569, %r217;
	cvt.s64.s32 	%rd147, %r570;
	cvt.u64.u32 	%rd148, %r569;
	selp.b64 	%rd149, %rd11, %rd17, %p127;
	selp.b64 	%rd150, %rd148, %rd147, %p127;
	add.s64 	%rd151, %rd150, %rd149;
	cvta.to.global.u64 	%rd152, %rd514;
	shl.b64 	%rd153, %rd151, 2;
	add.s64 	%rd154, %rd152, %rd153;
	ld.global.u32 	%r1239, [%rd154];
$L__BB7_253:
	add.s32 	%r572, %r1, 3328;
	setp.ge.s32 	%p128, %r572, %r286;
	@%p128 bra 	$L__BB7_255;
	ld.param.u64 	%rd515, [_ZN3cub18CUB_300001_SM_10006detail10merge_sort26DeviceMergeSortMergeKernelINS2_10policy_hubIN6thrust24THRUST_300001_SM_1000_NS10device_ptrIiEEE9Policy600ES8_PNS0_8NullTypeES8_SC_m4cmpiiSB_EEvbT2_T3_T4_PT6_PT7_T5_PSG_SG_NS1_7vsmem_tE_param_4];
	add.s32 	%r573, %r1, 3328;
	setp.lt.s32 	%p129, %r573, %r217;
	sub.s32 	%r574, %r573, %r217;
	cvt.s64.s32 	%rd155, %r574;
	cvt.u64.u32 	%rd156, %r573;
	selp.b64 	%rd157, %rd11, %rd17, %p129;
	selp.b64 	%rd158, %rd156, %rd155, %p129;
	add.s64 	%rd159, %rd158, %rd157;
	cvta.to.global.u64 	%rd160, %rd515;
	shl.b64 	%rd161, %rd159, 2;
	add.s64 	%rd162, %rd160, %rd161;
	ld.global.u32 	%r1238, [%rd162];
$L__BB7_255:
	add.s32 	%r576, %r1, 3584;
	setp.ge.s32 	%p130, %r576, %r286;
	@%p130 bra 	$L__BB7_257;
	ld.param.u64 	%rd516, [_ZN3cub18CUB_300001_SM_10006detail10merge_sort26DeviceMergeSortMergeKernelINS2_10policy_hubIN6thrust24THRUST_300001_SM_1000_NS10device_ptrIiEEE9Policy600ES8_PNS0_8NullTypeES8_SC_m4cmpiiSB_EEvbT2_T3_T4_PT6_PT7_T5_PSG_SG_NS1_7vsmem_tE_param_4];
	add.s32 	%r577, %r1, 3584;
	setp.lt.s32 	%p131, %r577, %r217;
	sub.s32 	%r578, %r577, %r217;
	cvt.s64.s32 	%rd163, %r578;
	cvt.u64.u32 	%rd164, %r577;
	selp.b64 	%rd165, %rd11, %rd17, %p131;
	selp.b64 	%rd166, %rd164, %rd163, %p131;
	add.s64 	%rd167, %rd166, %rd165;
	cvta.to.global.u64 	%rd168, %rd516;
	shl.b64 	%rd169, %rd167, 2;
	add.s64 	%rd170, %rd168, %rd169;
	ld.global.u32 	%r1237, [%rd170];
$L__BB7_257:
	add.s32 	%r580, %r1, 3840;
	setp.ge.s32 	%p132, %r580, %r286;
	@%p132 bra 	$L__BB7_259;
	ld.param.u64 	%rd517, [_ZN3cub18CUB_300001_SM_10006detail10merge_sort26DeviceMergeSortMergeKernelINS2_10policy_hubIN6thrust24THRUST_300001_SM_1000_NS10device_ptrIiEEE9Policy600ES8_PNS0_8NullTypeES8_SC_m4cmpiiSB_EEvbT2_T3_T4_PT6_PT7_T5_PSG_SG_NS1_7vsmem_tE_param_4];
	add.s32 	%r581, %r1, 3840;
	setp.lt.s32 	%p133, %r581, %r217;
	sub.s32 	%r582, %r581, %r217;
	cvt.s64.s32 	%rd171, %r582;
	cvt.u64.u32 	%rd172, %r581;
	selp.b64 	%rd173, %rd11, %rd17, %p133;
	selp.b64 	%rd174, %rd172, %rd171, %p133;
	add.s64 	%rd175, %rd174, %rd173;
	cvta.to.global.u64 	%rd176, %rd517;
	shl.b64 	%rd177, %rd175, 2;
	add.s64 	%rd178, %rd176, %rd177;
	ld.global.u32 	%r1236, [%rd178];
$L__BB7_259:
	or.b32  	%r584, %r1, 4096;
	setp.ge.s32 	%p134, %r584, %r286;
	@%p134 bra 	$L__BB7_261;
	ld.param.u64 	%rd518, [_ZN3cub18CUB_300001_SM_10006detail10merge_sort26DeviceMergeSortMergeKernelINS2_10policy_hubIN6thrust24THRUST_300001_SM_1000_NS10device_ptrIiEEE9Policy600ES8_PNS0_8NullTypeES8_SC_m4cmpiiSB_EEvbT2_T3_T4_PT6_PT7_T5_PSG_SG_NS1_7vsmem_tE_param_4];
	or.b32  	%r585, %r1, 4096;
	setp.lt.s32 	%p135, %r585, %r217;
	sub.s32 	%r586, %r585, %r217;
	cvt.s64.s32 	%rd179, %r586;
	cvt.u64.u32 	%rd180, %r585;
	selp.b64 	%rd181, %rd11, %rd17, %p135;
	selp.b64 	%rd182, %rd180, %rd179, %p135;
	add.s64 	%rd183, %rd182, %rd181;
	cvta.to.global.u64 	%rd184, %rd518;
	shl.b64 	%rd185, %rd183, 2;
	add.s64 	%rd186, %rd184, %rd185;
	ld.global.u32 	%r1235, [%rd186];
$L__BB7_261:
	shl.b32 	%r587, %r1, 2;
	mov.u32 	%r588, _ZZN3cub18CUB_300001_SM_10006detail10merge_sort26DeviceMergeSortMergeKernelINS2_10policy_hubIN6thrust24THRUST_300001_SM_1000_NS10device_ptrIiEEE9Policy600ES8_PNS0_8NullTypeES8_SC_m4cmpiiSB_EEvbT2_T3_T4_PT6_PT7_T5_PSG_SG_NS1_7vsmem_tEE19static_temp_storage;
	add.s32 	%r589, %r588, %r587;
	st.shared.u32 	[%r589], %r1251;
	st.shared.u32 	[%r589+1024], %r1250;
	st.shared.u32 	[%r589+2048], %r1249;
	st.shared.u32 	[%r589+3072], %r1248;
	st.shared.u32 	[%r589+4096], %r1247;
	st.shared.u32 	[%r589+5120], %r1246;
	st.shared.u32 	[%r589+6144], %r1245;
	st.shared.u32 	[%r589+7168], %r1244;
	st.shared.u32 	[%r589+8192], %r1243;
	st.shared.u32 	[%r589+9216], %r1242;
	st.shared.u32 	[%r589+10240], %r1241;
	st.shared.u32 	[%r589+11264], %r1240;
	st.shared.u32 	[%r589+12288], %r1239;
	st.shared.u32 	[%r589+13312], %r1238;
	st.shared.u32 	[%r589+14336], %r1237;
	st.shared.u32 	[%r589+15360], %r1236;
	st.shared.u32 	[%r589+16384], %r1235;
	bar.sync 	0;
	// begin inline asm
	griddepcontrol.launch_dependents;
	// end inline asm
	add.s32 	%r346, %r218, %r217;
	mul.lo.s32 	%r590, %r1, 17;
	min.s32 	%r347, %r590, %r346;
	shl.b32 	%r591, %r217, 2;
	add.s32 	%r348, %r588, %r591;
	setp.lt.s32 	%p136, %r347, %r218;
	sub.s32 	%r592, %r347, %r218;
	selp.b32 	%r1254, 0, %r592, %p136;
	min.s32 	%r1252, %r347, %r217;
	setp.ge.s32 	%p137, %r1254, %r1252;
	ld.global.u64 	%rd18, [a_i];
	@%p137 bra 	$L__BB7_263;
$L__BB7_262:
	sub.s32 	%r593, %r1252, %r1254;
	shr.u32 	%r594, %r593, 31;
	add.s32 	%r595, %r593, %r594;
	shr.s32 	%r596, %r595, 1;
	add.s32 	%r597, %r596, %r1254;
	shl.b32 	%r598, %r597, 2;
	add.s32 	%r600, %r588, %r598;
	ld.shared.u32 	%r601, [%r600];
	not.b32 	%r602, %r597;
	add.s32 	%r603, %r347, %r602;
	shl.b32 	%r604, %r603, 2;
	add.s32 	%r605, %r348, %r604;
	ld.shared.u32 	%r606, [%r605];
	mul.wide.s32 	%rd187, %r606, 4;
	add.s64 	%rd188, %rd18, %rd187;
	ld.u32 	%r607, [%rd188];
	mul.wide.s32 	%rd189, %r601, 4;
	add.s64 	%rd190, %rd18, %rd189;
	ld.u32 	%r608, [%rd190];
	setp.lt.s32 	%p138, %r607, %r608;
	add.s32 	%r609, %r597, 1;
	selp.b32 	%r1254, %r1254, %r609, %p138;
	selp.b32 	%r1252, %r597, %r1252, %p138;
	setp.lt.s32 	%p139, %r1254, %r1252;
	@%p139 bra 	$L__BB7_262;
$L__BB7_263:
	sub.s32 	%r610, %r347, %r1254;
	add.s32 	%r356, %r610, %r217;
	shl.b32 	%r611, %r610, 2;
	add.s32 	%r357, %r348, %r611;
	ld.shared.u32 	%r1256, [%r357];
	shl.b32 	%r612, %r1254, 2;
	add.s32 	%r359, %r588, %r612;
	ld.shared.u32 	%r1257, [%r359];
	setp.ge.s32 	%p141, %r356, %r346;
	mov.pred 	%p400, 0;
	@%p141 bra 	$L__BB7_266;
	setp.ge.s32 	%p143, %r1254, %r217;
	mov.pred 	%p400, -1;
	@%p143 bra 	$L__BB7_266;
	mul.wide.s32 	%rd191, %r1256, 4;
	add.s64 	%rd192, %rd18, %rd191;
	ld.u32 	%r614, [%rd192];
	mul.wide.s32 	%rd193, %r1257, 4;
	add.s64 	%rd194, %rd18, %rd193;
	ld.u32 	%r615, [%rd194];
	setp.lt.s32 	%p400, %r614, %r615;
$L__BB7_266:
	selp.b32 	%r361, %r1256, %r1257, %p400;
	selp.u32 	%r616, 1, 0, %p400;
	add.s32 	%r362, %r356, %r616;
	not.pred 	%p144, %p400;
	selp.u32 	%r617, 1, 0, %p144;
	add.s32 	%r363, %r1254, %r617;
	@%p144 bra 	$L__BB7_268;
	ld.shared.u32 	%r1256, [%r357+4];
	bra.uni 	$L__BB7_269;
$L__BB7_268:
	ld.shared.u32 	%r1257, [%r359+4];
$L__BB7_269:
	setp.ge.s32 	%p146, %r362, %r346;
	mov.pred 	%p401, 0;
	@%p146 bra 	$L__BB7_272;
	setp.ge.s32 	%p148, %r363, %r217;
	mov.pred 	%p401, -1;
	@%p148 bra 	$L__BB7_272;
	mul.wide.s32 	%rd195, %r1256, 4;
	add.s64 	%rd196, %rd18, %rd195;
	ld.u32 	%r618, [%rd196];
	mul.wide.s32 	%rd197, %r1257, 4;
	add.s64 	%rd198, %rd18, %rd197;
	ld.u32 	%r619, [%rd198];
	setp.lt.s32 	%p401, %r618, %r619;
$L__BB7_272:
	selp.b32 	%r368, %r1256, %r1257, %p401;
	selp.u32 	%r620, 1, 0, %p401;
	add.s32 	%r369, %r362, %r620;
	not.pred 	%p149, %p401;
	selp.u32 	%r621, 1, 0, %p149;
	add.s32 	%r370, %r363, %r621;
	@%p401 bra 	$L__BB7_274;
	shl.b32 	%r622, %r370, 2;
	add.s32 	%r624, %r588, %r622;
	ld.shared.u32 	%r1257, [%r624];
	bra.uni 	$L__BB7_275;
$L__BB7_274:
	shl.b32 	%r625, %r369, 2;
	add.s32 	%r627, %r588, %r625;
	ld.shared.u32 	%r1256, [%r627];
$L__BB7_275:
	setp.ge.s32 	%p151, %r369, %r346;
	mov.pred 	%p402, 0;
	@%p151 bra 	$L__BB7_278;
	setp.ge.s32 	%p153, %r370, %r217;
	mov.pred 	%p402, -1;
	@%p153 bra 	$L__BB7_278;
	mul.wide.s32 	%rd199, %r1256, 4;
	add.s64 	%rd200, %rd18, %rd199;
	ld.u32 	%r628, [%rd200];
	mul.wide.s32 	%rd201, %r1257, 4;
	add.s64 	%rd202, %rd18, %rd201;
	ld.u32 	%r629, [%rd202];
	setp.lt.s32 	%p402, %r628, %r629;
$L__BB7_278:
	selp.b32 	%r375, %r1256, %r1257, %p402;
	selp.u32 	%r630, 1, 0, %p402;
	add.s32 	%r376, %r369, %r630;
	not.pred 	%p154, %p402;
	selp.u32 	%r631, 1, 0, %p154;
	add.s32 	%r377, %r370, %r631;
	@%p402 bra 	$L__BB7_280;
	shl.b32 	%r632, %r377, 2;
	add.s32 	%r634, %r588, %r632;
	ld.shared.u32 	%r1257, [%r634];
	bra.uni 	$L__BB7_281;
$L__BB7_280:
	shl.b32 	%r635, %r376, 2;
	add.s32 	%r637, %r588, %r635;
	ld.shared.u32 	%r1256, [%r637];
$L__BB7_281:
	setp.ge.s32 	%p156, %r376, %r346;
	mov.pred 	%p403, 0;
	@%p156 bra 	$L__BB7_284;
	setp.ge.s32 	%p158, %r377, %r217;
	mov.pred 	%p403, -1;
	@%p158 bra 	$L__BB7_284;
	mul.wide.s32 	%rd203, %r1256, 4;
	add.s64 	%rd204, %rd18, %rd203;
	ld.u32 	%r638, [%rd204];
	mul.wide.s32 	%rd205, %r1257, 4;
	add.s64 	%rd206, %rd18, %rd205;
	ld.u32 	%r639, [%rd206];
	setp.lt.s32 	%p403, %r638, %r639;
$L__BB7_284:
	selp.b32 	%r382, %r1256, %r1257, %p403;
	selp.u32 	%r640, 1, 0, %p403;
	add.s32 	%r383, %r376, %r640;
	not.pred 	%p159, %p403;
	selp.u32 	%r641, 1, 0, %p159;
	add.s32 	%r384, %r377, %r641;
	@%p403 bra 	$L__BB7_286;
	shl.b32 	%r642, %r384, 2;
	add.s32 	%r644, %r588, %r642;
	ld.shared.u32 	%r1257, [%r644];
	bra.uni 	$L__BB7_287;
$L__BB7_286:
	shl.b32 	%r645, %r383, 2;
	add.s32 	%r647, %r588, %r645;
	ld.shared.u32 	%r1256, [%r647];
$L__BB7_287:
	setp.ge.s32 	%p161, %r383, %r346;
	mov.pred 	%p404, 0;
	@%p161 bra 	$L__BB7_290;
	setp.ge.s32 	%p163, %r384, %r217;
	mov.pred 	%p404, -1;
	@%p163 bra 	$L__BB7_290;
	mul.wide.s32 	%rd207, %r1256, 4;
	add.s64 	%rd208, %rd18, %rd207;
	ld.u32 	%r648, [%rd208];
	mul.wide.s32 	%rd209, %r1257, 4;
	add.s64 	%rd210, %rd18, %rd209;
	ld.u32 	%r649, [%rd210];
	setp.lt.s32 	%p404, %r648, %r649;
$L__BB7_290:
	selp.b32 	%r389, %r1256, %r1257, %p404;
	selp.u32 	%r650, 1, 0, %p404;
	add.s32 	%r390, %r383, %r650;
	not.pred 	%p164, %p404;
	selp.u32 	%r651, 1, 0, %p164;
	add.s32 	%r391, %r384, %r651;
	@%p404 bra 	$L__BB7_292;
	shl.b32 	%r652, %r391, 2;
	add.s32 	%r654, %r588, %r652;
	ld.shared.u32 	%r1257, [%r654];
	bra.uni 	$L__BB7_293;
$L__BB7_292:
	shl.b32 	%r655, %r390, 2;
	add.s32 	%r657, %r588, %r655;
	ld.shared.u32 	%r1256, [%r657];
$L__BB7_293:
	setp.ge.s32 	%p166, %r390, %r346;
	mov.pred 	%p405, 0;
	@%p166 bra 	$L__BB7_296;
	setp.ge.s32 	%p168, %r391, %r217;
	mov.pred 	%p405, -1;
	@%p168 bra 	$L__BB7_296;
	mul.wide.s32 	%rd211, %r1256, 4;
	add.s64 	%rd212, %rd18, %rd211;
	ld.u32 	%r658, [%rd212];
	mul.wide.s32 	%rd213, %r1257, 4;
	add.s64 	%rd214, %rd18, %rd213;
	ld.u32 	%r659, [%rd214];
	setp.lt.s32 	%p405, %r658, %r659;
$L__BB7_296:
	selp.b32 	%r396, %r1256, %r1257, %p405;
	selp.u32 	%r660, 1, 0, %p405;
	add.s32 	%r397, %r390, %r660;
	not.pred 	%p169, %p405;
	selp.u32 	%r661, 1, 0, %p169;
	add.s32 	%r398, %r391, %r661;
	@%p405 bra 	$L__BB7_298;
	shl.b32 	%r662, %r398, 2;
	add.s32 	%r664, %r588, %r662;
	ld.shared.u32 	%r1257, [%r664];
	bra.uni 	$L__BB7_299;
$L__BB7_298:
	shl.b32 	%r665, %r397, 2;
	add.s32 	%r667, %r588, %r665;
	ld.shared.u32 	%r1256, [%r667];
$L__BB7_299:
	setp.ge.s32 	%p171, %r397, %r346;
	mov.pred 	%p406, 0;
	@%p171 bra 	$L__BB7_302;
	setp.ge.s32 	%p173, %r398, %r217;
	mov.pred 	%p406, -1;
	@%p173 bra 	$L__BB7_302;
	mul.wide.s32 	%rd215, %r1256, 4;
	add.s64 	%rd216, %rd18, %rd215;
	ld.u32 	%r668, [%rd216];
	mul.wide.s32 	%rd217, %r1257, 4;
	add.s64 	%rd218, %rd18, %rd217;
	ld.u32 	%r669, [%rd218];
	setp.lt.s32 	%p406, %r668, %r669;
$L__BB7_302:
	selp.b32 	%r403, %r1256, %r1257, %p406;
	selp.u32 	%r670, 1, 0, %p406;
	add.s32 	%r404, %r397, %r670;
	not.pred 	%p174, %p406;
	selp.u32 	%r671, 1, 0, %p174;
	add.s32 	%r405, %r398, %r671;
	@%p406 bra 	$L__BB7_304;
	shl.b32 	%r672, %r405, 2;
	add.s32 	%r674, %r588, %r672;
	ld.shared.u32 	%r1257, [%r674];
	bra.uni 	$L__BB7_305;
$L__BB7_304:
	shl.b32 	%r675, %r404, 2;
	add.s32 	%r677, %r588, %r675;
	ld.shared.u32 	%r1256, [%r677];
$L__BB7_305:
	setp.ge.s32 	%p176, %r404, %r346;
	mov.pred 	%p407, 0;
	@%p176 bra 	$L__BB7_308;
	setp.ge.s32 	%p178, %r405, %r217;
	mov.pred 	%p407, -1;
	@%p178 bra 	$L__BB7_308;
	mul.wide.s32 	%rd219, %r1256, 4;
	add.s64 	%rd220, %rd18, %rd219;
	ld.u32 	%r678, [%rd220];
	mul.wide.s32 	%rd221, %r1257, 4;
	add.s64 	%rd222, %rd18, %rd221;
	ld.u32 	%r679, [%rd222];
	setp.lt.s32 	%p407, %r678, %r679;
$L__BB7_308:
	selp.b32 	%r410, %r1256, %r1257, %p407;
	selp.u32 	%r680, 1, 0, %p407;
	add.s32 	%r411, %r404, %r680;
	not.pred 	%p179, %p407;
	selp.u32 	%r681, 1, 0, %p179;
	add.s32 	%r412, %r405, %r681;
	@%p407 bra 	$L__BB7_310;
	shl.b32 	%r682, %r412, 2;
	add.s32 	%r684, %r588, %r682;
	ld.shared.u32 	%r1257, [%r684];
	bra.uni 	$L__BB7_311;
$L__BB7_310:
	shl.b32 	%r685, %r411, 2;
	add.s32 	%r687, %r588, %r685;
	ld.shared.u32 	%r1256, [%r687];
$L__BB7_311:
	setp.ge.s32 	%p181, %r411, %r346;
	mov.pred 	%p408, 0;
	@%p181 bra 	$L__BB7_314;
	setp.ge.s32 	%p183, %r412, %r217;
	mov.pred 	%p408, -1;
	@%p183 bra 	$L__BB7_314;
	mul.wide.s32 	%rd223, %r1256, 4;
	add.s64 	%rd224, %rd18, %rd223;
	ld.u32 	%r688, [%rd224];
	mul.wide.s32 	%rd225, %r1257, 4;
	add.s64 	%rd226, %rd18, %rd225;
	ld.u32 	%r689, [%rd226];
	setp.lt.s32 	%p408, %r688, %r689;
$L__BB7_314:
	selp.b32 	%r417, %r1256, %r1257, %p408;
	selp.u32 	%r690, 1, 0, %p408;
	add.s32 	%r418, %r411, %r690;
	not.pred 	%p184, %p408;
	selp.u32 	%r691, 1, 0, %p184;
	add.s32 	%r419, %r412, %r691;
	@%p408 bra 	$L__BB7_316;
	shl.b32 	%r692, %r419, 2;
	add.s32 	%r694, %r588, %r692;
	ld.shared.u32 	%r1257, [%r694];
	bra.uni 	$L__BB7_317;
$L__BB7_316:
	shl.b32 	%r695, %r418, 2;
	add.s32 	%r697, %r588, %r695;
	ld.shared.u32 	%r1256, [%r697];
$L__BB7_317:
	setp.ge.s32 	%p186, %r418, %r346;
	mov.pred 	%p409, 0;
	@%p186 bra 	$L__BB7_320;
	setp.ge.s32 	%p188, %r419, %r217;
	mov.pred 	%p409, -1;
	@%p188 bra 	$L__BB7_320;
	mul.wide.s32 	%rd227, %r1256, 4;
	add.s64 	%rd228, %rd18, %rd227;
	ld.u32 	%r698, [%rd228];
	mul.wide.s32 	%rd229, %r1257, 4;
	add.s64 	%rd230, %rd18, %rd229;
	ld.u32 	%r699, [%rd230];
	setp.lt.s32 	%p409, %r698, %r699;
$L__BB7_320:
	selp.b32 	%r424, %r1256, %r1257, %p409;
	selp.u32 	%r700, 1, 0, %p409;
	add.s32 	%r425, %r418, %r700;
	not.pred 	%p189, %p409;
	selp.u32 	%r701, 1, 0, %p189;
	add.s32 	%r426, %r419, %r701;
	@%p409 bra 	$L__BB7_322;
	shl.b32 	%r702, %r426, 2;
	add.s32 	%r704, %r588, %r702;
	ld.shared.u32 	%r1257, [%r704];
	bra.uni 	$L__BB7_323;
$L__BB7_322:
	shl.b32 	%r705, %r425, 2;
	add.s32 	%r707, %r588, %r705;
	ld.shared.u32 	%r1256, [%r707];
$L__BB7_323:
	setp.ge.s32 	%p191, %r425, %r346;
	mov.pred 	%p410, 0;
	@%p191 bra 	$L__BB7_326;
	setp.ge.s32 	%p193, %r426, %r217;
	mov.pred 	%p410, -1;
	@%p193 bra 	$L__BB7_326;
	mul.wide.s32 	%rd231, %r1256, 4;
	add.s64 	%rd232, %rd18, %rd231;
	ld.u32 	%r708, [%rd232];
	mul.wide.s32 	%rd233, %r1257, 4;
	add.s64 	%rd234, %rd18, %rd233;
	ld.u32 	%r709, [%rd234];
	setp.lt.s32 	%p410, %r708, %r709;
$L__BB7_326:
	selp.b32 	%r431, %r1256, %r1257, %p410;
	selp.u32 	%r710, 1, 0, %p410;
	add.s32 	%r432, %r425, %r710;
	not.pred 	%p194, %p410;
	selp.u32 	%r711, 1, 0, %p194;
	add.s32 	%r433, %r426, %r711;
	@%p410 bra 	$L__BB7_328;
	shl.b32 	%r712, %r433, 2;
	add.s32 	%r714, %r588, %r712;
	ld.shared.u32 	%r1257, [%r714];
	bra.uni 	$L__BB7_329;
$L__BB7_328:
	shl.b32 	%r715, %r432, 2;
	add.s32 	%r717, %r588, %r715;
	ld.shared.u32 	%r1256, [%r717];
$L__BB7_329:
	setp.ge.s32 	%p196, %r432, %r346;
	mov.pred 	%p411, 0;
	@%p196 bra 	$L__BB7_332;
	setp.ge.s32 	%p198, %r433, %r217;
	mov.pred 	%p411, -1;
	@%p198 bra 	$L__BB7_332;
	mul.wide.s32 	%rd235, %r1256, 4;
	add.s64 	%rd236, %rd18, %rd235;
	ld.u32 	%r718, [%rd236];
	mul.wide.s32 	%rd237, %r1257, 4;
	add.s64 	%rd238, %rd18, %rd237;
	ld.u32 	%r719, [%rd238];
	setp.lt.s32 	%p411, %r718, %r719;
$L__BB7_332:
	selp.b32 	%r438, %r1256, %r1257, %p411;
	selp.u32 	%r720, 1, 0, %p411;
	add.s32 	%r439, %r432, %r720;
	not.pred 	%p199, %p411;
	selp.u32 	%r721, 1, 0, %p199;
	add.s32 	%r440, %r433, %r721;
	@%p411 bra 	$L__BB7_334;
	shl.b32 	%r722, %r440, 2;
	add.s32 	%r724, %r588, %r722;
	ld.shared.u32 	%r1257, [%r724];
	bra.uni 	$L__BB7_335;
$L__BB7_334:
	shl.b32 	%r725, %r439, 2;
	add.s32 	%r727, %r588, %r725;
	ld.shared.u32 	%r1256, [%r727];
$L__BB7_335:
	setp.ge.s32 	%p201, %r439, %r346;
	mov.pred 	%p412, 0;
	@%p201 bra 	$L__BB7_338;
	setp.ge.s32 	%p203, %r440, %r217;
	mov.pred 	%p412, -1;
	@%p203 bra 	$L__BB7_338;
	mul.wide.s32 	%rd239, %r1256, 4;
	add.s64 	%rd240, %rd18, %rd239;
	ld.u32 	%r728, [%rd240];
	mul.wide.s32 	%rd241, %r1257, 4;
	add.s64 	%rd242, %rd18, %rd241;
	ld.u32 	%r729, [%rd242];
	setp.lt.s32 	%p412, %r728, %r729;
$L__BB7_338:
	selp.b32 	%r445, %r1256, %r1257, %p412;
	selp.u32 	%r730, 1, 0, %p412;
	add.s32 	%r446, %r439, %r730;
	not.pred 	%p204, %p412;
	selp.u32 	%r731, 1, 0, %p204;
	add.s32 	%r447, %r440, %r731;
	@%p412 bra 	$L__BB7_340;
	shl.b32 	%r732, %r447, 2;
	add.s32 	%r734, %r588, %r732;
	ld.shared.u32 	%r1257, [%r734];
	bra.uni 	$L__BB7_341;
$L__BB7_340:
	shl.b32 	%r735, %r446, 2;
	add.s32 	%r737, %r588, %r735;
	ld.shared.u32 	%r1256, [%r737];
$L__BB7_341:
	setp.ge.s32 	%p206, %r446, %r346;
	mov.pred 	%p413, 0;
	@%p206 bra 	$L__BB7_344;
	setp.ge.s32 	%p208, %r447, %r217;
	mov.pred 	%p413, -1;
	@%p208 bra 	$L__BB7_344;
	mul.wide.s32 	%rd243, %r1256, 4;
	add.s64 	%rd244, %rd18, %rd243;
	ld.u32 	%r738, [%rd244];
	mul.wide.s32 	%rd245, %r1257, 4;
	add.s64 	%rd246, %rd18, %rd245;
	ld.u32 	%r739, [%rd246];
	setp.lt.s32 	%p413, %r738, %r739;
$L__BB7_344:
	selp.b32 	%r452, %r1256, %r1257, %p413;
	selp.u32 	%r740, 1, 0, %p413;
	add.s32 	%r453, %r446, %r740;
	not.pred 	%p209, %p413;
	selp.u32 	%r741, 1, 0, %p209;
	add.s32 	%r454, %r447, %r741;
	@%p413 bra 	$L__BB7_346;
	shl.b32 	%r742, %r454, 2;
	add.s32 	%r744, %r588, %r742;
	ld.shared.u32 	%r1257, [%r744];
	bra.uni 	$L__BB7_347;
$L__BB7_346:
	shl.b32 	%r745, %r453, 2;
	add.s32 	%r747, %r588, %r745;
	ld.shared.u32 	%r1256, [%r747];
$L__BB7_347:
	setp.ge.s32 	%p211, %r453, %r346;
	mov.pred 	%p414, 0;
	@%p211 bra 	$L__BB7_350;
	setp.ge.s32 	%p213, %r454, %r217;
	mov.pred 	%p414, -1;
	@%p213 bra 	$L__BB7_350;
	mul.wide.s32 	%rd247, %r1256, 4;
	add.s64 	%rd248, %rd18, %rd247;
	ld.u32 	%r748, [%rd248];
	mul.wide.s32 	%rd249, %r1257, 4;
	add.s64 	%rd250, %rd18, %rd249;
	ld.u32 	%r749, [%rd250];
	setp.lt.s32 	%p414, %r748, %r749;
$L__BB7_350:
	selp.b32 	%r459, %r1256, %r1257, %p414;
	selp.u32 	%r750, 1, 0, %p414;
	add.s32 	%r460, %r453, %r750;
	not.pred 	%p214, %p414;
	selp.u32 	%r751, 1, 0, %p214;
	add.s32 	%r461, %r454, %r751;
	@%p414 bra 	$L__BB7_352;
	shl.b32 	%r752, %r461, 2;
	add.s32 	%r754, %r588, %r752;
	ld.shared.u32 	%r1257, [%r754];
	bra.uni 	$L__BB7_353;
$L__BB7_352:
	shl.b32 	%r755, %r460, 2;
	add.s32 	%r757, %r588, %r755;
	ld.shared.u32 	%r1256, [%r757];
$L__BB7_353:
	setp.ge.s32 	%p216, %r460, %r346;
	mov.pred 	%p415, 0;
	@%p216 bra 	$L__BB7_356;
	setp.ge.s32 	%p218, %r461, %r217;
	mov.pred 	%p415, -1;
	@%p218 bra 	$L__BB7_356;
	mul.wide.s32 	%rd251, %r1256, 4;
	add.s64 	%rd252, %rd18, %rd251;
	ld.u32 	%r758, [%rd252];
	mul.wide.s32 	%rd253, %r1257, 4;
	add.s64 	%rd254, %rd18, %rd253;
	ld.u32 	%r759, [%rd254];
	setp.lt.s32 	%p415, %r758, %r759;
$L__BB7_356:
	selp.b32 	%r466, %r1256, %r1257, %p415;
	selp.u32 	%r760, 1, 0, %p415;
	add.s32 	%r467, %r460, %r760;
	not.pred 	%p219, %p415;
	selp.u32 	%r761, 1, 0, %p219;
	add.s32 	%r468, %r461, %r761;
	@%p415 bra 	$L__BB7_358;
	shl.b32 	%r762, %r468, 2;
	add.s32 	%r764, %r588, %r762;
	ld.shared.u32 	%r1257, [%r764];
	bra.uni 	$L__BB7_359;
$L__BB7_358:
	shl.b32 	%r765, %r467, 2;
	add.s32 	%r767, %r588, %r765;
	ld.shared.u32 	%r1256, [%r767];
$L__BB7_359:
	setp.ge.s32 	%p220, %r467, %r346;
	mov.u32 	%r1287, %r1257;
	@%p220 bra 	$L__BB7_362;
	setp.ge.s32 	%p221, %r468, %r217;
	mov.u32 	%r1287, %r1256;
	@%p221 bra 	$L__BB7_362;
	mul.wide.s32 	%rd255, %r1256, 4;
	add.s64 	%rd256, %rd18, %rd255;
	ld.u32 	%r768, [%rd256];
	mul.wide.s32 	%rd257, %r1257, 4;
	add.s64 	%rd258, %rd18, %rd257;
	ld.u32 	%r769, [%rd258];
	setp.lt.s32 	%p222, %r768, %r769;
	selp.b32 	%r1287, %r1256, %r1257, %p222;
$L__BB7_362:
	ld.param.s8 	%rs3, [_ZN3cub18CUB_300001_SM_10006detail10merge_sort26DeviceMergeSortMergeKernelINS2_10policy_hubIN6thrust24THRUST_300001_SM_1000_NS10device_ptrIiEEE9Policy600ES8_PNS0_8NullTypeES8_SC_m4cmpiiSB_EEvbT2_T3_T4_PT6_PT7_T5_PSG_SG_NS1_7vsmem_tE_param_0];
	setp.eq.s16 	%p223, %rs3, 0;
	bar.sync 	0;
	@%p223 bra 	$L__BB7_399;
	// begin inline asm
	mov.u32 %r770, %laneid;
	// end inline asm
	shr.u32 	%r771, %r1, 5;
	mul.lo.s32 	%r772, %r771, 544;
	mad.lo.s32 	%r773, %r770, 17, %r772;
	shl.b32 	%r774, %r773, 2;
	add.s32 	%r776, %r588, %r774;
	st.shared.u32 	[%r776], %r361;
	st.shared.u32 	[%r776+4], %r368;
	st.shared.u32 	[%r776+8], %r375;
	st.shared.u32 	[%r776+12], %r382;
	st.shared.u32 	[%r776+16], %r389;
	st.shared.u32 	[%r776+20], %r396;
	st.shared.u32 	[%r776+24], %r403;
	st.shared.u32 	[%r776+28], %r410;
	st.shared.u32 	[%r776+32], %r417;
	st.shared.u32 	[%r776+36], %r424;
	st.shared.u32 	[%r776+40], %r431;
	st.shared.u32 	[%r776+44], %r438;
	st.shared.u32 	[%r776+48], %r445;
	st.shared.u32 	[%r776+52], %r452;
	st.shared.u32 	[%r776+56], %r459;
	st.shared.u32 	[%r776+60], %r466;
	st.shared.u32 	[%r776+64], %r1287;
	bar.warp.sync 	-1;
	shl.b32 	%r777, %r770, 4;
	sub.s32 	%r778, %r773, %r777;
	shl.b32 	%r779, %r778, 2;
	add.s32 	%r780, %r588, %r779;
	ld.shared.u32 	%r475, [%r780];
	ld.shared.u32 	%r476, [%r780+128];
	ld.shared.u32 	%r477, [%r780+256];
	ld.shared.u32 	%r478, [%r780+384];
	ld.shared.u32 	%r479, [%r780+512];
	ld.shared.u32 	%r480, [%r780+640];
	ld.shared.u32 	%r481, [%r780+768];
	ld.shared.u32 	%r482, [%r780+896];
	ld.shared.u32 	%r483, [%r780+1024];
	ld.shared.u32 	%r484, [%r780+1152];
	ld.shared.u32 	%r485, [%r780+1280];
	ld.shared.u32 	%r486, [%r780+1408];
	ld.shared.u32 	%r487, [%r780+1536];
	ld.shared.u32 	%r488, [%r780+1664];
	ld.shared.u32 	%r489, [%r780+1792];
	ld.shared.u32 	%r490, [%r780+1920];
	ld.shared.u32 	%r491, [%r780+2048];
	setp.ne.s32 	%p224, %r1, 0;
	@%p224 bra 	$L__BB7_365;
	st.volatile.shared.u32 	[_ZZN3cub18CUB_300001_SM_10006detail10merge_sort26DeviceMergeSortMergeKernelINS2_10policy_hubIN6thrust24THRUST_300001_SM_1000_NS10device_ptrIiEEE9Policy600ES8_PNS0_8NullTypeES8_SC_m4cmpiiSB_EEvbT2_T3_T4_PT6_PT7_T5_PSG_SG_NS1_7vsmem_tEE19static_temp_storage+17408], %r346;
$L__BB7_365:
	ld.param.u64 	%rd519, [_ZN3cub18CUB_300001_SM_10006detail10merge_sort26DeviceMergeSortMergeKernelINS2_10policy_hubIN6thrust24THRUST_300001_SM_1000_NS10device_ptrIiEEE9Policy600ES8_PNS0_8NullTypeES8_SC_m4cmpiiSB_EEvbT2_T3_T4_PT6_PT7_T5_PSG_SG_NS1_7vsmem_tE_param_4];
	bar.sync 	0;
	ld.volatile.shared.u32 	%r492, [_ZZN3cub18CUB_300001_SM_10006detail10merge_sort26DeviceMergeSortMergeKernelINS2_10policy_hubIN6thrust24THRUST_300001_SM_1000_NS10device_ptrIiEEE9Policy600ES8_PNS0_8NullTypeES8_SC_m4cmpiiSB_EEvbT2_T3_T4_PT6_PT7_T5_PSG_SG_NS1_7vsmem_tEE19static_temp_storage+17408];
	and.b32  	%r781, %r1, 31;
	and.b32  	%r782, %r1, 992;
	mul.lo.s32 	%r783, %r782, 17;
	or.b32  	%r493, %r783, %r781;
	setp.ge.s32 	%p225, %r493, %r492;
	cvt.u64.u32 	%rd259, %r493;
	mov.u32 	%r784, %ctaid.x;
	mul.wide.u32 	%rd260, %r784, 4352;
	add.s64 	%rd261, %rd260, %rd259;
	cvta.to.global.u64 	%rd262, %rd519;
	shl.b64 	%rd263, %rd261, 2;
	add.s64 	%rd19, %rd262, %rd263;
	@%p225 bra 	$L__BB7_367;
	st.global.u32 	[%rd19], %r475;
$L__BB7_367:
	add.s32 	%r785, %r493, 32;
	setp.ge.s32 	%p226, %r785, %r492;
	@%p226 bra 	$L__BB7_369;
	st.global.u32 	[%rd19+128], %r476;
$L__BB7_369:
	add.s32 	%r786, %r493, 64;
	setp.ge.s32 	%p227, %r786, %r492;
	@%p227 bra 	$L__BB7_371;
	st.global.u32 	[%rd19+256], %r477;
$L__BB7_371:
	add.s32 	%r787, %r493, 96;
	setp.ge.s32 	%p228, %r787, %r492;
	@%p228 bra 	$L__BB7_373;
	st.global.u32 	[%rd19+384], %r478;
$L__BB7_373:
	add.s32 	%r788, %r493, 128;
	setp.ge.s32 	%p229, %r788, %r492;
	@%p229 bra 	$L__BB7_375;
	st.global.u32 	[%rd19+512], %r479;
$L__BB7_375:
	add.s32 	%r789, %r493, 160;
	setp.ge.s32 	%p230, %r789, %r492;
	@%p230 bra 	$L__BB7_377;
	st.global.u32 	[%rd19+640], %r480;
$L__BB7_377:
	add.s32 	%r790, %r493, 192;
	setp.ge.s32 	%p231, %r790, %r492;
	@%p231 bra 	$L__BB7_379;
	st.global.u32 	[%rd19+768], %r481;
$L__BB7_379:
	add.s32 	%r791, %r493, 224;
	setp.ge.s32 	%p232, %r791, %r492;
	@%p232 bra 	$L__BB7_381;
	st.global.u32 	[%rd19+896], %r482;
$L__BB7_381:
	add.s32 	%r792, %r493, 256;
	setp.ge.s32 	%p233, %r792, %r492;
	@%p233 bra 	$L__BB7_383;
	st.global.u32 	[%rd19+1024], %r483;
$L__BB7_383:
	add.s32 	%r793, %r493, 288;
	setp.ge.s32 	%p234, %r793, %r492;
	@%p234 bra 	$L__BB7_385;
	st.global.u32 	[%rd19+1152], %r484;
$L__BB7_385:
	add.s32 	%r794, %r493, 320;
	setp.ge.s32 	%p235, %r794, %r492;
	@%p235 bra 	$L__BB7_387;
	st.global.u32 	[%rd19+1280], %r485;
$L__BB7_387:
	add.s32 	%r795, %r493, 352;
	setp.ge.s32 	%p236, %r795, %r492;
	@%p236 bra 	$L__BB7_389;
	st.global.u32 	[%rd19+1408], %r486;
$L__BB7_389:
	add.s32 	%r796, %r493, 384;
	setp.ge.s32 	%p237, %r796, %r492;
	@%p237 bra 	$L__BB7_391;
	st.global.u32 	[%rd19+1536], %r487;
$L__BB7_391:
	add.s32 	%r797, %r493, 416;
	setp.ge.s32 	%p238, %r797, %r492;
	@%p238 bra 	$L__BB7_393;
	st.global.u32 	[%rd19+1664], %r488;
$L__BB7_393:
	add.s32 	%r798, %r493, 448;
	setp.ge.s32 	%p239, %r798, %r492;
	@%p239 bra 	$L__BB7_395;
	st.global.u32 	[%rd19+1792], %r489;
$L__BB7_395:
	add.s32 	%r799, %r493, 480;
	setp.ge.s32 	%p240, %r799, %r492;
	@%p240 bra 	$L__BB7_397;
	st.global.u32 	[%rd19+1920], %r490;
$L__BB7_397:
	add.s32 	%r800, %r493, 512;
	setp.ge.s32 	%p241, %r800, %r492;
	@%p241 bra 	$L__BB7_435;
	st.global.u32 	[%rd19+2048], %r491;
	bra.uni 	$L__BB7_435;
$L__BB7_399:
	// begin inline asm
	mov.u32 %r801, %laneid;
	// end inline asm
	shr.u32 	%r802, %r1, 5;
	mul.lo.s32 	%r803, %r802, 544;
	mad.lo.s32 	%r804, %r801, 17, %r803;
	shl.b32 	%r805, %r804, 2;
	add.s32 	%r807, %r588, %r805;
	st.shared.u32 	[%r807], %r361;
	st.shared.u32 	[%r807+4], %r368;
	st.shared.u32 	[%r807+8], %r375;
	st.shared.u32 	[%r807+12], %r382;
	st.shared.u32 	[%r807+16], %r389;
	st.shared.u32 	[%r807+20], %r396;
	st.shared.u32 	[%r807+24], %r403;
	st.shared.u32 	[%r807+28], %r410;
	st.shared.u32 	[%r807+32], %r417;
	st.shared.u32 	[%r807+36], %r424;
	st.shared.u32 	[%r807+40], %r431;
	st.shared.u32 	[%r807+44], %r438;
	st.shared.u32 	[%r807+48], %r445;
	st.shared.u32 	[%r807+52], %r452;
	st.shared.u32 	[%r807+56], %r459;
	st.shared.u32 	[%r807+60], %r466;
	st.shared.u32 	[%r807+64], %r1287;
	bar.warp.sync 	-1;
	shl.b32 	%r808, %r801, 4;
	sub.s32 	%r809, %r804, %r808;
	shl.b32 	%r810, %r809, 2;
	add.s32 	%r811, %r588, %r810;
	ld.shared.u32 	%r494, [%r811];
	ld.shared.u32 	%r495, [%r811+128];
	ld.shared.u32 	%r496, [%r811+256];
	ld.shared.u32 	%r497, [%r811+384];
	ld.shared.u32 	%r498, [%r811+512];
	ld.shared.u32 	%r499, [%r811+640];
	ld.shared.u32 	%r500, [%r811+768];
	ld.shared.u32 	%r501, [%r811+896];
	ld.shared.u32 	%r502, [%r811+1024];
	ld.shared.u32 	%r503, [%r811+1152];
	ld.shared.u32 	%r504, [%r811+1280];
	ld.shared.u32 	%r505, [%r811+1408];
	ld.shared.u32 	%r506, [%r811+1536];
	ld.shared.u32 	%r507, [%r811+1664];
	ld.shared.u32 	%r508, [%r811+1792];
	ld.shared.u32 	%r509, [%r811+1920];
	ld.shared.u32 	%r510, [%r811+2048];
	setp.ne.s32 	%p242, %r1, 0;
	@%p242 bra 	$L__BB7_401;
	st.volatile.shared.u32 	[_ZZN3cub18CUB_300001_SM_10006detail10merge_sort26DeviceMergeSortMergeKernelINS2_10policy_hubIN6thrust24THRUST_300001_SM_1000_NS10device_ptrIiEEE9Policy600ES8_PNS0_8NullTypeES8_SC_m4cmpiiSB_EEvbT2_T3_T4_PT6_PT7_T5_PSG_SG_NS1_7vsmem_tEE19static_temp_storage+17408], %r346;
$L__BB7_401:
	bar.sync 	0;
	ld.volatile.shared.u32 	%r511, [_ZZN3cub18CUB_300001_SM_10006detail10merge_sort26DeviceMergeSortMergeKernelINS2_10policy_hubIN6thrust24THRUST_300001_SM_1000_NS10device_ptrIiEEE9Policy600ES8_PNS0_8NullTypeES8_SC_m4cmpiiSB_EEvbT2_T3_T4_PT6_PT7_T5_PSG_SG_NS1_7vsmem_tEE19static_temp_storage+17408];
	and.b32  	%r812, %r1, 31;
	and.b32  	%r813, %r1, 992;
	mul.lo.s32 	%r814, %r813, 17;
	cvt.u64.u32 	%rd264, %r814;
	cvt.u64.u32 	%rd265, %r812;
	or.b32  	%r512, %r814, %r812;
	mov.u32 	%r815, %ctaid.x;
	mul.wide.u32 	%rd266, %r815, 4352;
	or.b64  	%rd267, %rd266, %rd265;
	add.s64 	%rd268, %rd267, %rd264;
	setp.ge.s32 	%p243, %r512, %r511;
	shl.b64 	%rd269, %rd268, 2;
	add.s64 	%rd20, %rd2, %rd269;
	@%p243 bra 	$L__BB7_403;
	st.global.u32 	[%rd20], %r494;
$L__BB7_403:
	add.s32 	%r816, %r512, 32;
	setp.ge.s32 	%p244, %r816, %r511;
	@%p244 bra 	$L__BB7_405;
	st.global.u32 	[%rd20+128], %r495;
$L__BB7_405:
	add.s32 	%r817, %r512, 64;
	setp.ge.s32 	%p245, %r817, %r511;
	@%p245 bra 	$L__BB7_407;
	st.global.u32 	[%rd20+256], %r496;
$L__BB7_407:
	add.s32 	%r818, %r512, 96;
	setp.ge.s32 	%p246, %r818, %r511;
	@%p246 bra 	$L__BB7_409;
	st.global.u32 	[%rd20+384], %r497;
$L__BB7_409:
	add.s32 	%r819, %r512, 128;
	setp.ge.s32 	%p247, %r819, %r511;
	@%p247 bra 	$L__BB7_411;
	st.global.u32 	[%rd20+512], %r498;
$L__BB7_411:
	add.s32 	%r820, %r512, 160;
	setp.ge.s32 	%p248, %r820, %r511;
	@%p248 bra 	$L__BB7_413;
	st.global.u32 	[%rd20+640], %r499;
$L__BB7_413:
	add.s32 	%r821, %r512, 192;
	setp.ge.s32 	%p249, %r821, %r511;
	@%p249 bra 	$L__BB7_415;
	st.global.u32 	[%rd20+768], %r500;
$L__BB7_415:
	add.s32 	%r822, %r512, 224;
	setp.ge.s32 	%p250, %r822, %r511;
	@%p250 bra 	$L__BB7_417;
	st.global.u32 	[%rd20+896], %r501;
$L__BB7_417:
	add.s32 	%r823, %r512, 256;
	setp.ge.s32 	%p251, %r823, %r511;
	@%p251 bra 	$L__BB7_419;
	st.global.u32 	[%rd20+1024], %r502;
$L__BB7_419:
	add.s32 	%r824, %r512, 288;
	setp.ge.s32 	%p252, %r824, %r511;
	@%p252 bra 	$L__BB7_421;
	st.global.u32 	[%rd20+1152], %r503;
$L__BB7_421:
	add.s32 	%r825, %r512, 320;
	setp.ge.s32 	%p253, %r825, %r511;
	@%p253 bra 	$L__BB7_423;
	st.global.u32 	[%rd20+1280], %r504;
$L__BB7_423:
	add.s32 	%r826, %r512, 352;
	setp.ge.s32 	%p254, %r826, %r511;
	@%p254 bra 	$L__BB7_425;
	st.global.u32 	[%rd20+1408], %r505;
$L__BB7_425:
	add.s32 	%r827, %r512, 384;
	setp.ge.s32 	%p255, %r827, %r511;
	@%p255 bra 	$L__BB7_427;
	st.global.u32 	[%rd20+1536], %r506;
$L__BB7_427:
	add.s32 	%r828, %r512, 416;
	setp.ge.s32 	%p256, %r828, %r511;
	@%p256 bra 	$L__BB7_429;
	st.global.u32 	[%rd20+1664], %r507;
$L__BB7_429:
	add.s32 	%r829, %r512, 448;
	setp.ge.s32 	%p257, %r829, %r511;
	@%p257 bra 	$L__BB7_431;
	st.global.u32 	[%rd20+1792], %r508;
$L__BB7_431:
	add.s32 	%r830, %r512, 480;
	setp.ge.s32 	%p258, %r830, %r511;
	@%p258 bra 	$L__BB7_433;
	st.global.u32 	[%rd20+1920], %r509;
$L__BB7_433:
	add.s32 	%r831, %r512, 512;
	setp.ge.s32 	%p259, %r831, %r511;
	@%p259 bra 	$L__BB7_435;
	st.global.u32 	[%rd20+2048], %r510;
$L__BB7_435:
	ret;

}
	// .globl	_ZN3cub18CUB_300001_SM_10006detail10merge_sort30DeviceMergeSortBlockSortKernelINS2_10policy_hubIN6thrust24THRUST_300001_SM_1000_NS10device_ptrIiEEE9Policy600ES8_PNS0_8NullTypeES8_SC_j4cmpfiSB_EEvbT0_T1_T2_T3_T4_PT6_PT7_T5_NS1_7vsmem_tE
.visible .entry _ZN3cub18CUB_300001_SM_10006detail10merge_sort30DeviceMergeSortBlockSortKernelINS2_10policy_hubIN6thrust24THRUST_300001_SM_1000_NS10device_ptrIiEEE9Policy600ES8_PNS0_8NullTypeES8_SC_j4cmpfiSB_EEvbT0_T1_T2_T3_T4_PT6_PT7_T5_NS1_7vsmem_tE(
	.param .u8 _ZN3cub18CUB_300001_SM_10006detail10merge_sort30DeviceMergeSortBlockSortKernelINS2_10policy_hubIN6thrust24THRUST_300001_SM_1000_NS10device_ptrIiEEE9Policy600ES8_PNS0_8NullTypeES8_SC_j4cmpfiSB_EEvbT0_T1_T2_T3_T4_PT6_PT7_T5_NS1_7vsmem_tE_param_0,
	.param .align 8 .b8 _ZN3cub18CUB_300001_SM_10006detail10merge_sort30DeviceMergeSortBlockSortKernelINS2_10policy_hubIN6thrust24THRUST_300001_SM_1000_NS10device_ptrIiEEE9Policy600ES8_PNS0_8NullTypeES8_SC_j4cmpfiSB_EEvbT0_T1_T2_T3_T4_PT6_PT7_T5_NS1_7vsmem_tE_param_1[8],
	.param .u64 .ptr .align 1 _ZN3cub18CUB_300001_SM_10006detail10merge_sort30DeviceMergeSortBlockSortKernelINS2_10policy_hubIN6thrust24THRUST_300001_SM_1000_NS10device_ptrIiEEE9Policy600ES8_PNS0_8NullTypeES8_SC_j4cmpfiSB_EEvbT0_T1_T2_T3_T4_PT6_PT7_T5_NS1_7vsmem_tE_param_2,
	.param .align 8 .b8 _ZN3cub18CUB_300001_SM_10006detail10merge_sort30DeviceMergeSortBlockSortKernelINS2_10policy_hubIN6thrust24THRUST_300001_SM_1000_NS10device_ptrIiEEE9Policy600ES8_PNS0_8NullTypeES8_SC_j4cmpfiSB_EEvbT0_T1_T2_T3_T4_PT6_PT7_T5_NS1_7vsmem_tE_param_3[8],
	.param .u64 .ptr .align 1 _ZN3cub18CUB_300001_SM_10006detail10merge_sort30DeviceMergeSortBlockSortKernelINS2_10policy_hubIN6thrust24THRUST_300001_SM_1000_NS10device_ptrIiEEE9Policy600ES8_PNS0_8NullTypeES8_SC_j4cmpfiSB_EEvbT0_T1_T2_T3_T4_PT6_PT7_T5_NS1_7vsmem_tE_param_4,
	.param .u32 _ZN3cub18CUB_300001_SM_10006detail10merge_sort30DeviceMergeSortBlockSortKernelINS2_10policy_hubIN6thrust24THRUST_300001_SM_1000_NS10device_ptrIiEEE9Policy600ES8_PNS0_8NullTypeES8_SC_j4cmpfiSB_EEvbT0_T1_T2_T3_T4_PT6_PT7_T5_NS1_7vsmem_tE_param_5,
	.param .u64 .ptr .align 1 _ZN3cub18CUB_300001_SM_10006detail10merge_sort30DeviceMergeSortBlockSortKernelINS2_10policy_hubIN6thrust24THRUST_300001_SM_1000_NS10device_ptrIiEEE9Policy600ES8_PNS0_8NullTypeES8_SC_j4cmpfiSB_EEvbT0_T1_T2_T3_T4_PT6_PT7_T5_NS1_7vsmem_tE_param_6,
	.param .u64 .ptr .align 1 _ZN3cub18CUB_300001_SM_10006detail10merge_sort30DeviceMergeSortBlockSortKernelINS2_10policy_hubIN6thrust24THRUST_300001_SM_1000_NS10device_ptrIiEEE9Policy600ES8_PNS0_8NullTypeES8_SC_j4cmpfiSB_EEvbT0_T1_T2_T3_T4_PT6_PT7_T5_NS1_7vsmem_tE_param_7,
	.param .align 1 .b8 _ZN3cub18CUB_300001_SM_10006detail10merge_sort30DeviceMergeSortBlockSortKernelINS2_10policy_hubIN6thrust24THRUST_300001_SM_1000_NS10device_ptrIiEEE9Policy600ES8_PNS0_8NullTypeES8_SC_j4cmpfiSB_EEvbT0_T1_T2_T3_T4_PT6_PT7_T5_NS1_7vsmem_tE_param_8[1],
	.param .align 8 .b8 _ZN3cub18CUB_300001_SM_10006detail10merge_sort30DeviceMergeSortBlockSortKernelINS2_10policy_hubIN6thrust24THRUST_300001_SM_1000_NS10device_ptrIiEEE9Policy600ES8_PNS0_8NullTypeES8_SC_j4cmpfiSB_EEvbT0_T1_T2_T3_T4_PT6_PT7_T5_NS1_7vsmem_tE_param_9[8]
)
.maxntid 256
{
	.reg .pred 	%p<633>;
	.reg .b16 	%rs<4>;
	.reg .b32 	%r<1631>;
	.reg .b32 	%f<647>;
	.reg .b64 	%rd<1459>;
	// demoted variable
	.shared .align 16 .b8 _ZZN3cub18CUB_300001_SM_10006detail10merge_sort30DeviceMergeSortBlockSortKernelINS2_10policy_hubIN6thrust24THRUST_300001_SM_1000_NS10device_ptrIiEEE9Policy600ES8_PNS0_8NullTypeES8_SC_j4cmpfiSB_EEvbT0_T1_T2_T3_T4_PT6_PT7_T5_NS1_7vsmem_tEE19static_temp_storage[17424];
	ld.param.u64 	%rd10, [_ZN3cub18CUB_300001_SM_10006detail10merge_sort30DeviceMergeSortBlockSortKernelINS2_10policy_hubIN6thrust24THRUST_300001_SM_1000_NS10device_ptrIiEEE9Policy600ES8_PNS0_8NullTypeES8_SC_j4cmpfiSB_EEvbT0_T1_T2_T3_T4_PT6_PT7_T5_NS1_7vsmem_tE_param_3];
	ld.param.u64 	%rd11, [_ZN3cub18CUB_300001_SM_10006detail10merge_sort30DeviceMergeSortBlockSortKernelINS2_10policy_hubIN6thrust24THRUST_300001_SM_1000_NS10device_ptrIiEEE9Policy600ES8_PNS0_8NullTypeES8_SC_j4cmpfiSB_EEvbT0_T1_T2_T3_T4_PT6_PT7_T5_NS1_7vsmem_tE_param_1];
	ld.param.u32 	%r498, [_ZN3cub18CUB_300001_SM_10006detail10merge_sort30DeviceMergeSortBlockSortKernelINS2_10policy_hubIN6thrust24THRUST_300001_SM_1000_NS10device_ptrIiEEE9Policy600ES8_PNS0_8NullTypeES8_SC_j4cmpfiSB_EEvbT0_T1_T2_T3_T4_PT6_PT7_T5_NS1_7vsmem_tE_param_5];
	ld.param.u64 	%rd12, [_ZN3cub18CUB_300001_SM_10006detail10merge_sort30DeviceMergeSortBlockSortKernelINS2_10policy_hubIN6thrust24THRUST_300001_SM_1000_NS10device_ptrIiEEE9Policy600ES8_PNS0_8NullTypeES8_SC_j4cmpfiSB_EEvbT0_T1_T2_T3_T4_PT6_PT7_T5_NS1_7vsmem_tE_param_6];
	cvta.to.global.u64 	%rd1, %rd12;
	cvta.to.global.u64 	%rd2, %rd11;
	cvta.to.global.u64 	%rd3, %rd10;
	mov.u32 	%r499, %ctaid.x;
	mov.u32 	%r500, %nctaid.x;
	mul.lo.s32 	%r1, %r499, 4352;
	add.s32 	%r501, %r500, -1;
	setp.ge.u32 	%p65, %r499, %r501;
	@%p65 bra 	$L__BB8_108;
	// begin inline asm
	griddepcontrol.wait;
	// end inline asm
	cvt.u64.u32 	%rd831, %r1;
	mov.u32 	%r2, %tid.x;
	and.b32  	%r3, %r2, 31;
	and.b32  	%r965, %r2, 992;
	mul.lo.s32 	%r4, %r965, 17;
	or.b32  	%r966, %r4, %r3;
	cvt.u64.u32 	%rd832, %r966;
	add.s64 	%rd4, %rd832, %rd831;
	shl.b64 	%rd833, %rd4, 2;
	add.s64 	%rd834, %rd2, %rd833;
	ld.global.u32 	%r967, [%rd834];
	ld.global.u32 	%r968, [%rd834+128];
	ld.global.u32 	%r969, [%rd834+256];
	ld.global.u32 	%r970, [%rd834+384];
	ld.global.u32 	%r971, [%rd834+512];
	ld.global.u32 	%r972, [%rd834+640];
	ld.global.u32 	%r973, [%rd834+768];
	ld.global.u32 	%r974, [%rd834+896];
	ld.global.u32 	%r975, [%rd834+1024];
	ld.global.u32 	%r976, [%rd834+1152];
	ld.global.u32 	%r977, [%rd834+1280];
	ld.global.u32 	%r978, [%rd834+1408];
	ld.global.u32 	%r979, [%rd834+1536];
	ld.global.u32 	%r980, [%rd834+1664];
	ld.global.u32 	%r981, [%rd834+1792];
	ld.global.u32 	%r982, [%rd834+1920];
	ld.global.u32 	%r983, [%rd834+2048];
	// begin inline asm
	mov.u32 %r963, %laneid;
	// end inline asm
	shr.u32 	%r984, %r2, 5;
	mad.lo.s32 	%r985, %r984, 544, %r963;
	shl.b32 	%r986, %r985, 2;
	mov.u32 	%r987, _ZZN3cub18CUB_300001_SM_10006detail10merge_sort30DeviceMergeSortBlockSortKernelINS2_10policy_hubIN6thrust24THRUST_300001_SM_1000_NS10device_ptrIiEEE9Policy600ES8_PNS0_8NullTypeES8_SC_j4cmpfiSB_EEvbT0_T1_T2_T3_T4_PT6_PT7_T5_NS1_7vsmem_tEE19static_temp_storage;
	add.s32 	%r5, %r987, %r986;
	st.shared.u32 	[%r5], %r967;
	st.shared.u32 	[%r5+128], %r968;
	st.shared.u32 	[%r5+256], %r969;
	st.shared.u32 	[%r5+384], %r970;
	st.shared.u32 	[%r5+512], %r971;
	st.shared.u32 	[%r5+640], %r972;
	st.shared.u32 	[%r5+768], %r973;
	st.shared.u32 	[%r5+896], %r974;
	st.shared.u32 	[%r5+1024], %r975;
	st.shared.u32 	[%r5+1152], %r976;
	st.shared.u32 	[%r5+1280], %r977;
	st.shared.u32 	[%r5+1408], %r978;
	st.shared.u32 	[%r5+1536], %r979;
	st.shared.u32 	[%r5+1664], %r980;
	st.shared.u32 	[%r5+1792], %r981;
	st.shared.u32 	[%r5+1920], %r982;
	st.shared.u32 	[%r5+2048], %r983;
	bar.warp.sync 	-1;
	shl.b32 	%r988, %r963, 6;
	add.s32 	%r6, %r5, %r988;
	ld.shared.u32 	%r989, [%r6];
	ld.shared.u32 	%r990, [%r6+4];
	ld.shared.u32 	%r991, [%r6+8];
	ld.shared.u32 	%r992, [%r6+12];
	ld.shared.u32 	%r993, [%r6+16];
	ld.shared.u32 	%r994, [%r6+20];
	ld.shared.u32 	%r995, [%r6+24];
	ld.shared.u32 	%r996, [%r6+28];
	ld.shared.u32 	%r997, [%r6+32];
	ld.shared.u32 	%r998, [%r6+36];
	ld.shared.u32 	%r999, [%r6+40];
	ld.shared.u32 	%r1000, [%r6+44];
	ld.shared.u32 	%r1001, [%r6+48];
	ld.shared.u32 	%r1002, [%r6+52];
	ld.shared.u32 	%r1003, [%r6+56];
	ld.shared.u32 	%r1004, [%r6+60];
	ld.shared.u32 	%r1005, [%r6+64];
	bar.sync 	0;
	// begin inline asm
	griddepcontrol.launch_dependents;
	// end inline asm
	ld.global.u64 	%rd835, [a_f];
	mul.wide.s32 	%rd836, %r990, 4;
	add.s64 	%rd837, %rd835, %rd836;
	ld.f32 	%f339, [%rd837];
	mul.wide.s32 	%rd838, %r989, 4;
	add.s64 	%rd839, %rd835, %rd838;
	ld.f32 	%f340, [%rd839];
	setp.geu.f32 	%p376, %f339, %f340;
	selp.b32 	%r1006, %r990, %r989, %p376;
	selp.b32 	%r1007, %r989, %r990, %p376;
	mul.wide.s32 	%rd840, %r992, 4;
	add.s64 	%rd841, %rd835, %rd840;
	ld.f32 	%f341, [%rd841];
	mul.wide.s32 	%rd842, %r991, 4;
	add.s64 	%rd843, %rd835, %rd842;
	ld.f32 	%f342, [%rd843];
	setp.geu.f32 	%p377, %f341, %f342;
	selp.b32 	%r1008, %r992, %r991, %p377;
	selp.b32 	%r1009, %r991, %r992, %p377;
	mul.wide.s32 	%rd844, %r994, 4;
	add.s64 	%rd845, %rd835, %rd844;
	ld.f32 	%f343, [%rd845];
	mul.wide.s32 	%rd846, %r993, 4;
	add.s64 	%rd847, %rd835, %rd846;
	ld.f32 	%f344, [%rd847];
	setp.geu.f32 	%p378, %f343, %f344;
	selp.b32 	%r1010, %r994, %r993, %p378;
	selp.b32 	%r1011, %r993, %r994, %p378;
	mul.wide.s32 	%rd848, %r996, 4;
	add.s64 	%rd849, %rd835, %rd848;
	ld.f32 	%f345, [%rd849];
	mul.wide.s32 	%rd850, %r995, 4;
	add.s64 	%rd851, %rd835, %rd850;
	ld.f32 	%f346, [%rd851];
	setp.geu.f32 	%p379, %f345, %f346;
	selp.b32 	%r1012, %r996, %r995, %p379;
	selp.b32 	%r1013, %r995, %r996, %p379;
	mul.wide.s32 	%rd852, %r998, 4;
	add.s64 	%rd853, %rd835, %rd852;
	ld.f32 	%f347, [%rd853];
	mul.wide.s32 	%rd854, %r997, 4;
	add.s64 	%rd855, %rd835, %rd854;
	ld.f32 	%f348, [%rd855];
	setp.geu.f32 	%p380, %f347, %f348;
	selp.b32 	%r1014, %r998, %r997, %p380;
	selp.b32 	%r1015, %r997, %r998, %p380;
	mul.wide.s32 	%rd856, %r1000, 4;
	add.s64 	%rd857, %rd835, %rd856;
	ld.f32 	%f349, [%rd857];
	mul.wide.s32 	%rd858, %r999, 4;
	add.s64 	%rd859, %rd835, %rd858;
	ld.f32 	%f350, [%rd859];
	setp.geu.f32 	%p381, %f349, %f350;
	selp.b32 	%r1016, %r1000, %r999, %p381;
	selp.b32 	%r1017, %r999, %r1000, %p381;
	mul.wide.s32 	%rd860, %r1002, 4;
	add.s64 	%rd861, %rd835, %rd860;
	ld.f32 	%f351, [%rd861];
	mul.wide.s32 	%rd862, %r1001, 4;
	add.s64 	%rd863, %rd835, %rd862;
	ld.f32 	%f352, [%rd863];
	setp.geu.f32 	%p382, %f351, %f352;
	selp.b32 	%r1018, %r1002, %r1001, %p382;
	selp.b32 	%r1019, %r1001, %r1002, %p382;
	mul.wide.s32 	%rd864, %r1004, 4;
	add.s64 	%rd865, %rd835, %rd864;
	ld.f32 	%f353, [%rd865];
	mul.wide.s32 	%rd866, %r1003, 4;
	add.s64 	%rd867, %rd835, %rd866;
	ld.f32 	%f354, [%rd867];
	setp.geu.f32 	%p383, %f353, %f354;
	selp.b32 	%r1020, %r1004, %r1003, %p383;
	selp.b32 	%r1021, %r1003, %r1004, %p383;
	mul.wide.s32 	%rd868, %r1009, 4;
	add.s64 	%rd869, %rd835, %rd868;
	ld.f32 	%f355, [%rd869];
	mul.wide.s32 	%rd870, %r1006, 4;
	add.s64 	%rd871, %rd835, %rd870;
	ld.f32 	%f356, [%rd871];
	setp.geu.f32 	%p384, %f355, %f356;
	selp.b32 	%r1022, %r1009, %r1006, %p384;
	selp.b32 	%r1023, %r1006, %r1009, %p384;
	mul.wide.s32 	%rd872, %r1011, 4;
	add.s64 	%rd873, %rd835, %rd872;
	ld.f32 	%f357, [%rd873];
	mul.wide.s32 	%rd874, %r1008, 4;
	add.s64 	%rd875, %rd835, %rd874;
	ld.f32 	%f358, [%rd875];
	setp.geu.f32 	%p385, %f357, %f358;
	selp.b32 	%r1024, %r1011, %r1008, %p385;
	selp.b32 	%r1025, %r1008, %r1011, %p385;
	mul.wide.s32 	%rd876, %r1013, 4;
	add.s64 	%rd877, %rd835, %rd876;
	ld.f32 	%f359, [%rd877];
	mul.wide.s32 	%rd878, %r1010, 4;
	add.s64 	%rd879, %rd835, %rd878;
	ld.f32 	%f360, [%rd879];
	setp.geu.f32 	%p386, %f359, %f360;
	selp.b32 	%r1026, %r1013, %r1010, %p386;
	selp.b32 	%r1027, %r1010, %r1013, %p386;
	mul.wide.s32 	%rd880, %r1015, 4;
	add.s64 	%rd881, %rd835, %rd880;
	ld.f32 	%f361, [%rd881];
	mul.wide.s32 	%rd882, %r1012, 4;
	add.s64 	%rd883, %rd835, %rd882;
	ld.f32 	%f362, [%rd883];
	setp.geu.f32 	%p387, %f361, %f362;
	selp.b32 	%r1028, %r1015, %r1012, %p387;
	selp.b32 	%r1029, %r1012, %r1015, %p387;
	mul.wide.s32 	%rd884, %r1017, 4;
	add.s64 	%rd885, %rd835, %rd884;
	ld.f32 	%f363, [%rd885];
	mul.wide.s32 	%rd886, %r1014, 4;
	add.s64 	%rd887, %rd835, %rd886;
	ld.f32 	%f364, [%rd887];
	setp.geu.f32 	%p388, %f363, %f364;
	selp.b32 	%r1030, %r1017, %r1014, %p388;
	selp.b32 	%r1031, %r1014, %r1017, %p388;
	mul.wide.s32 	%rd888, %r1019, 4;
	add.s64 	%rd889, %rd835, %rd888;
	ld.f32 	%f365, [%rd889];
	mul.wide.s32 	%rd890, %r1016, 4;
	add.s64 	%rd891, %rd835, %rd890;
	ld.f32 	%f366, [%rd891];
	setp.geu.f32 	%p389, %f365, %f366;
	selp.b32 	%r1032, %r1019, %r1016, %p389;
	selp.b32 	%r1033, %r1016, %r1019, %p389;
	mul.wide.s32 	%rd892, %r1021, 4;
	add.s64 	%rd893, %rd835, %rd892;
	ld.f32 	%f367, [%rd893];
	mul.wide.s32 	%rd894, %r1018, 4;
	add.s64 	%rd895, %rd835, %rd894;
	ld.f32 	%f368, [%rd895];
	setp.geu.f32 	%p390, %f367, %f368;
	selp.b32 	%r1034, %r1021, %r1018, %p390;
	selp.b32 	%r1035, %r1018, %r1021, %p390;
	mul.wide.s32 	%rd896, %r1005, 4;
	add.s64 	%rd897, %rd835, %rd896;
	ld.f32 	%f369, [%rd897];
	mul.wide.s32 	%rd898, %r1020, 4;
	add.s64 	%rd899, %rd835, %rd898;
	ld.f32 	%f370, [%rd899];
	setp.geu.f32 	%p391, %f369, %f370;
	selp.b32 	%r1036, %r1005, %r1020, %p391;
	selp.b32 	%r1037, %r1020, %r1005, %p391;
	mul.wide.s32 	%rd900, %r1023, 4;
	add.s64 	%rd901, %rd835, %rd900;
	ld.f32 	%f371, [%rd901];
	mul.wide.s32 	%rd902, %r1007, 4;
	add.s64 	%rd903, %rd835, %rd902;
	ld.f32 	%f372, [%rd903];
	setp.geu.f32 	%p392, %f371, %f372;
	selp.b32 	%r1038, %r1023, %r1007, %p392;
	selp.b32 	%r1039, %r1007, %r1023, %p392;
	mul.wide.s32 	%rd904, %r1025, 4;
	add.s64 	%rd905, %rd835, %rd904;
	ld.f32 	%f373, [%rd905];
	mul.wide.s32 	%rd906, %r1022, 4;
	add.s64 	%rd907, %rd835, %rd906;
	ld.f32 	%f374, [%rd907];
	setp.geu.f32 	%p393, %f373, %f374;
	selp.b32 	%r1040, %r1025, %r1022, %p393;
	selp.b32 	%r1041, %r1022, %r1025, %p393;
	mul.wide.s32 	%rd908, %r1027, 4;
	add.s64 	%rd909, %rd835, %rd908;
	ld.f32 	%f375, [%rd909];
	mul.wide.s32 	%rd910, %r1024, 4;
	add.s64 	%rd911, %rd835, %rd910;
	ld.f32 	%f376, [%rd911];
	setp.geu.f32 	%p394, %f375, %f376;
	selp.b32 	%r1042, %r1027, %r1024, %p394;
	selp.b32 	%r1043, %r1024, %r1027, %p394;
	mul.wide.s32 	%rd912, %r1029, 4;
	add.s64 	%rd913, %rd835, %rd912;
	ld.f32 	%f377, [%rd913];
	mul.wide.s32 	%rd914, %r1026, 4;
	add.s64 	%rd915, %rd835, %rd914;
	ld.f32 	%f378, [%rd915];
	setp.geu.f32 	%p395, %f377, %f378;
	selp.b32 	%r1044, %r1029, %r1026, %p395;
	selp.b32 	%r1045, %r1026, %r1029, %p395;
	mul.wide.s32 	%rd916, %r1031, 4;
	add.s64 	%rd917, %rd835, %rd916;
	ld.f32 	%f379, [%rd917];
	mul.wide.s32 	%rd918, %r1028, 4;
	add.s64 	%rd919, %rd835, %rd918;
	ld.f32 	%f380, [%rd919];
	setp.geu.f32 	%p396, %f379, %f380;
	selp.b32 	%r1046, %r1031, %r1028, %p396;
	selp.b32 	%r1047, %r1028, %r1031, %p396;
	mul.wide.s32 	%rd920, %r1033, 4;
	add.s64 	%rd921, %rd835, %rd920;
	ld.f32 	%f381, [%rd921];
	mul.wide.s32 	%rd922, %r1030, 4;
	add.s64 	%rd923, %rd835, %rd922;
	ld.f32 	%f382, [%rd923];
	setp.geu.f32 	%p397, %f381, %f382;
	selp.b32 	%r1048, %r1033, %r1030, %p397;
	selp.b32 	%r1049, %r1030, %r1033, %p397;
	mul.wide.s32 	%rd924, %r1035, 4;
	add.s64 	%rd925, %rd835, %rd924;
	ld.f32 	%f383, [%rd925];
	mul.wide.s32 	%rd926, %r1032, 4;
	add.s64 	%rd927, %rd835, %rd926;
	ld.f32 	%f384, [%rd927];
	setp.geu.f32 	%p398, %f383, %f384;
	selp.b32 	%r1050, %r1035, %r1032, %p398;
	selp.b32 	%r1051, %r1032, %r1035, %p398;
	mul.wide.s32 	%rd928, %r1037, 4;
	add.s64 	%rd929, %rd835, %rd928;
	ld.f32 	%f385, [%rd929];
	mul.wide.s32 	%rd930, %r1034, 4;
	add.s64 	%rd931, %rd835, %rd930;
	ld.f32 	%f386, [%rd931];
	setp.geu.f32 	%p399, %f385, %f386;
	selp.b32 	%r1052, %r1037, %r1034, %p399;
	selp.b32 	%r1053, %r1034, %r1037, %p399;
	mul.wide.s32 	%rd932, %r1041, 4;
	add.s64 	%rd933, %rd835, %rd932;
	ld.f32 	%f387, [%rd933];
	mul.wide.s32 	%rd934, %r1038, 4;
	add.s64 	%rd935, %rd835, %rd934;
	ld.f32 	%f388, [%rd935];
	setp.geu.f32 	%p400, %f387, %f388;
	selp.b32 	%r1054, %r1041, %r1038, %p400;
	selp.b32 	%r1055, %r1038, %r1041, %p400;
	mul.wide.s32 	%rd936, %r1043, 4;
	add.s64 	%rd937, %rd835, %rd936;
	ld.f32 	%f389, [%rd937];
	mul.wide.s32 	%rd938, %r1040, 4;
	add.s64 	%rd939, %rd835, %rd938;
	ld.f32 	%f390, [%rd939];
	setp.geu.f32 	%p401, %f389, %f390;
	selp.b32 	%r1056, %r1043, %r1040, %p401;
	selp.b32 	%r1057, %r1040, %r1043, %p401;
	mul.wide.s32 	%rd940, %r1045, 4;
	add.s64 	%rd941, %rd835, %rd940;
	ld.f32 	%f391, [%rd941];
	mul.wide.s32 	%rd942, %r1042, 4;
	add.s64 	%rd943, %rd835, %rd942;
	ld.f32 	%f392, [%rd943];
	setp.geu.f32 	%p402, %f391, %f392;
	selp.b32 	%r1058, %r1045, %r1042, %p402;
	selp.b32 	%r1059, %r1042, %r1045, %p402;
	mul.wide.s32 	%rd944, %r1047, 4;
	add.s64 	%rd945, %rd835, %rd944;
	ld.f32 	%f393, [%rd945];
	mul.wide.s32 	%rd946, %r1044, 4;
	add.s64 	%rd947, %rd835, %rd946;
	ld.f32 	%f394, [%rd947];
	setp.geu.f32 	%p403, %f393, %f394;
	selp.b32 	%r1060, %r1047, %r1044, %p403;
	selp.b32 	%r1061, %r1044, %r1047, %p403;
	mul.wide.s32 	%rd948, %r1049, 4;
	add.s64 	%rd949, %rd835, %rd948;
	ld.f32 	%f395, [%rd949];
	mul.wide.s32 	%rd950, %r1046, 4;
	add.s64 	%rd951, %rd835, %rd950;
	ld.f32 	%f396, [%rd951];
	setp.geu.f32 	%p404, %f395, %f396;
	selp.b32 	%r1062, %r1049, %r1046, %p404;
	selp.b32 	%r1063, %r1046, %r1049, %p404;
	mul.wide.s32 	%rd952, %r1051, 4;
	add.s64 	%rd953, %rd835, %rd952;
	ld.f32 	%f397, [%rd953];
	mul.wide.s32 	%rd954, %r1048, 4;
	add.s64 	%rd955, %rd835, %rd954;
	ld.f32 	%f398, [%rd955];
	setp.geu.f32 	%p405, %f397, %f398;
	selp.b32 	%r1064, %r1051, %r1048, %p405;
	selp.b32 	%r1065, %r1048, %r1051, %p405;
	mul.wide.s32 	%rd956, %r1053, 4;
	add.s64 	%rd957, %rd835, %rd956;
	ld.f32 	%f399, [%rd957];
	mul.wide.s32 	%rd958, %r1050, 4;
	add.s64 	%rd959, %rd835, %rd958;
	ld.f32 	%f400, [%rd959];
	setp.geu.f32 	%p406, %f399, %f400;
	selp.b32 	%r1066, %r1053, %r1050, %p406;
	selp.b32 	%r1067, %r1050, %r1053, %p406;
	mul.wide.s32 	%rd960, %r1036, 4;
	add.s64 	%rd961, %rd835, %rd960;
	ld.f32 	%f401, [%rd961];
	mul.wide.s32 	%rd962, %r1052, 4;
	add.s64 	%rd963, %rd835, %rd962;
	ld.f32 	%f402, [%rd963];
	setp.geu.f32 	%p407, %f401, %f402;
	selp.b32 	%r1068, %r1036, %r1052, %p407;
	selp.b32 	%r1069, %r1052, %r1036, %p407;
	mul.wide.s32 	%rd964, %r1055, 4;
	add.s64 	%rd965, %rd835, %rd964;
	ld.f32 	%f403, [%rd965];
	mul.wide.s32 	%rd966, %r1039, 4;
	add.s64 	%rd967, %rd835, %rd966;
	ld.f32 	%f404, [%rd967];
	setp.geu.f32 	%p408, %f403, %f404;
	selp.b32 	%r1070, %r1055, %r1039, %p408;
	selp.b32 	%r1071, %r1039, %r1055, %p408;
	mul.wide.s32 	%rd968, %r1057, 4;
	add.s64 	%rd969, %rd835, %rd968;
	ld.f32 	%f405, [%rd969];
	mul.wide.s32 	%rd970, %r1054, 4;
	add.s64 	%rd971, %rd835, %rd970;
	ld.f32 	%f406, [%rd971];
	setp.geu.f32 	%p409, %f405, %f406;
	selp.b32 	%r1072, %r1057, %r1054, %p409;
	selp.b32 	%r1073, %r1054, %r1057, %p409;
	mul.wide.s32 	%rd972, %r1059, 4;
	add.s64 	%rd973, %rd835, %rd972;
	ld.f32 	%f407, [%rd973];
	mul.wide.s32 	%rd974, %r1056, 4;
	add.s64 	%rd975, %rd835, %rd974;
	ld.f32 	%f408, [%rd975];
	setp.geu.f32 	%p410, %f407, %f408;
	selp.b32 	%r1074, %r1059, %r1056, %p410;
	selp.b32 	%r1075, %r1056, %r1059, %p410;
	mul.wide.s32 	%rd976, %r1061, 4;
	add.s64 	%rd977, %rd835, %rd976;
	ld.f32 	%f409, [%rd977];
	mul.wide.s32 	%rd978, %r1058, 4;
	add.s64 	%rd979, %rd835, %rd978;
	ld.f32 	%f410, [%rd979];
	setp.geu.f32 	%p411, %f409, %f410;
	selp.b32 	%r1076, %r1061, %r1058, %p411;
	selp.b32 	%r1077, %r1058, %r1061, %p411;
	mul.wide.s32 	%rd980, %r1063, 4;
	add.s64 	%rd981, %rd835, %rd980;
	ld.f32 	%f411, [%rd981];
	mul.wide.s32 	%rd982, %r1060, 4;
	add.s64 	%rd983, %rd835, %rd982;
	ld.f32 	%f412, [%rd983];
	setp.geu.f32 	%p412, %f411, %f412;
	selp.b32 	%r1078, %r1063, %r1060, %p412;
	selp.b32 	%r1079, %r1060, %r1063, %p412;
	mul.wide.s32 	%rd984, %r1065, 4;
	add.s64 	%rd985, %rd835, %rd984;
	ld.f32 	%f413, [%rd985];
	mul.wide.s32 	%rd986, %r1062, 4;
	add.s64 	%rd987, %rd835, %rd986;
	ld.f32 	%f414, [%rd987];
	setp.geu.f32 	%p413, %f413, %f414;
	selp.b32 	%r1080, %r1065, %r1062, %p413;
	selp.b32 	%r1081, %r1062, %r1065, %p413;
	mul.wide.s32 	%rd988, %r1067, 4;
	add.s64 	%rd989, %rd835, %rd988;
	ld.f32 	%f415, [%rd989];
	mul.wide.s32 	%rd990, %r1064, 4;
	add.s64 	%rd991, %rd835, %rd990;
	ld.f32 	%f416, [%rd991];
	setp.geu.f32 	%p414, %f415, %f416;
	selp.b32 	%r1082, %r1067, %r1064, %p414;
	selp.b32 	%r1083, %r1064, %r1067, %p414;
	mul.wide.s32 	%rd992, %r1069, 4;
	add.s64 	%rd993, %rd835, %rd992;
	ld.f32 	%f417, [%rd993];
	mul.wide.s32 	%rd994, %r1066, 4;
	add.s64 	%rd995, %rd835, %rd994;
	ld.f32 	%f418, [%rd995];
	setp.geu.f32 	%p415, %f417, %f418;
	selp.b32 	%r1084, %r1069, %r1066, %p415;
	selp.b32 	%r1085, %r1066, %r1069, %p415;
	mul.wide.s32 	%rd996, %r1073, 4;
	add.s64 	%rd997, %rd835, %rd996;
	ld.f32 	%f419, [%rd997];
	mul.wide.s32 	%rd998, %r1070, 4;
	add.s64 	%rd999, %rd835, %rd998;
	ld.f32 	%f420, [%rd999];
	setp.geu.f32 	%p416, %f419, %f420;
	selp.b32 	%r1086, %r1073, %r1070, %p416;
	selp.b32 	%r1087, %r1070, %r1073, %p416;
	mul.wide.s32 	%rd1000, %r1075, 4;
	add.s64 	%rd1001, %rd835, %rd1000;
	ld.f32 	%f421, [%rd1001];
	mul.wide.s32 	%rd1002, %r1072, 4;
	add.s64 	%rd1003, %rd835, %rd1002;
	ld.f32 	%f422, [%rd1003];
	setp.geu.f32 	%p417, %f421, %f422;
	selp.b32 	%r1088, %r1075, %r1072, %p417;
	selp.b32 	%r1089, %r1072, %r1075, %p417;
	mul.wide.s32 	%rd1004, %r1077, 4;
	add.s64 	%rd1005, %rd835, %rd1004;
	ld.f32 	%f423, [%rd1005];
	mul.wide.s32 	%rd1006, %r1074, 4;
	add.s64 	%rd1007, %rd835, %rd1006;
	ld.f32 	%f424, [%rd1007];
	setp.geu.f32 	%p418, %f423, %f424;
	selp.b32 	%r1090, %r1077, %r1074, %p418;
	selp.b32 	%r1091, %r1074, %r1077, %p418;
	mul.wide.s32 	%rd1008, %r1079, 4;
	add.s64 	%rd1009, %rd835, %rd1008;
	ld.f32 	%f425, [%rd1009];
	mul.wide.s32 	%rd1010, %r1076, 4;
	add.s64 	%rd1011, %rd835, %rd1010;
	ld.f32 	%f426, [%rd1011];
	setp.geu.f32 	%p419, %f425, %f426;
	selp.b32 	%r1092, %r1079, %r1076, %p419;
	selp.b32 	%r1093, %r1076, %r1079, %p419;
	mul.wide.s32 	%rd1012, %r1081, 4;
	add.s64 	%rd1013, %rd835, %rd1012;
	ld.f32 	%f427, [%rd1013];
	mul.wide.s32 	%rd1014, %r1078, 4;
	add.s64 	%rd1015, %rd835, %rd1014;
	ld.f32 	%f428, [%rd1015];
	setp.geu.f32 	%p420, %f427, %f428;
	selp.b32 	%r1094, %r1081, %r1078, %p420;
	selp.b32 	%r1095, %r1078, %r1081, %p420;
	mul.wide.s32 	%rd1016, %r1083, 4;
	add.s64 	%rd1017, %rd835, %rd1016;
	ld.f32 	%f429, [%rd1017];
	mul.wide.s32 	%rd1018, %r1080, 4;
	add.s64 	%rd1019, %rd835, %rd1018;
	ld.f32 	%f430, [%rd1019];
	setp.geu.f32 	%p421, %f429, %f430;
	selp.b32 	%r1096, %r1083, %r1080, %p421;
	selp.b32 	%r1097, %r1080, %r1083, %p421;
	mul.wide.s32 	%rd1020, %r1085, 4;
	add.s64 	%rd1021, %rd835, %rd1020;
	ld.f32 	%f431, [%rd1021];
	mul.wide.s32 	%rd1022, %r1082, 4;
	add.s64 	%rd1023, %rd835, %rd1022;
	ld.f32 	%f432, [%rd1023];
	setp.geu.f32 	%p422, %f431, %f432;
	selp.b32 	%r1098, %r1085, %r1082, %p422;
	selp.b32 	%r1099, %r1082, %r1085, %p422;
	mul.wide.s32 	%rd1024, %r1068, 4;
	add.s64 	%rd1025, %rd835, %rd1024;
	ld.f32 	%f433, [%rd1025];
	mul.wide.s32 	%rd1026, %r1084, 4;
	add.s64 	%rd1027, %rd835, %rd1026;
	ld.f32 	%f434, [%rd1027];
	setp.geu.f32 	%p423, %f433, %f434;
	selp.b32 	%r1100, %r1068, %r1084, %p423;
	selp.b32 	%r1101, %r1084, %r1068, %p423;
	mul.wide.s32 	%rd1028, %r1087, 4;
	add.s64 	%rd1029, %rd835, %rd1028;
	ld.f32 	%f435, [%rd1029];
	mul.wide.s32 	%rd1030, %r1071, 4;
	add.s64 	%rd1031, %rd835, %rd1030;
	ld.f32 	%f436, [%rd1031];
	setp.geu.f32 	%p424, %f435, %f436;
	selp.b32 	%r1102, %r1087, %r1071, %p424;
	selp.b32 	%r1103, %r1071, %r1087, %p424;
	mul.wide.s32 	%rd1032, %r1089, 4;
	add.s64 	%rd1033, %rd835, %rd1032;
	ld.f32 	%f437, [%rd1033];
	mul.wide.s32 	%rd1034, %r1086, 4;
	add.s64 	%rd1035, %rd835, %rd1034;
	ld.f32 	%f438, [%rd1035];
	setp.geu.f32 	%p425, %f437, %f438;
	selp.b32 	%r1104, %r1089, %r1086, %p425;
	selp.b32 	%r1105, %r1086, %r1089, %p425;
	mul.wide.s32 	%rd1036, %r1091, 4;
	add.s64 	%rd1037, %rd835, %rd1036;
	ld.f32 	%f439, [%rd1037];
	mul.wide.s32 	%rd1038, %r1088, 4;
	add.s64 	%rd1039, %rd835, %rd1038;
	ld.f32 	%f440, [%rd1039];
	setp.geu.f32 	%p426, %f439, %f440;
	selp.b32 	%r1106, %r1091, %r1088, %p426;
	selp.b32 	%r1107, %r1088, %r1091, %p426;
	mul.wide.s32 	%rd1040, %r1093, 4;
	add.s64 	%rd1041, %rd835, %rd1040;
	ld.f32 	%f441, [%rd1041];
	mul.wide.s32 	%rd1042, %r1090, 4;
	add.s64 	%rd1043, %rd835, %rd1042;
	ld.f32 	%f442, [%rd1043];
	setp.geu.f32 	%p427, %f441, %f442;
	selp.b32 	%r1108, %r1093, %r1090, %p427;
	selp.b32 	%r1109, %r1090, %r1093, %p427;
	mul.wide.s32 	%rd1044, %r1095, 4;
	add.s64 	%rd1045, %rd835, %rd1044;
	ld.f32 	%f443, [%rd1045];
	mul.wide.s32 	%rd1046, %r1092, 4;
	add.s64 	%rd1047, %rd835, %rd1046;
	ld.f32 	%f444, [%rd1047];
	setp.geu.f32 	%p428, %f443, %f444;
	selp.b32 	%r1110, %r1095, %r1092, %p428;
	selp.b32 	%r1111, %r1092, %r1095, %p428;
	mul.wide.s32 	%rd1048, %r1097, 4;
	add.s64 	%rd1049, %rd835, %rd1048;
	ld.f32 	%f445, [%rd1049];
	mul.wide.s32 	%rd1050, %r1094, 4;
	add.s64 	%rd1051, %rd835, %rd1050;
	ld.f32 	%f446, [%rd1051];
	setp.geu.f32 	%p429, %f445, %f446;
	selp.b32 	%r1112, %r1097, %r1094, %p429;
	selp.b32 	%r1113, %r1094, %r1097, %p429;
	mul.wide.s32 	%rd1052, %r1099, 4;
	add.s64 	%rd1053, %rd835, %rd1052;
	ld.f32 	%f447, [%rd1053];
	mul.wide.s32 	%rd1054, %r1096, 4;
	add.s64 	%rd1055, %rd835, %rd1054;
	ld.f32 	%f448, [%rd1055];
	setp.geu.f32 	%p430, %f447, %f448;
	selp.b32 	%r1114, %r1099, %r1096, %p430;
	selp.b32 	%r1115, %r1096, %r1099, %p430;
	mul.wide.s32 	%rd1056, %r1101, 4;
	add.s64 	%rd1057, %rd835, %rd1056;
	ld.f32 	%f449, [%rd1057];
	mul.wide.s32 	%rd1058, %r1098, 4;
	add.s64 	%rd1059, %rd835, %rd1058;
	ld.f32 	%f450, [%rd1059];
	setp.geu.f32 	%p431, %f449, %f450;
	selp.b32 	%r1116, %r1101, %r1098, %p431;
	selp.b32 	%r1117, %r1098, %r1101, %p431;
	mul.wide.s32 	%rd1060, %r1105, 4;
	add.s64 	%rd1061, %rd835, %rd1060;
	ld.f32 	%f451, [%rd1061];
	mul.wide.s32 	%rd1062, %r1102, 4;
	add.s64 	%rd1063, %rd835, %rd1062;
	ld.f32 	%f452, [%rd1063];
	setp.geu.f32 	%p432, %f451, %f452;
	selp.b32 	%r1118, %r1105, %r1102, %p432;
	selp.b32 	%r1119, %r1102, %r1105, %p432;
	mul.wide.s32 	%rd1064, %r1107, 4;
	add.s64 	%rd1065, %rd835, %rd1064;
	ld.f32 	%f453, [%rd1065];
	mul.wide.s32 	%rd1066, %r1104, 4;
	add.s64 	%rd1067, %rd835, %rd1066;
	ld.f32 	%f454, [%rd1067];
	setp.geu.f32 	%p433, %f453, %f454;
	selp.b32 	%r1120, %r1107, %r1104, %p433;
	selp.b32 	%r1121, %r1104, %r1107, %p433;
	mul.wide.s32 	%rd1068, %r1109, 4;
	add.s64 	%rd1069, %rd835, %rd1068;
	ld.f32 	%f455, [%rd1069];
	mul.wide.s32 	%rd1070, %r1106, 4;
	add.s64 	%rd1071, %rd835, %rd1070;
	ld.f32 	%f456, [%rd1071];
	setp.geu.f32 	%p434, %f455, %f456;
	selp.b32 	%r1122, %r1109, %r1106, %p434;
	selp.b32 	%r1123, %r1106, %r1109, %p434;
	mul.wide.s32 	%rd1072, %r1111, 4;
	add.s64 	%rd1073, %rd835, %rd1072;
	ld.f32 	%f457, [%rd1073];
	mul.wide.s32 	%rd1074, %r1108, 4;
	add.s64 	%rd1075, %rd835, %rd1074;
	ld.f32 	%f458, [%rd1075];
	setp.geu.f32 	%p435, %f457, %f458;
	selp.b32 	%r1124, %r1111, %r1108, %p435;
	selp.b32 	%r1125, %r1108, %r1111, %p435;
	mul.wide.s32 	%rd1076, %r1113, 4;
	add.s64 	%rd1077, %rd835, %rd1076;
	ld.f32 	%f459, [%rd1077];
	mul.wide.s32 	%rd1078, %r1110, 4;
	add.s64 	%rd1079, %rd835, %rd1078;
	ld.f32 	%f460, [%rd1079];
	setp.geu.f32 	%p436, %f459, %f460;
	selp.b32 	%r1126, %r1113, %r1110, %p436;
	selp.b32 	%r1127, %r1110, %r1113, %p436;
	mul.wide.s32 	%rd1080, %r1115, 4;
	add.s64 	%rd1081, %rd835, %rd1080;
	ld.f32 	%f461, [%rd1081];
	mul.wide.s32 	%rd1082, %r1112, 4;
	add.s64 	%rd1083, %rd835, %rd1082;
	ld.f32 	%f462, [%rd1083];
	setp.geu.f32 	%p437, %f461, %f462;
	selp.b32 	%r1128, %r1115, %r1112, %p437;
	selp.b32 	%r1129, %r1112, %r1115, %p437;
	mul.wide.s32 	%rd1084, %r1117, 4;
	add.s64 	%rd1085, %rd835, %rd1084;
	ld.f32 	%f463, [%rd1085];
	mul.wide.s32 	%rd1086, %r1114, 4;
	add.s64 	%rd1087, %rd835, %rd1086;
	ld.f32 	%f464, [%rd1087];
	setp.geu.f32 	%p438, %f463, %f464;
	selp.b32 	%r1130, %r1117, %r1114, %p438;
	selp.b32 	%r1131, %r1114, %r1117, %p438;
	mul.wide.s32 	%rd1088, %r1100, 4;
	add.s64 	%rd1089, %rd835, %rd1088;
	ld.f32 	%f465, [%rd1089];
	mul.wide.s32 	%rd1090, %r1116, 4;
	add.s64 	%rd1091, %rd835, %rd1090;
	ld.f32 	%f466, [%rd1091];
	setp.geu.f32 	%p439, %f465, %f466;
	selp.b32 	%r1132, %r1100, %r1116, %p439;
	selp.b32 	%r1133, %r1116, %r1100, %p439;
	mul.wide.s32 	%rd1092, %r1119, 4;
	add.s64 	%rd1093, %rd835, %rd1092;
	ld.f32 	%f467, [%rd1093];
	mul.wide.s32 	%rd1094, %r1103, 4;
	add.s64 	%rd1095, %rd835, %rd1094;
	ld.f32 	%f468, [%rd1095];
	setp.geu.f32 	%p440, %f467, %f468;
	selp.b32 	%r1134, %r1119, %r1103, %p440;
	selp.b32 	%r1135, %r1103, %r1119, %p440;
	mul.wide.s32 	%rd1096, %r1121, 4;
	add.s64 	%rd1097, %rd835, %rd1096;
	ld.f32 	%f469, [%rd1097];
	mul.wide.s32 	%rd1098, %r1118, 4;
	add.s64 	%rd1099, %rd835, %rd1098;
	ld.f32 	%f470, [%rd1099];
	setp.geu.f32 	%p441, %f469, %f470;
	selp.b32 	%r1136, %r1121, %r1118, %p441;
	selp.b32 	%r1137, %r1118, %r1121, %p441;
	mul.wide.s32 	%rd1100, %r1123, 4;
	add.s64 	%rd1101, %rd835, %rd1100;
	ld.f32 	%f471, [%rd1101];
	mul.wide.s32 	%rd1102, %r1120, 4;
	add.s64 	%rd1103, %rd835, %rd1102;
	ld.f32 	%f472, [%rd1103];
	setp.geu.f32 	%p442, %f471, %f472;
	selp.b32 	%r1138, %r1123, %r1120, %p442;
	selp.b32 	%r1139, %r1120, %r1123, %p442;
	mul.wide.s32 	%rd1104, %r1125, 4;
	add.s64 	%rd1105, %rd835, %rd1104;
	ld.f32 	%f473, [%rd1105];
	mul.wide.s32 	%rd1106, %r1122, 4;
	add.s64 	%rd1107, %rd835, %rd1106;
	ld.f32 	%f474, [%rd1107];
	setp.geu.f32 	%p443, %f473, %f474;
	selp.b32 	%r1140, %r1125, %r1122, %p443;
	selp.b32 	%r1141, %r1122, %r1125, %p443;
	mul.wide.s32 	%rd1108, %r1127, 4;
	add.s64 	%rd1109, %rd835, %rd1108;
	ld.f32 	%f475, [%rd1109];
	mul.wide.s32 	%rd1110, %r1124, 4;
	add.s64 	%rd1111, %rd835, %rd1110;
	ld.f32 	%f476, [%rd1111];
	setp.geu.f32 	%p444, %f475, %f476;
	selp.b32 	%r1142, %r1127, %r1124, %p444;
	selp.b32 	%r1143, %r1124, %r1127, %p444;
	mul.wide.s32 	%rd1112, %r1129, 4;
	add.s64 	%rd1113, %rd835, %rd1112;
	ld.f32 	%f477, [%rd1113];
	mul.wide.s32 	%rd1114, %r1126, 4;
	add.s64 	%rd1115, %rd835, %rd1114;
	ld.f32 	%f478, [%rd1115];
	setp.geu.f32 	%p445, %f477, %f478;
	selp.b32 	%r1144, %r1129, %r1126, %p445;
	selp.b32 	%r1145, %r1126, %r1129, %p445;
	mul.wide.s32 	%rd1116, %r1131, 4;
	add.s64 	%rd1117, %rd835, %rd1116;
	ld.f32 	%f479, [%rd1117];
	mul.wide.s32 	%rd1118, %r1128, 4;
	add.s64 	%rd1119, %rd835, %rd1118;
	ld.f32 	%f480, [%rd1119];
	setp.geu.f32 	%p446, %f479, %f480;
	selp.b32 	%r1146, %r1131, %r1128, %p446;
	selp.b32 	%r1147, %r1128, %r1131, %p446;
	mul.wide.s32 	%rd1120, %r1133, 4;
	add.s64 	%rd1121, %rd835, %rd1120;
	ld.f32 	%f481, [%rd1121];
	mul.wide.s32 	%rd1122, %r1130, 4;
	add.s64 	%rd1123, %rd835, %rd1122;
	ld.f32 	%f482, [%rd1123];
	setp.geu.f32 	%p447, %f481, %f482;
	selp.b32 	%r1148, %r1133, %r1130, %p447;
	selp.b32 	%r1149, %r1130, %r1133, %p447;
	mul.wide.s32 	%rd1124, %r1137, 4;
	add.s64 	%rd1125, %rd835, %rd1124;
	ld.f32 	%f483, [%rd1125];
	mul.wide.s32 	%rd1126, %r1134, 4;
	add.s64 	%rd1127, %rd835, %rd1126;
	ld.f32 	%f484, [%rd1127];
	setp.geu.f32 	%p448, %f483, %f484;
	selp.b32 	%r1150, %r1137, %r1134, %p448;
	selp.b32 	%r1151, %r1134, %r1137, %p448;
	mul.wide.s32 	%rd1128, %r1139, 4;
	add.s64 	%rd1129, %rd835, %rd1128;
	ld.f32 	%f485, [%rd1129];
	mul.wide.s32 	%rd1130, %r1136, 4;
	add.s64 	%rd1131, %rd835, %rd1130;
	ld.f32 	%f486, [%rd1131];
	setp.geu.f32 	%p449, %f485, %f486;
	selp.b32 	%r1152, %r1139, %r1136, %p449;
	selp.b32 	%r1153, %r1136, %r1139, %p449;
	mul.wide.s32 	%rd1132, %r1141, 4;
	add.s64 	%rd1133, %rd835, %rd1132;
	ld.f32 	%f487, [%rd1133];
	mul.wide.s32 	%rd1134, %r1138, 4;
	add.s64 	%rd1135, %rd835, %rd1134;
	ld.f32 	%f488, [%rd1135];
	setp.geu.f32 	%p450, %f487, %f488;
	selp.b32 	%r1154, %r1141, %r1138, %p450;
	selp.b32 	%r1155, %r1138, %r1141, %p450;
	mul.wide.s32 	%rd1136, %r1143, 4;
	add.s64 	%rd1137, %rd835, %rd1136;
	ld.f32 	%f489, [%rd1137];
	mul.wide.s32 	%rd1138, %r1140, 4;
	add.s64 	%rd1139, %rd835, %rd1138;
	ld.f32 	%f490, [%rd1139];
	setp.geu.f32 	%p451, %f489, %f490;
	selp.b32 	%r1156, %r1143, %r1140, %p451;
	selp.b32 	%r1157, %r1140, %r1143, %p451;
	mul.wide.s32 	%rd1140, %r1145, 4;
	add.s64 	%rd1141, %rd835, %rd1140;
	ld.f32 	%f491, [%rd1141];
	mul.wide.s32 	%rd1142, %r1142, 4;
	add.s64 	%rd1143, %rd835, %rd1142;
	ld.f32 	%f492, [%rd1143];
	setp.geu.f32 	%p452, %f491, %f492;
	selp.b32 	%r1158, %r1145, %r1142, %p452;
	selp.b32 	%r1159, %r1142, %r1145, %p452;
	mul.wide.s32 	%rd1144, %r1147, 4;
	add.s64 	%rd1145, %rd835, %rd1144;
	ld.f32 	%f493, [%rd1145];
	mul.wide.s32 	%rd1146, %r1144, 4;
	add.s64 	%rd1147, %rd835, %rd1146;
	ld.f32 	%f494, [%rd1147];
	setp.geu.f32 	%p453, %f493, %f494;
	selp.b32 	%r1160, %r1147, %r1144, %p453;
	selp.b32 	%r1161, %r1144, %r1147, %p453;
	mul.wide.s32 	%rd1148, %r1149, 4;
	add.s64 	%rd1149, %rd835, %rd1148;
	ld.f32 	%f495, [%rd1149];
	mul.wide.s32 	%rd1150, %r1146, 4;
	add.s64 	%rd1151, %rd835, %rd1150;
	ld.f32 	%f496, [%rd1151];
	setp.geu.f32 	%p454, %f495, %f496;
	selp.b32 	%r1162, %r1149, %r1146, %p454;
	selp.b32 	%r1163, %r1146, %r1149, %p454;
	mul.wide.s32 	%rd1152, %r1132, 4;
	add.s64 	%rd1153, %rd835, %rd1152;
	ld.f32 	%f497, [%rd1153];
	mul.wide.s32 	%rd1154, %r1148, 4;
	add.s64 	%rd1155, %rd835, %rd1154;
	ld.f32 	%f498, [%rd1155];
	setp.geu.f32 	%p455, %f497, %f498;
	selp.b32 	%r1164, %r1132, %r1148, %p455;
	selp.b32 	%r1165, %r1148, %r1132, %p455;
	mul.wide.s32 	%rd1156, %r1151, 4;
	add.s64 	%rd1157, %rd835, %rd1156;
	ld.f32 	%f499, [%rd1157];
	mul.wide.s32 	%rd1158, %r1135, 4;
	add.s64 	%rd1159, %rd835, %rd1158;
	ld.f32 	%f500, [%rd1159];
	setp.geu.f32 	%p456, %f499, %f500;
	selp.b32 	%r1166, %r1151, %r1135, %p456;
	selp.b32 	%r1167, %r1135, %r1151, %p456;
	mul.wide.s32 	%rd1160, %r1153, 4;
	add.s64 	%rd1161, %rd835, %rd1160;
	ld.f32 	%f501, [%rd1161];
	mul.wide.s32 	%rd1162, %r1150, 4;
	add.s64 	%rd1163, %rd835, %rd1162;
	ld.f32 	%f502, [%rd1163];
	setp.geu.f32 	%p457, %f501, %f502;
	selp.b32 	%r1168, %r1153, %r1150, %p457;
	selp.b32 	%r1169, %r1150, %r1153, %p457;
	mul.wide.s32 	%rd1164, %r1155, 4;
	add.s64 	%rd1165, %rd835, %rd1164;
	ld.f32 	%f503, [%rd1165];
	mul.wide.s32 	%rd1166, %r1152, 4;
	add.s64 	%rd1167, %rd835, %rd1166;
	ld.f32 	%f504, [%rd1167];
	setp.geu.f32 	%p458, %f503, %f504;
	selp.b32 	%r1170, %r1155, %r1152, %p458;
	selp.b32 	%r1171, %r1152, %r1155, %p458;
	mul.wide.s32 	%rd1168, %r1157, 4;
	add.s64 	%rd1169, %rd835, %rd1168;
	ld.f32 	%f505, [%rd1169];
	mul.wide.s32 	%rd1170, %r1154, 4;
	add.s64 	%rd1171, %rd835, %rd1170;
	ld.f32 	%f506, [%rd1171];
	setp.geu.f32 	%p459, %f505, %f506;
	selp.b32 	%r1172, %r1157, %r1154, %p459;
	selp.b32 	%r1173, %r1154, %r1157, %p459;
	mul.wide.s32 	%rd1172, %r1159, 4;
	add.s64 	%rd1173, %rd835, %rd1172;
	ld.f32 	%f507, [%rd1173];
	mul.wide.s32 	%rd1174, %r1156, 4;
	add.s64 	%rd1175, %rd835, %rd1174;
	ld.f32 	%f508, [%rd1175];
	setp.geu.f32 	%p460, %f507, %f508;
	selp.b32 	%r1174, %r1159, %r1156, %p460;
	selp.b32 	%r1175, %r1156, %r1159, %p460;
	mul.wide.s32 	%rd1176, %r1161, 4;
	add.s64 	%rd1177, %rd835, %rd1176;
	ld.f32 	%f509, [%rd1177];
	mul.wide.s32 	%rd1178, %r1158, 4;
	add.s64 	%rd1179, %rd835, %rd1178;
	ld.f32 	%f510, [%rd1179];
	setp.geu.f32 	%p461, %f509, %f510;
	selp.b32 	%r1176, %r1161, %r1158, %p461;
	selp.b32 	%r1177, %r1158, %r1161, %p461;
	mul.wide.s32 	%rd1180, %r1163, 4;
	add.s64 	%rd1181, %rd835, %rd1180;
	ld.f32 	%f511, [%rd1181];
	mul.wide.s32 	%rd1182, %r1160, 4;
	add.s64 	%rd1183, %rd835, %rd1182;
	ld.f32 	%f512, [%rd1183];
	setp.geu.f32 	%p462, %f511, %f512;
	selp.b32 	%r1178, %r1163, %r1160, %p462;
	selp.b32 	%r1179, %r1160, %r1163, %p462;
	mul.wide.s32 	%rd1184, %r1165, 4;
	add.s64 	%rd1185, %rd835, %rd1184;
	ld.f32 	%f513, [%rd1185];
	mul.wide.s32 	%rd1186, %r1162, 4;
	add.s64 	%rd1187, %rd835, %rd1186;
	ld.f32 	%f514, [%rd1187];
	setp.geu.f32 	%p463, %f513, %f514;
	selp.b32 	%r1180, %r1165, %r1162, %p463;
	selp.b32 	%r1181, %r1162, %r1165, %p463;
	mul.wide.s32 	%rd1188, %r1169, 4;
	add.s64 	%rd1189, %rd835, %rd1188;
	ld.f32 	%f515, [%rd1189];
	mul.wide.s32 	%rd1190, %r1166, 4;
	add.s64 	%rd1191, %rd835, %rd1190;
	ld.f32 	%f516, [%rd1191];
	setp.geu.f32 	%p464, %f515, %f516;
	selp.b32 	%r1182, %r1169, %r1166, %p464;
	selp.b32 	%r1183, %r1166, %r1169, %p464;
	mul.wide.s32 	%rd1192, %r1171, 4;
	add.s64 	%rd1193, %rd835, %rd1192;
	ld.f32 	%f517, [%rd1193];
	mul.wide.s32 	%rd1194, %r1168, 4;
	add.s64 	%rd1195, %rd835, %rd1194;
	ld.f32 	%f518, [%rd1195];
	setp.geu.f32 	%p465, %f517, %f518;
	selp.b32 	%r1184, %r1171, %r1168, %p465;
	selp.b32 	%r1185, %r1168, %r1171, %p465;
	mul.wide.s32 	%rd1196, %r1173, 4;
	add.s64 	%rd1197, %rd835, %rd1196;
	ld.f32 	%f519, [%rd1197];
	mul.wide.s32 	%rd1198, %r1170, 4;
	add.s64 	%rd1199, %rd835, %rd1198;
	ld.f32 	%f520, [%rd1199];
	setp.geu.f32 	%p466, %f519, %f520;
	selp.b32 	%r1186, %r1173, %r1170, %p466;
	selp.b32 	%r1187, %r1170, %r1173, %p466;
	mul.wide.s32 	%rd1200, %r1175, 4;
	add.s64 	%rd1201, %rd835, %rd1200;
	ld.f32 	%f521, [%rd1201];
	mul.wide.s32 	%rd1202, %r1172, 4;
	add.s64 	%rd1203, %rd835, %rd1202;
	ld.f32 	%f522, [%rd1203];
	setp.geu.f32 	%p467, %f521, %f522;
	selp.b32 	%r1188, %r1175, %r1172, %p467;
	selp.b32 	%r1189, %r1172, %r1175, %p467;
	mul.wide.s32 	%rd1204, %r1177, 4;
	add.s64 	%rd1205, %rd835, %rd1204;
	ld.f32 	%f523, [%rd1205];
	mul.wide.s32 	%rd1206, %r1174, 4;
	add.s64 	%rd1207, %rd835, %rd1206;
	ld.f32 	%f524, [%rd1207];
	setp.geu.f32 	%p468, %f523, %f524;
	selp.b32 	%r1190, %r1177, %r1174, %p468;
	selp.b32 	%r1191, %r1174, %r1177, %p468;
	mul.wide.s32 	%rd1208, %r1179, 4;
	add.s64 	%rd1209, %rd835, %rd1208;
	ld.f32 	%f525, [%rd1209];
	mul.wide.s32 	%rd1210, %r1176, 4;
	add.s64 	%rd1211, %rd835, %rd1210;
	ld.f32 	%f526, [%rd1211];
	setp.geu.f32 	%p469, %f525, %f526;
	selp.b32 	%r1192, %r1179, %r1176, %p469;
	selp.b32 	%r1193, %r1176, %r1179, %p469;
	mul.wide.s32 	%rd1212, %r1181, 4;
	add.s64 	%rd1213, %rd835, %rd1212;
	ld.f32 	%f527, [%rd1213];
	mul.wide.s32 	%rd1214, %r1178, 4;
	add.s64 	%rd1215, %rd835, %rd1214;
	ld.f32 	%f528, [%rd1215];
	setp.geu.f32 	%p470, %f527, %f528;
	selp.b32 	%r1194, %r1181, %r1178, %p470;
	selp.b32 	%r1195, %r1178, %r1181, %p470;
	mul.wide.s32 	%rd1216, %r1164, 4;
	add.s64 	%rd1217, %rd835, %rd1216;
	ld.f32 	%f529, [%rd1217];
	mul.wide.s32 	%rd1218, %r1180, 4;
	add.s64 	%rd1219, %rd835, %rd1218;
	ld.f32 	%f530, [%rd1219];
	setp.geu.f32 	%p471, %f529, %f530;
	selp.b32 	%r1196, %r1164, %r1180, %p471;
	selp.b32 	%r1197, %r1180, %r1164, %p471;
	mul.wide.s32 	%rd1220, %r1183, 4;
	add.s64 	%rd1221, %rd835, %rd1220;
	ld.f32 	%f531, [%rd1221];
	mul.wide.s32 	%rd1222, %r1167, 4;
	add.s64 	%rd1223, %rd835, %rd1222;
	ld.f32 	%f532, [%rd1223];
	setp.geu.f32 	%p472, %f531, %f532;
	selp.b32 	%r1198, %r1183, %r1167, %p472;
	selp.b32 	%r1199, %r1167, %r1183, %p472;
	mul.wide.s32 	%rd1224, %r1185, 4;
	add.s64 	%rd1225, %rd835, %rd1224;
	ld.f32 	%f533, [%rd1225];
	mul.wide.s32 	%rd1226, %r1182, 4;
	add.s64 	%rd1227, %rd835, %rd1226;
	ld.f32 	%f534, [%rd1227];
	setp.geu.f32 	%p473, %f533, %f534;
	selp.b32 	%r1200, %r1185, %r1182, %p473;
	selp.b32 	%r1201, %r1182, %r1185, %p473;
	mul.wide.s32 	%rd1228, %r1187, 4;
	add.s64 	%rd1229, %rd835, %rd1228;
	ld.f32 	%f535, [%rd1229];
	mul.wide.s32 	%rd1230, %r1184, 4;
	add.s64 	%rd1231, %rd835, %rd1230;
	ld.f32 	%f536, [%rd1231];
	setp.geu.f32 	%p474, %f535, %f536;
	selp.b32 	%r1202, %r1187, %r1184, %p474;
	selp.b32 	%r1203, %r1184, %r1187, %p474;
	mul.wide.s32 	%rd1232, %r1189, 4;
	add.s64 	%rd1233, %rd835, %rd1232;
	ld.f32 	%f537, [%rd1233];
	mul.wide.s32 	%rd1234, %r1186, 4;
	add.s64 	%rd1235, %rd835, %rd1234;
	ld.f32 	%f538, [%rd1235];
	setp.geu.f32 	%p475, %f537, %f538;
	selp.b32 	%r1204, %r1189, %r1186, %p475;
	selp.b32 	%r1205, %r1186, %r1189, %p475;
	mul.wide.s32 	%rd1236, %r1191, 4;
	add.s64 	%rd1237, %rd835, %rd1236;
	ld.f32 	%f539, [%rd1237];
	mul.wide.s32 	%rd1238, %r1188, 4;
	add.s64 	%rd1239, %rd835, %rd1238;
	ld.f32 	%f540, [%rd1239];
	setp.geu.f32 	%p476, %f539, %f540;
	selp.b32 	%r1206, %r1191, %r1188, %p476;
	selp.b32 	%r1207, %r1188, %r1191, %p476;
	mul.wide.s32 	%rd1240, %r1193, 4;
	add.s64 	%rd1241, %rd835, %rd1240;
	ld.f32 	%f541, [%rd1241];
	mul.wide.s32 	%rd1242, %r1190, 4;
	add.s64 	%rd1243, %rd835, %rd1242;
	ld.f32 	%f542, [%rd1243];
	setp.geu.f32 	%p477, %f541, %f542;
	selp.b32 	%r1208, %r1193, %r1190, %p477;
	selp.b32 	%r1209, %r1190, %r1193, %p477;
	mul.wide.s32 	%rd1244, %r1195, 4;
	add.s64 	%rd1245, %rd835, %rd1244;
	ld.f32 	%f543, [%rd1245];
	mul.wide.s32 	%rd1246, %r1192, 4;
	add.s64 	%rd1247, %rd835, %rd1246;
	ld.f32 	%f544, [%rd1247];
	setp.geu.f32 	%p478, %f543, %f544;
	selp.b32 	%r1210, %r1195, %r1192, %p478;
	selp.b32 	%r1211, %r1192, %r1195, %p478;
	mul.wide.s32 	%rd1248, %r1197, 4;
	add.s64 	%rd1249, %rd835, %rd1248;
	ld.f32 	%f545, [%rd1249];
	mul.wide.s32 	%rd1250, %r1194, 4;
	add.s64 	%rd1251, %rd835, %rd1250;
	ld.f32 	%f546, [%rd1251];
	setp.geu.f32 	%p479, %f545, %f546;
	selp.b32 	%r1212, %r1197, %r1194, %p479;
	selp.b32 	%r1213, %r1194, %r1197, %p479;
	mul.wide.s32 	%rd1252, %r1201, 4;
	add.s64 	%rd1253, %rd835, %rd1252;
	ld.f32 	%f547, [%rd1253];
	mul.wide.s32 	%rd1254, %r1198, 4;
	add.s64 	%rd1255, %rd835, %rd1254;
	ld.f32 	%f548, [%rd1255];
	setp.geu.f32 	%p480, %f547, %f548;
	selp.b32 	%r1214, %r1201, %r1198, %p480;
	selp.b32 	%r1215, %r1198, %r1201, %p480;
	mul.wide.s32 	%rd1256, %r1203, 4;
	add.s64 	%rd1257, %rd835, %rd1256;
	ld.f32 	%f549, [%rd1257];
	mul.wide.s32 	%rd1258, %r1200, 4;
	add.s64 	%rd1259, %rd835, %rd1258;
	ld.f32 	%f550, [%rd1259];
	setp.geu.f32 	%p481, %f549, %f550;
	selp.b32 	%r1216, %r1203, %r1200, %p481;
	selp.b32 	%r1217, %r1200, %r1203, %p481;
	mul.wide.s32 	%rd1260, %r1205, 4;
	add.s64 	%rd1261, %rd835, %rd1260;
	ld.f32 	%f551, [%rd1261];
	mul.wide.s32 	%rd1262, %r1202, 4;
	add.s64 	%rd1263, %rd835, %rd1262;
	ld.f32 	%f552, [%rd1263];
	setp.geu.f32 	%p482, %f551, %f552;
	selp.b32 	%r1218, %r1205, %r1202, %p482;
	selp.b32 	%r1219, %r1202, %r1205, %p482;
	mul.wide.s32 	%rd1264, %r1207, 4;
	add.s64 	%rd1265, %rd835, %rd1264;
	ld.f32 	%f553, [%rd1265];
	mul.wide.s32 	%rd1266, %r1204, 4;
	add.s64 	%rd1267, %rd835, %rd1266;
	ld.f32 	%f554, [%rd1267];
	setp.geu.f32 	%p483, %f553, %f554;
	selp.b32 	%r1220, %r1207, %r1204, %p483;
	selp.b32 	%r1221, %r1204, %r1207, %p483;
	mul.wide.s32 	%rd1268, %r1209, 4;
	add.s64 	%rd1269, %rd835, %rd1268;
	ld.f32 	%f555, [%rd1269];
	mul.wide.s32 	%rd1270, %r1206, 4;
	add.s64 	%rd1271, %rd835, %rd1270;
	ld.f32 	%f556, [%rd1271];
	setp.geu.f32 	%p484, %f555, %f556;
	selp.b32 	%r1222, %r1209, %r1206, %p484;
	selp.b32 	%r1223, %r1206, %r1209, %p484;
	mul.wide.s32 	%rd1272, %r1211, 4;
	add.s64 	%rd1273, %rd835, %rd1272;
	ld.f32 	%f557, [%rd1273];
	mul.wide.s32 	%rd1274, %r1208, 4;
	add.s64 	%rd1275, %rd835, %rd1274;
	ld.f32 	%f558, [%rd1275];
	setp.geu.f32 	%p485, %f557, %f558;
	selp.b32 	%r1224, %r1211, %r1208, %p485;
	selp.b32 	%r1225, %r1208, %r1211, %p485;
	mul.wide.s32 	%rd1276, %r1213, 4;
	add.s64 	%rd1277, %rd835, %rd1276;
	ld.f32 	%f559, [%rd1277];
	mul.wide.s32 	%rd1278, %r1210, 4;
	add.s64 	%rd1279, %rd835, %rd1278;
	ld.f32 	%f560, [%rd1279];
	setp.geu.f32 	%p486, %f559, %f560;
	selp.b32 	%r1226, %r1213, %r1210, %p486;
	selp.b32 	%r1227, %r1210, %r1213, %p486;
	mul.wide.s32 	%rd1280, %r1196, 4;
	add.s64 	%rd1281, %rd835, %rd1280;
	ld.f32 	%f561, [%rd1281];
	mul.wide.s32 	%rd1282, %r1212, 4;
	add.s64 	%rd1283, %rd835, %rd1282;
	ld.f32 	%f562, [%rd1283];
	setp.geu.f32 	%p487, %f561, %f562;
	selp.b32 	%r1228, %r1196, %r1212, %p487;
	selp.b32 	%r1229, %r1212, %r1196, %p487;
	mul.wide.s32 	%rd1284, %r1215, 4;
	add.s64 	%rd1285, %rd835, %rd1284;
	ld.f32 	%f563, [%rd1285];
	mul.wide.s32 	%rd1286, %r1199, 4;
	add.s64 	%rd1287, %rd835, %rd1286;
	ld.f32 	%f564, [%rd1287];
	setp.geu.f32 	%p488, %f563, %f564;
	selp.b32 	%r1230, %r1215, %r1199, %p488;
	selp.b32 	%r1231, %r1199, %r1215, %p488;
	mul.wide.s32 	%rd1288, %r1217, 4;
	add.s64 	%rd1289, %rd835, %rd1288;
	ld.f32 	%f565, [%rd1289];
	mul.wide.s32 	%rd1290, %r1214, 4;
	add.s64 	%rd1291, %rd835, %rd1290;
	ld.f32 	%f566, [%rd1291];
	setp.geu.f32 	%p489, %f565, %f566;
	selp.b32 	%r1232, %r1217, %r1214, %p489;
	selp.b32 	%r1233, %r1214, %r1217, %p489;
	mul.wide.s32 	%rd1292, %r1219, 4;
	add.s64 	%rd1293, %rd835, %rd1292;
	ld.f32 	%f567, [%rd1293];
	mul.wide.s32 	%rd1294, %r1216, 4;
	add.s64 	%rd1295, %rd835, %rd1294;
	ld.f32 	%f568, [%rd1295];
	setp.geu.f32 	%p490, %f567, %f568;
	selp.b32 	%r1234, %r1219, %r1216, %p490;
	selp.b32 	%r1235, %r1216, %r1219, %p490;
	mul.wide.s32 	%rd1296, %r1221, 4;
	add.s64 	%rd1297, %rd835, %rd1296;
	ld.f32 	%f569, [%rd1297];
	mul.wide.s32 	%rd1298, %r1218, 4;
	add.s64 	%rd1299, %rd835, %rd1298;
	ld.f32 	%f570, [%rd1299];
	setp.geu.f32 	%p491, %f569, %f570;
	selp.b32 	%r1236, %r1221, %r1218, %p491;
	selp.b32 	%r1237, %r1218, %r1221, %p491;
	mul.wide.s32 	%rd1300, %r1223, 4;
	add.s64 	%rd1301, %rd835, %rd1300;
	ld.f32 	%f571, [%rd1301];
	mul.wide.s32 	%rd1302, %r1220, 4;
	add.s64 	%rd1303, %rd835, %rd1302;
	ld.f32 	%f572, [%rd1303];
	setp.geu.f32 	%p492, %f571, %f572;
	selp.b32 	%r1238, %r1223, %r1220, %p492;
	selp.b32 	%r1239, %r1220, %r1223, %p492;
	mul.wide.s32 	%rd1304, %r1225, 4;
	add.s64 	%rd1305, %rd835, %rd1304;
	ld.f32 	%f573, [%rd1305];
	mul.wide.s32 	%rd1306, %r1222, 4;
	add.s64 	%rd1307, %rd835, %rd1306;
	ld.f32 	%f574, [%rd1307];
	setp.geu.f32 	%p493, %f573, %f574;
	selp.b32 	%r1240, %r1225, %r1222, %p493;
	selp.b32 	%r1241, %r1222, %r1225, %p493;
	mul.wide.s32 	%rd1308, %r1227, 4;
	add.s64 	%rd1309, %rd835, %rd1308;
	ld.f32 	%f575, [%rd1309];
	mul.wide.s32 	%rd1310, %r1224, 4;
	add.s64 	%rd1311, %rd835, %rd1310;
	ld.f32 	%f576, [%rd1311];
	setp.geu.f32 	%p494, %f575, %f576;
	selp.b32 	%r1242, %r1227, %r1224, %p494;
	selp.b32 	%r1243, %r1224, %r1227, %p494;
	mul.wide.s32 	%rd1312, %r1229, 4;
	add.s64 	%rd1313, %rd835, %rd1312;
	ld.f32 	%f577, [%rd1313];
	mul.wide.s32 	%rd1314, %r1226, 4;
	add.s64 	%rd1315, %rd835, %rd1314;
	ld.f32 	%f578, [%rd1315];
	setp.geu.f32 	%p495, %f577, %f578;
	selp.b32 	%r1244, %r1229, %r1226, %p495;
	selp.b32 	%r1245, %r1226, %r1229, %p495;
	mul.wide.s32 	%rd1316, %r1233, 4;
	add.s64 	%rd1317, %rd835, %rd1316;
	ld.f32 	%f579, [%rd1317];
	mul.wide.s32 	%rd1318, %r1230, 4;
	add.s64 	%rd1319, %rd835, %rd1318;
	ld.f32 	%f580, [%rd1319];
	setp.geu.f32 	%p496, %f579, %f580;
	selp.b32 	%r1246, %r1233, %r1230, %p496;
	selp.b32 	%r1247, %r1230, %r1233, %p496;
	mul.wide.s32 	%rd1320, %r1235, 4;
	add.s64 	%rd1321, %rd835, %rd1320;
	ld.f32 	%f581, [%rd1321];
	mul.wide.s32 	%rd1322, %r1232, 4;
	add.s64 	%rd1323, %rd835, %rd1322;
	ld.f32 	%f582, [%rd1323];
	setp.geu.f32 	%p497, %f581, %f582;
	selp.b32 	%r1248, %r1235, %r1232, %p497;
	selp.b32 	%r1249, %r1232, %r1235, %p497;
	mul.wide.s32 	%rd1324, %r1237, 4;
	add.s64 	%rd1325, %rd835, %rd1324;
	ld.f32 	%f583, [%rd1325];
	mul.wide.s32 	%rd1326, %r1234, 4;
	add.s64 	%rd1327, %rd835, %rd1326;
	ld.f32 	%f584, [%rd1327];
	setp.geu.f32 	%p498, %f583, %f584;
	selp.b32 	%r1250, %r1237, %r1234, %p498;
	selp.b32 	%r1251, %r1234, %r1237, %p498;
	mul.wide.s32 	%rd1328, %r1239, 4;
	add.s64 	%rd1329, %rd835, %rd1328;
	ld.f32 	%f585, [%rd1329];
	mul.wide.s32 	%rd1330, %r1236, 4;
	add.s64 	%rd1331, %rd835, %rd1330;
	ld.f32 	%f586, [%rd1331];
	setp.geu.f32 	%p499, %f585, %f586;
	selp.b32 	%r1252, %r1239, %r1236, %p499;
	selp.b32 	%r1253, %r1236, %r1239, %p499;
	mul.wide.s32 	%rd1332, %r1241, 4;
	add.s64 	%rd1333, %rd835, %rd1332;
	ld.f32 	%f587, [%rd1333];
	mul.wide.s32 	%rd1334, %r1238, 4;
	add.s64 	%rd1335, %rd835, %rd1334;
	ld.f32 	%f588, [%rd1335];
	setp.geu.f32 	%p500, %f587, %f588;
	selp.b32 	%r1254, %r1241, %r1238, %p500;
	selp.b32 	%r1255, %r1238, %r1241, %p500;
	mul.wide.s32 	%rd1336, %r1243, 4;
	add.s64 	%rd1337, %rd835, %rd1336;
	ld.f32 	%f589, [%rd1337];
	mul.wide.s32 	%rd1338, %r1240, 4;
	add.s64 	%rd1339, %rd835, %rd1338;
	ld.f32 	%f590, [%rd1339];
	setp.geu.f32 	%p501, %f589, %f590;
	selp.b32 	%r1256, %r1243, %r1240, %p501;
	selp.b32 	%r1257, %r1240, %r1243, %p501;
	mul.wide.s32 	%rd1340, %r1245, 4;
	add.s64 	%rd1341, %rd835, %rd1340;
	ld.f32 	%f591, [%rd1341];
	mul.wide.s32 	%rd1342, %r1242, 4;
	add.s64 	%rd1343, %rd835, %rd1342;
	ld.f32 	%f592, [%rd1343];
	setp.geu.f32 	%p502, %f591, %f592;
	selp.b32 	%r1258, %r1245, %r1242, %p502;
	selp.b32 	%r1259, %r1242, %r1245, %p502;
	mul.wide.s32 	%rd1344, %r1228, 4;
	add.s64 	%rd1345, %rd835, %rd1344;
	ld.f32 	%f593, [%rd1345];
	mul.wide.s32 	%rd1346, %r1244, 4;
	add.s64 	%rd1347, %rd835, %rd1346;
	ld.f32 	%f594, [%rd1347];
	setp.geu.f32 	%p503, %f593, %f594;
	selp.b32 	%r1512, %r1228, %r1244, %p503;
	selp.b32 	%r1260, %r1244, %r1228, %p503;
	mul.wide.s32 	%rd1348, %r1247, 4;
	add.s64 	%rd1349, %rd835, %rd1348;
	ld.f32 	%f595, [%rd1349];
	mul.wide.s32 	%rd1350, %r1231, 4;
	add.s64 	%rd1351, %rd835, %rd1350;
	ld.f32 	%f596, [%rd1351];
	setp.geu.f32 	%p504, %f595, %f596;
	selp.b32 	%r1474, %r1247, %r1231, %p504;
	selp.b32 	%r1475, %r1231, %r1247, %p504;
	mul.wide.s32 	%rd1352, %r1249, 4;
	add.s64 	%rd1353, %rd835, %rd1352;
	ld.f32 	%f597, [%rd1353];
	mul.wide.s32 	%rd1354, %r1246, 4;
	add.s64 	%rd1355, %rd835, %rd1354;
	ld.f32 	%f598, [%rd1355];
	setp.geu.f32 	%p505, %f597, %f598;
	selp.b32 	%r1472, %r1249, %r1246, %p505;
	selp.b32 	%r1473, %r1246, %r1249, %p505;
	mul.wide.s32 	%rd1356, %r1251, 4;
	add.s64 	%rd1357, %rd835, %rd1356;
	ld.f32 	%f599, [%rd1357];
	mul.wide.s32 	%rd1358, %r1248, 4;
	add.s64 	%rd1359, %rd835, %rd1358;
	ld.f32 	%f600, [%rd1359];
	setp.geu.f32 	%p506, %f599, %f600;
	selp.b32 	%r1470, %r1251, %r1248, %p506;
	selp.b32 	%r1471, %r1248, %r1251, %p506;
	mul.wide.s32 	%rd1360, %r1253, 4;
	add.s64 	%rd1361, %rd835, %rd1360;
	ld.f32 	%f601, [%rd1361];
	mul.wide.s32 	%rd1362, %r1250, 4;
	add.s64 	%rd1363, %rd835, %rd1362;
	ld.f32 	%f602, [%rd1363];
	setp.geu.f32 	%p507, %f601, %f602;
	selp.b32 	%r1468, %r1253, %r1250, %p507;
	selp.b32 	%r1469, %r1250, %r1253, %p507;
	mul.wide.s32 	%rd1364, %r1255, 4;
	add.s64 	%rd1365, %rd835, %rd1364;
	ld.f32 	%f603, [%rd1365];
	mul.wide.s32 	%rd1366, %r1252, 4;
	add.s64 	%rd1367, %rd835, %rd1366;
	ld.f32 	%f604, [%rd1367];
	setp.geu.f32 	%p508, %f603, %f604;
	selp.b32 	%r1466, %r1255, %r1252, %p508;
	selp.b32 	%r1467, %r1252, %r1255, %p508;
	mul.wide.s32 	%rd1368, %r1257, 4;
	add.s64 	%rd1369, %rd835, %rd1368;
	ld.f32 	%f605, [%rd1369];
	mul.wide.s32 	%rd1370, %r1254, 4;
	add.s64 	%rd1371, %rd835, %rd1370;
	ld.f32 	%f606, [%rd1371];
	setp.geu.f32 	%p509, %f605, %f606;
	selp.b32 	%r1464, %r1257, %r1254, %p509;
	selp.b32 	%r1465, %r1254, %r1257, %p509;
	mul.wide.s32 	%rd1372, %r1259, 4;
	add.s64 	%rd1373, %rd835, %rd1372;
	ld.f32 	%f607, [%rd1373];
	mul.wide.s32 	%rd1374, %r1256, 4;
	add.s64 	%rd1375, %rd835, %rd1374;
	ld.f32 	%f608, [%rd1375];
	setp.geu.f32 	%p510, %f607, %f608;
	selp.b32 	%r1462, %r1259, %r1256, %p510;
	selp.b32 	%r1463, %r1256, %r1259, %p510;
	mul.wide.s32 	%rd1376, %r1260, 4;
	add.s64 	%rd1377, %rd835, %rd1376;
	ld.f32 	%f609, [%rd1377];
	mul.wide.s32 	%rd1378, %r1258, 4;
	add.s64 	%rd1379, %rd835, %rd1378;
	ld.f32 	%f610, [%rd1379];
	setp.geu.f32 	%p511, %f609, %f610;
	selp.b32 	%r1460, %r1260, %r1258, %p511;
	selp.b32 	%r1461, %r1258, %r1260, %p511;
	mad.lo.s32 	%r24, %r2, 68, %r987;
	mov.b32 	%r1476, 2;
$L__BB8_2:
	mov.u32 	%r42, %r1476;
	bar.sync 	0;
	add.s32 	%r1261, %r42, -1;
	shr.u32 	%r1262, %r42, 1;
	st.shared.u32 	[%r24], %r1475;
	st.shared.u32 	[%r24+4], %r1474;
	st.shared.u32 	[%r24+8], %r1473;
	st.shared.u32 	[%r24+12], %r1472;
	st.shared.u32 	[%r24+16], %r1471;
	st.shared.u32 	[%r24+20], %r1470;
	st.shared.u32 	[%r24+24], %r1469;
	st.shared.u32 	[%r24+28], %r1468;
	st.shared.u32 	[%r24+32], %r1467;
	st.shared.u32 	[%r24+36], %r1466;
	st.shared.u32 	[%r24+40], %r1465;
	st.shared.u32 	[%r24+44], %r1464;
	st.shared.u32 	[%r24+48], %r1463;
	st.shared.u32 	[%r24+52], %r1462;
	st.shared.u32 	[%r24+56], %r1461;
	st.shared.u32 	[%r24+60], %r1460;
	st.shared.u32 	[%r24+64], %r1512;
	bar.sync 	0;
	neg.s32 	%r1263, %r42;
	and.b32  	%r1264, %r2, %r1263;
	mul.lo.s32 	%r1265, %r1264, 17;
	mul.lo.s32 	%r1266, %r1262, 17;
	and.b32  	%r1267, %r1261, %r2;
	mul.lo.s32 	%r1268, %r1267, 17;
	min.u32 	%r43, %r1268, 4352;
	min.u32 	%r44, %r1265, 4352;
	add.s32 	%r1269, %r44, %r1266;
	min.u32 	%r45, %r1269, 4352;
	add.s32 	%r1270, %r45, %r1266;
	min.u32 	%r46, %r1270, 4352;
	sub.s32 	%r1271, %r45, %r44;
	sub.s32 	%r1272, %r46, %r45;
	setp.lt.s32 	%p512, %r43, %r1272;
	sub.s32 	%r1273, %r43, %r1272;
	selp.b32 	%r1479, 0, %r1273, %p512;
	min.s32 	%r1477, %r1271, %r43;
	setp.ge.s32 	%p513, %r1479, %r1477;
	ld.global.u64 	%rd5, [a_f];
	@%p513 bra 	$L__BB8_5;
	add.s32 	%r49, %r45, %r43;
$L__BB8_4:
	sub.s32 	%r1274, %r1477, %r1479;
	shr.u32 	%r1275, %r1274, 31;
	add.s32 	%r1276, %r1274, %r1275;
	shr.s32 	%r1277, %r1276, 1;
	add.s32 	%r1278, %r1277, %r1479;
	add.s32 	%r1279, %r1278, %r44;
	shl.b32 	%r1280, %r1279, 2;
	mov.u32 	%r1281, _ZZN3cub18CUB_300001_SM_10006detail10merge_sort30DeviceMergeSortBlockSortKernelINS2_10policy_hubIN6thrust24THRUST_300001_SM_1000_NS10device_ptrIiEEE9Policy600ES8_PNS0_8NullTypeES8_SC_j4cmpfiSB_EEvbT0_T1_T2_T3_T4_PT6_PT7_T5_NS1_7vsmem_tEE19static_temp_storage;
	add.s32 	%r1282, %r1281, %r1280;
	ld.shared.u32 	%r1283, [%r1282];
	not.b32 	%r1284, %r1278;
	add.s32 	%r1285, %r49, %r1284;
	shl.b32 	%r1286, %r1285, 2;
	add.s32 	%r1287, %r1281, %r1286;
	ld.shared.u32 	%r1288, [%r1287];
	mul.wide.s32 	%rd1380, %r1288, 4;
	add.s64 	%rd1381, %rd5, %rd1380;
	ld.f32 	%f611, [%rd1381];
	mul.wide.s32 	%rd1382, %r1283, 4;
	add.s64 	%rd1383, %rd5, %rd1382;
	ld.f32 	%f612, [%rd1383];
	setp.geu.f32 	%p514, %f611, %f612;
	add.s32 	%r1289, %r1278, 1;
	selp.b32 	%r1479, %r1289, %r1479, %p514;
	selp.b32 	%r1477, %r1477, %r1278, %p514;
	setp.lt.s32 	%p515, %r1479, %r1477;
	@%p515 bra 	$L__BB8_4;
$L__BB8_5:
	add.s32 	%r55, %r1479, %r44;
	add.s32 	%r1290, %r45, %r43;
	sub.s32 	%r56, %r1290, %r1479;
	shl.b32 	%r1291, %r55, 2;
	mov.u32 	%r1292, _ZZN3cub18CUB_300001_SM_10006detail10merge_sort30DeviceMergeSortBlockSortKernelINS2_10policy_hubIN6thrust24THRUST_300001_SM_1000_NS10device_ptrIiEEE9Policy600ES8_PNS0_8NullTypeES8_SC_j4cmpfiSB_EEvbT0_T1_T2_T3_T4_PT6_PT7_T5_NS1_7vsmem_tEE19static_temp_storage;
	add.s32 	%r1293, %r1292, %r1291;
	ld.shared.u32 	%r1482, [%r1293];
	shl.b32 	%r1294, %r56, 2;
	add.s32 	%r1295, %r1292, %r1294;
	ld.shared.u32 	%r1481, [%r1295];
	setp.ge.s32 	%p517, %r56, %r46;
	mov.pred 	%p601, 0;
	@%p517 bra 	$L__BB8_8;
	setp.ge.s32 	%p519, %r55, %r45;
	mov.pred 	%p601, -1;
	@%p519 bra 	$L__BB8_8;
	mul.wide.s32 	%rd1384, %r1481, 4;
	add.s64 	%rd1385, %rd5, %rd1384;
	ld.f32 	%f613, [%rd1385];
	mul.wide.s32 	%rd1386, %r1482, 4;
	add.s64 	%rd1387, %rd5, %rd1386;
	ld.f32 	%f614, [%rd1387];
	setp.lt.f32 	%p601, %f613, %f614;
$L__BB8_8:
	selp.b32 	%r1475, %r1481, %r1482, %p601;
	selp.u32 	%r1296, 1, 0, %p601;
	add.s32 	%r60, %r56, %r1296;
	not.pred 	%p520, %p601;
	selp.u32 	%r1297, 1, 0, %p520;
	add.s32 	%r61, %r55, %r1297;
	@%p520 bra 	$L__BB8_10;
	shl.b32 	%r1301, %r60, 2;
	add.s32 	%r1303, %r1292, %r1301;
	ld.shared.u32 	%r1481, [%r1303];
	bra.uni 	$L__BB8_11;
$L__BB8_10:
	shl.b32 	%r1298, %r61, 2;
	add.s32 	%r1300, %r1292, %r1298;
	ld.shared.u32 	%r1482, [%r1300];
$L__BB8_11:
	setp.ge.s32 	%p522, %r60, %r46;
	mov.pred 	%p602, 0;
	@%p522 bra 	$L__BB8_14;
	setp.ge.s32 	%p524, %r61, %r45;
	mov.pred 	%p602, -1;
	@%p524 bra 	$L__BB8_14;
	mul.wide.s32 	%rd1388, %r1481, 4;
	add.s64 	%rd1389, %rd5, %rd1388;
	ld.f32 	%f615, [%rd1389];
	mul.wide.s32 	%rd1390, %r1482, 4;
	add.s64 	%rd1391, %rd5, %rd1390;
	ld.f32 	%f616, [%rd1391];
	setp.lt.f32 	%p602, %f615, %f616;
$L__BB8_14:
	selp.b32 	%r1474, %r1481, %r1482, %p602;
	selp.u32 	%r1304, 1, 0, %p602;
	add.s32 	%r67, %r60, %r1304;
	not.pred 	%p525, %p602;
	selp.u32 	%r1305, 1, 0, %p525;
	add.s32 	%r68, %r61, %r1305;
	@%p602 bra 	$L__BB8_16;
	shl.b32 	%r1306, %r68, 2;
	add.s32 	%r1308, %r1292, %r1306;
	ld.shared.u32 	%r1482, [%r1308];
	bra.uni 	$L__BB8_17;
$L__BB8_16:
	shl.b32 	%r1309, %r67, 2;
	add.s32 	%r1311, %r1292, %r1309;
	ld.shared.u32 	%r1481, [%r1311];
$L__BB8_17:
	setp.ge.s32 	%p527, %r67, %r46;
	mov.pred 	%p603, 0;
	@%p527 bra 	$L__BB8_20;
	setp.ge.s32 	%p529, %r68, %r45;
	mov.pred 	%p603, -1;
	@%p529 bra 	$L__BB8_20;
	mul.wide.s32 	%rd1392, %r1481, 4;
	add.s64 	%rd1393, %rd5, %rd1392;
	ld.f32 	%f617, [%rd1393];
	mul.wide.s32 	%rd1394, %r1482, 4;
	add.s64 	%rd1395, %rd5, %rd1394;
	ld.f32 	%f618, [%rd1395];
	setp.lt.f32 	%p603, %f617, %f618;
$L__BB8_20:
	selp.b32 	%r1473, %r1481, %r1482, %p603;
	selp.u32 	%r1312, 1, 0, %p603;
	add.s32 	%r74, %r67, %r1312;
	not.pred 	%p530, %p603;
	selp.u32 	%r1313, 1, 0, %p530;
	add.s32 	%r75, %r68, %r1313;
	@%p603 bra 	$L__BB8_22;
	shl.b32 	%r1314, %r75, 2;
	add.s32 	%r1316, %r1292, %r1314;
	ld.shared.u32 	%r1482, [%r1316];
	bra.uni 	$L__BB8_23;
$L__BB8_22:
	shl.b32 	%r1317, %r74, 2;
	add.s32 	%r1319, %r1292, %r1317;
	ld.shared.u32 	%r1481, [%r1319];
$L__BB8_23:
	setp.ge.s32 	%p532, %r74, %r46;
	mov.pred 	%p604, 0;
	@%p532 bra 	$L__BB8_26;
	setp.ge.s32 	%p534, %r75, %r45;
	mov.pred 	%p604, -1;
	@%p534 bra 	$L__BB8_26;
	mul.wide.s32 	%rd1396, %r1481, 4;
	add.s64 	%rd1397, %rd5, %rd1396;
	ld.f32 	%f619, [%rd1397];
	mul.wide.s32 	%rd1398, %r1482, 4;
	add.s64 	%rd1399, %rd5, %rd1398;
	ld.f32 	%f620, [%rd1399];
	setp.lt.f32 	%p604, %f619, %f620;
$L__BB8_26:
	selp.b32 	%r1472, %r1481, %r1482, %p604;
	selp.u32 	%r1320, 1, 0, %p604;
	add.s32 	%r81, %r74, %r1320;
	not.pred 	%p535, %p604;
	selp.u32 	%r1321, 1, 0, %p535;
	add.s32 	%r82, %r75, %r1321;
	@%p604 bra 	$L__BB8_28;
	shl.b32 	%r1322, %r82, 2;
	add.s32 	%r1324, %r1292, %r1322;
	ld.shared.u32 	%r1482, [%r1324];
	bra.uni 	$L__BB8_29;
$L__BB8_28:
	shl.b32 	%r1325, %r81, 2;
	add.s32 	%r1327, %r1292, %r1325;
	ld.shared.u32 	%r1481, [%r1327];
$L__BB8_29:
	setp.ge.s32 	%p537, %r81, %r46;
	mov.pred 	%p605, 0;
	@%p537 bra 	$L__BB8_32;
	setp.ge.s32 	%p539, %r82, %r45;
	mov.pred 	%p605, -1;
	@%p539 bra 	$L__BB8_32;
	mul.wide.s32 	%rd1400, %r1481, 4;
	add.s64 	%rd1401, %rd5, %rd1400;
	ld.f32 	%f621, [%rd1401];
	mul.wide.s32 	%rd1402, %r1482, 4;
	add.s64 	%rd1403, %rd5, %rd1402;
	ld.f32 	%f622, [%rd1403];
	setp.lt.f32 	%p605, %f621, %f622;
$L__BB8_32:
	selp.b32 	%r1471, %r1481, %r1482, %p605;
	selp.u32 	%r1328, 1, 0, %p605;
	add.s32 	%r88, %r81, %r1328;
	not.pred 	%p540, %p605;
	selp.u32 	%r1329, 1, 0, %p540;
	add.s32 	%r89, %r82, %r1329;
	@%p605 bra 	$L__BB8_34;
	shl.b32 	%r1330, %r89, 2;
	add.s32 	%r1332, %r1292, %r1330;
	ld.shared.u32 	%r1482, [%r1332];
	bra.uni 	$L__BB8_35;
$L__BB8_34:
	shl.b32 	%r1333, %r88, 2;
	add.s32 	%r1335, %r1292, %r1333;
	ld.shared.u32 	%r1481, [%r1335];
$L__BB8_35:
	setp.ge.s32 	%p542, %r88, %r46;
	mov.pred 	%p606, 0;
	@%p542 bra 	$L__BB8_38;
	setp.ge.s32 	%p544, %r89, %r45;
	mov.pred 	%p606, -1;
	@%p544 bra 	$L__BB8_38;
	mul.wide.s32 	%rd1404, %r1481, 4;
	add.s64 	%rd1405, %rd5, %rd1404;
	ld.f32 	%f623, [%rd1405];
	mul.wide.s32 	%rd1406, %r1482, 4;
	add.s64 	%rd1407, %rd5, %rd1406;
	ld.f32 	%f624, [%rd1407];
	setp.lt.f32 	%p606, %f623, %f624;
$L__BB8_38:
	selp.b32 	%r1470, %r1481, %r1482, %p606;
	selp.u32 	%r1336, 1, 0, %p606;
	add.s32 	%r95, %r88, %r1336;
	not.pred 	%p545, %p606;
	selp.u32 	%r1337, 1, 0, %p545;
	add.s32 	%r96, %r89, %r1337;
	@%p606 bra 	$L__BB8_40;
	shl.b32 	%r1338, %r96, 2;
	add.s32 	%r1340, %r1292, %r1338;
	ld.shared.u32 	%r1482, [%r1340];
	bra.uni 	$L__BB8_41;
$L__BB8_40:
	shl.b32 	%r1341, %r95, 2;
	add.s32 	%r1343, %r1292, %r1341;
	ld.shared.u32 	%r1481, [%r1343];
$L__BB8_41:
	setp.ge.s32 	%p547, %r95, %r46;
	mov.pred 	%p607, 0;
	@%p547 bra 	$L__BB8_44;
	setp.ge.s32 	%p549, %r96, %r45;
	mov.pred 	%p607, -1;
	@%p549 bra 	$L__BB8_44;
	mul.wide.s32 	%rd1408, %r1481, 4;
	add.s64 	%rd1409, %rd5, %rd1408;
	ld.f32 	%f625, [%rd1409];
	mul.wide.s32 	%rd1410, %r1482, 4;
	add.s64 	%rd1411, %rd5, %rd1410;
	ld.f32 	%f626, [%rd1411];
	setp.lt.f32 	%p607, %f625, %f626;
$L__BB8_44:
	selp.b32 	%r1469, %r1481, %r1482, %p607;
	selp.u32 	%r1344, 1, 0, %p607;
	add.s32 	%r102, %r95, %r1344;
	not.pred 	%p550, %p607;
	selp.u32 	%r1345, 1, 0, %p550;
	add.s32 	%r103, %r96, %r1345;
	@%p607 bra 	$L__BB8_46;
	shl.b32 	%r1346, %r103, 2;
	add.s32 	%r1348, %r1292, %r1346;
	ld.shared.u32 	%r1482, [%r1348];
	bra.uni 	$L__BB8_47;
$L__BB8_46:
	shl.b32 	%r1349, %r102, 2;
	add.s32 	%r1351, %r1292, %r1349;
	ld.shared.u32 	%r1481, [%r1351];
$L__BB8_47:
	setp.ge.s32 	%p552, %r102, %r46;
	mov.pred 	%p608, 0;
	@%p552 bra 	$L__BB8_50;
	setp.ge.s32 	%p554, %r103, %r45;
	mov.pred 	%p608, -1;
	@%p554 bra 	$L__BB8_50;
	mul.wide.s32 	%rd1412, %r1481, 4;
	add.s64 	%rd1413, %rd5, %rd1412;
	ld.f32 	%f627, [%rd1413];
	mul.wide.s32 	%rd1414, %r1482, 4;
	add.s64 	%rd1415, %rd5, %rd1414;
	ld.f32 	%f628, [%rd1415];
	setp.lt.f32 	%p608, %f627, %f628;
$L__BB8_50:
	selp.b32 	%r1468, %r1481, %r1482, %p608;
	selp.u32 	%r1352, 1, 0, %p608;
	add.s32 	%r109, %r102, %r1352;
	not.pred 	%p555, %p608;
	selp.u32 	%r1353, 1, 0, %p555;
	add.s32 	%r110, %r103, %r1353;
	@%p608 bra 	$L__BB8_52;
	shl.b32 	%r1354, %r110, 2;
	add.s32 	%r1356, %r1292, %r1354;
	ld.shared.u32 	%r1482, [%r1356];
	bra.uni 	$L__BB8_53;
$L__BB8_52:
	shl.b32 	%r1357, %r109, 2;
	add.s32 	%r1359, %r1292, %r1357;
	ld.shared.u32 	%r1481, [%r1359];
$L__BB8_53:
	setp.ge.s32 	%p557, %r109, %r46;
	mov.pred 	%p609, 0;
	@%p557 bra 	$L__BB8_56;
	setp.ge.s32 	%p559, %r110, %r45;
	mov.pred 	%p609, -1;
	@%p559 bra 	$L__BB8_56;
	mul.wide.s32 	%rd1416, %r1481, 4;
	add.s64 	%rd1417, %rd5, %rd1416;
	ld.f32 	%f629, [%rd1417];
	mul.wide.s32 	%rd1418, %r1482, 4;
	add.s64 	%rd1419, %rd5, %rd1418;
	ld.f32 	%f630, [%rd1419];
	setp.lt.f32 	%p609, %f629, %f630;
$L__BB8_56:
	selp.b32 	%r1467, %r1481, %r1482, %p609;
	selp.u32 	%r1360, 1, 0, %p609;
	add.s32 	%r116, %r109, %r1360;
	not.pred 	%p560, %p609;
	selp.u32 	%r1361, 1, 0, %p560;
	add.s32 	%r117, %r110, %r1361;
	@%p609 bra 	$L__BB8_58;
	shl.b32 	%r1362, %r117, 2;
	add.s32 	%r1364, %r1292, %r1362;
	ld.shared.u32 	%r1482, [%r1364];
	bra.uni 	$L__BB8_59;
$L__BB8_58:
	shl.b32 	%r1365, %r116, 2;
	add.s32 	%r1367, %r1292, %r1365;
	ld.shared.u32 	%r1481, [%r1367];
$L__BB8_59:
	setp.ge.s32 	%p562, %r116, %r46;
	mov.pred 	%p610, 0;
	@%p562 bra 	$L__BB8_62;
	setp.ge.s32 	%p564, %r117, %r45;
	mov.pred 	%p610, -1;
	@%p564 bra 	$L__BB8_62;
	mul.wide.s32 	%rd1420, %r1481, 4;
	add.s64 	%rd1421, %rd5, %rd1420;
	ld.f32 	%f631, [%rd1421];
	mul.wide.s32 	%rd1422, %r1482, 4;
	add.s64 	%rd1423, %rd5, %rd1422;
	ld.f32 	%f632, [%rd1423];
	setp.lt.f32 	%p610, %f631, %f632;
$L__BB8_62:
	selp.b32 	%r1466, %r1481, %r1482, %p610;
	selp.u32 	%r1368, 1, 0, %p610;
	add.s32 	%r123, %r116, %r1368;
	not.pred 	%p565, %p610;
	selp.u32 	%r1369, 1, 0, %p565;
	add.s32 	%r124, %r117, %r1369;
	@%p610 bra 	$L__BB8_64;
	shl.b32 	%r1370, %r124, 2;
	add.s32 	%r1372, %r1292, %r1370;
	ld.shared.u32 	%r1482, [%r1372];
	bra.uni 	$L__BB8_65;
$L__BB8_64:
	shl.b32 	%r1373, %r123, 2;
	add.s32 	%r1375, %r1292, %r1373;
	ld.shared.u32 	%r1481, [%r1375];
$L__BB8_65:
	setp.ge.s32 	%p567, %r123, %r46;
	mov.pred 	%p611, 0;
	@%p567 bra 	$L__BB8_68;
	setp.ge.s32 	%p569, %r124, %r45;
	mov.pred 	%p611, -1;
	@%p569 bra 	$L__BB8_68;
	mul.wide.s32 	%rd1424, %r1481, 4;
	add.s64 	%rd1425, %rd5, %rd1424;
	ld.f32 	%f633, [%rd1425];
	mul.wide.s32 	%rd1426, %r1482, 4;
	add.s64 	%rd1427, %rd5, %rd1426;
	ld.f32 	%f634, [%rd1427];
	setp.lt.f32 	%p611, %f633, %f634;
$L__BB8_68:
	selp.b32 	%r1465, %r1481, %r1482, %p611;
	selp.u32 	%r1376, 1, 0, %p611;
	add.s32 	%r130, %r123, %r1376;
	not.pred 	%p570, %p611;
	selp.u32 	%r1377, 1, 0, %p570;
	add.s32 	%r131, %r124, %r1377;
	@%p611 bra 	$L__BB8_70;
	shl.b32 	%r1378, %r131, 2;
	add.s32 	%r1380, %r1292, %r1378;
	ld.shared.u32 	%r1482, [%r1380];
	bra.uni 	$L__BB8_71;
$L__BB8_70:
	shl.b32 	%r1381, %r130, 2;
	add.s32 	%r1383, %r1292, %r1381;
	ld.shared.u32 	%r1481, [%r1383];
$L__BB8_71:
	setp.ge.s32 	%p572, %r130, %r46;
	mov.pred 	%p612, 0;
	@%p572 bra 	$L__BB8_74;
	setp.ge.s32 	%p574, %r131, %r45;
	mov.pred 	%p612, -1;
	@%p574 bra 	$L__BB8_74;
	mul.wide.s32 	%rd1428, %r1481, 4;
	add.s64 	%rd1429, %rd5, %rd1428;
	ld.f32 	%f635, [%rd1429];
	mul.wide.s32 	%rd1430, %r1482, 4;
	add.s64 	%rd1431, %rd5, %rd1430;
	ld.f32 	%f636, [%rd1431];
	setp.lt.f32 	%p612, %f635, %f636;
$L__BB8_74:
	selp.b32 	%r1464, %r1481, %r1482, %p612;
	selp.u32 	%r1384, 1, 0, %p612;
	add.s32 	%r137, %r130, %r1384;
	not.pred 	%p575, %p612;
	selp.u32 	%r1385, 1, 0, %p575;
	add.s32 	%r138, %r131, %r1385;
	@%p612 bra 	$L__BB8_76;
	shl.b32 	%r1386, %r138, 2;
	add.s32 	%r1388, %r1292, %r1386;
	ld.shared.u32 	%r1482, [%r1388];
	bra.uni 	$L__BB8_77;
$L__BB8_76:
	shl.b32 	%r1389, %r137, 2;
	add.s32 	%r1391, %r1292, %r1389;
	ld.shared.u32 	%r1481, [%r1391];
$L__BB8_77:
	setp.ge.s32 	%p577, %r137, %r46;
	mov.pred 	%p613, 0;
	@%p577 bra 	$L__BB8_80;
	setp.ge.s32 	%p579, %r138, %r45;
	mov.pred 	%p613, -1;
	@%p579 bra 	$L__BB8_80;
	mul.wide.s32 	%rd1432, %r1481, 4;
	add.s64 	%rd1433, %rd5, %rd1432;
	ld.f32 	%f637, [%rd1433];
	mul.wide.s32 	%rd1434, %r1482, 4;
	add.s64 	%rd1435, %rd5, %rd1434;
	ld.f32 	%f638, [%rd1435];
	setp.lt.f32 	%p613, %f637, %f638;
$L__BB8_80:
	selp.b32 	%r1463, %r1481, %r1482, %p613;
	selp.u32 	%r1392, 1, 0, %p613;
	add.s32 	%r144, %r137, %r1392;
	not.pred 	%p580, %p613;
	selp.u32 	%r1393, 1, 0, %p580;
	add.s32 	%r145, %r138, %r1393;
	@%p613 bra 	$L__BB8_82;
	shl.b32 	%r1394, %r145, 2;
	add.s32 	%r1396, %r1292, %r1394;
	ld.shared.u32 	%r1482, [%r1396];
	bra.uni 	$L__BB8_83;
$L__BB8_82:
	shl.b32 	%r1397, %r144, 2;
	add.s32 	%r1399, %r1292, %r1397;
	ld.shared.u32 	%r1481, [%r1399];
$L__BB8_83:
	setp.ge.s32 	%p582, %r144, %r46;
	mov.pred 	%p614, 0;
	@%p582 bra 	$L__BB8_86;
	setp.ge.s32 	%p584, %r145, %r45;
	mov.pred 	%p614, -1;
	@%p584 bra 	$L__BB8_86;
	mul.wide.s32 	%rd1436, %r1481, 4;
	add.s64 	%rd1437, %rd5, %rd1436;
	ld.f32 	%f639, [%rd1437];
	mul.wide.s32 	%rd1438, %r1482, 4;
	add.s64 	%rd1439, %rd5, %rd1438;
	ld.f32 	%f640, [%rd1439];
	setp.lt.f32 	%p614, %f639, %f640;
$L__BB8_86:
	selp.b32 	%r1462, %r1481, %r1482, %p614;
	selp.u32 	%r1400, 1, 0, %p614;
	add.s32 	%r151, %r144, %r1400;
	not.pred 	%p585, %p614;
	selp.u32 	%r1401, 1, 0, %p585;
	add.s32 	%r152, %r145, %r1401;
	@%p614 bra 	$L__BB8_88;
	shl.b32 	%r1402, %r152, 2;
	mov.u32 	%r1403, _ZZN3cub18CUB_300001_SM_10006detail10merge_sort30DeviceMergeSortBlockSortKernelINS2_10policy_hubIN6thrust24THRUST_300001_SM_1000_NS10device_ptrIiEEE9Policy600ES8_PNS0_8NullTypeES8_SC_j4cmpfiSB_EEvbT0_T1_T2_T3_T4_PT6_PT7_T5_NS1_7vsmem_tEE19static_temp_storage;
	add.s32 	%r1404, %r1403, %r1402;
	ld.shared.u32 	%r1482, [%r1404];
	bra.uni 	$L__BB8_89;
$L__BB8_88:
	shl.b32 	%r1405, %r151, 2;
	mov.u32 	%r1406, _ZZN3cub18CUB_300001_SM_10006detail10merge_sort30DeviceMergeSortBlockSortKernelINS2_10policy_hubIN6thrust24THRUST_300001_SM_1000_NS10device_ptrIiEEE9Policy600ES8_PNS0_8NullTypeES8_SC_j4cmpfiSB_EEvbT0_T1_T2_T3_T4_PT6_PT7_T5_NS1_7vsmem_tEE19static_temp_storage;
	add.s32 	%r1407, %r1406, %r1405;
	ld.shared.u32 	%r1481, [%r1407];
$L__BB8_89:
	setp.ge.s32 	%p587, %r151, %r46;
	mov.pred 	%p615, 0;
	@%p587 bra 	$L__BB8_92;
	setp.ge.s32 	%p589, %r152, %r45;
	mov.pred 	%p615, -1;
	@%p589 bra 	$L__BB8_92;
	mul.wide.s32 	%rd1440, %r1481, 4;
	add.s64 	%rd1441, %rd5, %rd1440;
	ld.f32 	%f641, [%rd1441];
	mul.wide.s32 	%rd1442, %r1482, 4;
	add.s64 	%rd1443, %rd5, %rd1442;
	ld.f32 	%f642, [%rd1443];
	setp.lt.f32 	%p615, %f641, %f642;
$L__BB8_92:
	selp.b32 	%r1461, %r1481, %r1482, %p615;
	selp.u32 	%r1408, 1, 0, %p615;
	add.s32 	%r158, %r151, %r1408;
	not.pred 	%p590, %p615;
	selp.u32 	%r1409, 1, 0, %p590;
	add.s32 	%r159, %r152, %r1409;
	@%p615 bra 	$L__BB8_94;
	shl.b32 	%r1410, %r159, 2;
	mov.u32 	%r1411, _ZZN3cub18CUB_300001_SM_10006detail10merge_sort30DeviceMergeSortBlockSortKernelINS2_10policy_hubIN6thrust24THRUST_300001_SM_1000_NS10device_ptrIiEEE9Policy600ES8_PNS0_8NullTypeES8_SC_j4cmpfiSB_EEvbT0_T1_T2_T3_T4_PT6_PT7_T5_NS1_7vsmem_tEE19static_temp_storage;
	add.s32 	%r1412, %r1411, %r1410;
	ld.shared.u32 	%r1482, [%r1412];
	bra.uni 	$L__BB8_95;
$L__BB8_94:
	shl.b32 	%r1413, %r158, 2;
	mov.u32 	%r1414, _ZZN3cub18CUB_300001_SM_10006detail10merge_sort30DeviceMergeSortBlockSortKernelINS2_10policy_hubIN6thrust24THRUST_300001_SM_1000_NS10device_ptrIiEEE9Policy600ES8_PNS0_8NullTypeES8_SC_j4cmpfiSB_EEvbT0_T1_T2_T3_T4_PT6_PT7_T5_NS1_7vsmem_tEE19static_temp_storage;
	add.s32 	%r1415, %r1414, %r1413;
	ld.shared.u32 	%r1481, [%r1415];
$L__BB8_95:
	setp.ge.s32 	%p592, %r158, %r46;
	mov.pred 	%p616, 0;
	@%p592 bra 	$L__BB8_98;
	setp.ge.s32 	%p594, %r159, %r45;
	mov.pred 	%p616, -1;
	@%p594 bra 	$L__BB8_98;
	mul.wide.s32 	%rd1444, %r1481, 4;
	add.s64 	%rd1445, %rd5, %rd1444;
	ld.f32 	%f643, [%rd1445];
	mul.wide.s32 	%rd1446, %r1482, 4;
	add.s64 	%rd1447, %rd5, %rd1446;
	ld.f32 	%f644, [%rd1447];
	setp.lt.f32 	%p616, %f643, %f644;
$L__BB8_98:
	selp.b32 	%r1460, %r1481, %r1482, %p616;
	selp.u32 	%r1416, 1, 0, %p616;
	add.s32 	%r165, %r158, %r1416;
	not.pred 	%p595, %p616;
	selp.u32 	%r1417, 1, 0, %p595;
	add.s32 	%r166, %r159, %r1417;
	@%p616 bra 	$L__BB8_100;
	shl.b32 	%r1418, %r166, 2;
	mov.u32 	%r1419, _ZZN3cub18CUB_300001_SM_10006detail10merge_sort30DeviceMergeSortBlockSortKernelINS2_10policy_hubIN6thrust24THRUST_300001_SM_1000_NS10device_ptrIiEEE9Policy600ES8_PNS0_8NullTypeES8_SC_j4cmpfiSB_EEvbT0_T1_T2_T3_T4_PT6_PT7_T5_NS1_7vsmem_tEE19static_temp_storage;
	add.s32 	%r1420, %r1419, %r1418;
	ld.shared.u32 	%r1482, [%r1420];
	bra.uni 	$L__BB8_101;
$L__BB8_100:
	shl.b32 	%r1421, %r165, 2;
	mov.u32 	%r1422, _ZZN3cub18CUB_300001_SM_10006detail10merge_sort30DeviceMergeSortBlockSortKernelINS2_10policy_hubIN6thrust24THRUST_300001_SM_1000_NS10device_ptrIiEEE9Policy600ES8_PNS0_8NullTypeES8_SC_j4cmpfiSB_EEvbT0_T1_T2_T3_T4_PT6_PT7_T5_NS1_7vsmem_tEE19static_temp_storage;
	add.s32 	%r1423, %r1422, %r1421;
	ld.shared.u32 	%r1481, [%r1423];
$L__BB8_101:
	setp.ge.s32 	%p596, %r165, %r46;
	mov.u32 	%r1512, %r1482;
	@%p596 bra 	$L__BB8_104;
	setp.ge.s32 	%p597, %r166, %r45;
	mov.u32 	%r1512, %r1481;
	@%p597 bra 	$L__BB8_104;
	mul.wide.s32 	%rd1448, %r1481, 4;
	add.s64 	%rd1449, %rd5, %rd1448;
	ld.f32 	%f645, [%rd1449];
	mul.wide.s32 	%rd1450, %r1482, 4;
	add.s64 	%rd1451, %rd5, %rd1450;
	ld.f32 	%f646, [%rd1451];
	setp.lt.f32 	%p598, %f645, %f646;
	selp.b32 	%r1512, %r1481, %r1482, %p598;
$L__BB8_104:
	shl.b32 	%r1476, %r42, 1;
	setp.lt.u32 	%p599, %r42, 129;
	@%p599 bra 	$L__BB8_2;
	ld.param.s8 	%rs3, [_ZN3cub18CUB_300001_SM_10006detail10merge_sort30DeviceMergeSortBlockSortKernelINS2_10policy_hubIN6thrust24THRUST_300001_SM_1000_NS10device_ptrIiEEE9Policy600ES8_PNS0_8NullTypeES8_SC_j4cmpfiSB_EEvbT0_T1_T2_T3_T4_PT6_PT7_T5_NS1_7vsmem_tE_param_0];
	bar.sync 	0;
	setp.eq.s16 	%p600, %rs3, 0;
	@%p600 bra 	$L__BB8_107;
	st.shared.u32 	[%r6], %r1475;
	st.shared.u32 	[%r6+4], %r1474;
	st.shared.u32 	[%r6+8], %r1473;
	st.shared.u32 	[%r6+12], %r1472;
	st.shared.u32 	[%r6+16], %r1471;
	st.shared.u32 	[%r6+20], %r1470;
	st.shared.u32 	[%r6+24], %r1469;
	st.shared.u32 	[%r6+28], %r1468;
	st.shared.u32 	[%r6+32], %r1467;
	st.shared.u32 	[%r6+36], %r1466;
	st.shared.u32 	[%r6+40], %r1465;
	st.shared.u32 	[%r6+44], %r1464;
	st.shared.u32 	[%r6+48], %r1463;
	st.shared.u32 	[%r6+52], %r1462;
	st.shared.u32 	[%r6+56], %r1461;
	st.shared.u32 	[%r6+60], %r1460;
	st.shared.u32 	[%r6+64], %r1512;
	bar.warp.sync 	-1;
	ld.shared.u32 	%r1424, [%r5];
	ld.shared.u32 	%r1425, [%r5+128];
	ld.shared.u32 	%r1426, [%r5+256];
	ld.shared.u32 	%r1427, [%r5+384];
	ld.shared.u32 	%r1428, [%r5+512];
	ld.shared.u32 	%r1429, [%r5+640];
	ld.shared.u32 	%r1430, [%r5+768];
	ld.shared.u32 	%r1431, [%r5+896];
	ld.shared.u32 	%r1432, [%r5+1024];
	ld.shared.u32 	%r1433, [%r5+1152];
	ld.shared.u32 	%r1434, [%r5+1280];
	ld.shared.u32 	%r1435, [%r5+1408];
	ld.shared.u32 	%r1436, [%r5+1536];
	ld.shared.u32 	%r1437, [%r5+1664];
	ld.shared.u32 	%r1438, [%r5+1792];
	ld.shared.u32 	%r1439, [%r5+1920];
	ld.shared.u32 	%r1440, [%r5+2048];
	cvt.u64.u32 	%rd1452, %r4;
	add.s32 	%r1441, %r3, %r1;
	cvt.u64.u32 	%rd1453, %r1441;
	add.s64 	%rd1454, %rd1453, %rd1452;
	shl.b64 	%rd1455, %rd1454, 2;
	add.s64 	%rd1456, %rd3, %rd1455;
	st.global.u32 	[%rd1456], %r1424;
	st.global.u32 	[%rd1456+128], %r1425;
	st.global.u32 	[%rd1456+256], %r1426;
	st.global.u32 	[%rd1456+384], %r1427;
	st.global.u32 	[%rd1456+512], %r1428;
	st.global.u32 	[%rd1456+640], %r1429;
	st.global.u32 	[%rd1456+768], %r1430;
	st.global.u32 	[%rd1456+896], %r1431;
	st.global.u32 	[%rd1456+1024], %r1432;
	st.global.u32 	[%rd1456+1152], %r1433;
	st.global.u32 	[%rd1456+1280], %r1434;
	st.global.u32 	[%rd1456+1408], %r1435;
	st.global.u32 	[%rd1456+1536], %r1436;
	st.global.u32 	[%rd1456+1664], %r1437;
	st.global.u32 	[%rd1456+1792], %r1438;
	st.global.u32 	[%rd1456+1920], %r1439;
	st.global.u32 	[%rd1456+2048], %r1440;
	bra.uni 	$L__BB8_367;
$L__BB8_107:
	st.shared.u32 	[%r6], %r1475;
	st.shared.u32 	[%r6+4], %r1474;
	st.shared.u32 	[%r6+8], %r1473;
	st.shared.u32 	[%r6+12], %r1472;
	st.shared.u32 	[%r6+16], %r1471;
	st.shared.u32 	[%r6+20], %r1470;
	st.shared.u32 	[%r6+24], %r1469;
	st.shared.u32 	[%r6+28], %r1468;
	st.shared.u32 	[%r6+32], %r1467;
	st.shared.u32 	[%r6+36], %r1466;
	st.shared.u32 	[%r6+40], %r1465;
	st.shared.u32 	[%r6+44], %r1464;
	st.shared.u32 	[%r6+48], %r1463;
	st.shared.u32 	[%r6+52], %r1462;
	st.shared.u32 	[%r6+56], %r1461;
	st.shared.u32 	[%r6+60], %r1460;
	st.shared.u32 	[%r6+64], %r1512;
	bar.warp.sync 	-1;
	ld.shared.u32 	%r1442, [%r5];
	ld.shared.u32 	%r1443, [%r5+128];
	ld.shared.u32 	%r1444, [%r5+256];
	ld.shared.u32 	%r1445, [%r5+384];
	ld.shared.u32 	%r1446, [%r5+512];
	ld.shared.u32 	%r1447, [%r5+640];
	ld.shared.u32 	%r1448, [%r5+768];
	ld.shared.u32 	%r1449, [%r5+896];
	ld.shared.u32 	%r1450, [%r5+1024];
	ld.shared.u32 	%r1451, [%r5+1152];
	ld.shared.u32 	%r1452, [%r5+1280];
	ld.shared.u32 	%r1453, [%r5+1408];
	ld.shared.u32 	%r1454, [%r5+1536];
	ld.shared.u32 	%r1455, [%r5+1664];
	ld.shared.u32 	%r1456, [%r5+1792];
	ld.shared.u32 	%r1457, [%r5+1920];
	ld.shared.u32 	%r1458, [%r5+2048];
	add.s64 	%rd1458, %rd1, %rd833;
	st.global.u32 	[%rd1458], %r1442;
	st.global.u32 	[%rd1458+128], %r1443;
	st.global.u32 	[%rd1458+256], %r1444;
	st.global.u32 	[%rd1458+384], %r1445;
	st.global.u32 	[%rd1458+512], %r1446;
	st.global.u32 	[%rd1458+640], %r1447;
	st.global.u32 	[%rd1458+768], %r1448;
	st.global.u32 	[%rd1458+896], %r1449;
	st.global.u32 	[%rd1458+1024], %r1450;
	st.global.u32 	[%rd1458+1152], %r1451;
	st.global.u32 	[%rd1458+1280], %r1452;
	st.global.u32 	[%rd1458+1408], %r1453;
	st.global.u32 	[%rd1458+1536], %r1454;
	st.global.u32 	[%rd1458+1664], %r1455;
	st.global.u32 	[%rd1458+1792], %r1456;
	st.global.u32 	[%rd1458+1920], %r1457;
	st.global.u32 	[%rd1458+2048], %r1458;
	bra.uni 	$L__BB8_367;
$L__BB8_108:
	sub.s32 	%r502, %r498, %r1;
	min.s32 	%r174, %r502, 4352;
	// begin inline asm
	griddepcontrol.wait;
	// end inline asm
	cvt.u64.u32 	%rd6, %r1;
	mul.wide.u32 	%rd13, %r1, 4;
	add.s64 	%rd14, %rd2, %rd13;
	mov.u32 	%r175, %tid.x;
	ld.global.u32 	%r1529, [%rd14];
	and.b32  	%r503, %r175, 31;
	and.b32  	%r504, %r175, 992;
	mul.lo.s32 	%r505, %r504, 17;
	or.b32  	%r177, %r505, %r503;
	setp.ge.s32 	%p66, %r177, %r174;
	mov.u32 	%r1513, %r1529;
	@%p66 bra 	$L__BB8_110;
	cvt.u64.u32 	%rd15, %r177;
	add.s64 	%rd16, %rd15, %rd6;
	shl.b64 	%rd17, %rd16, 2;
	add.s64 	%rd18, %rd2, %rd17;
	ld.global.u32 	%r1513, [%rd18];
$L__BB8_110:
	add.s32 	%r506, %r177, 32;
	setp.ge.s32 	%p67, %r506, %r174;
	mov.u32 	%r1514, %r1529;
	@%p67 bra 	$L__BB8_112;
	cvt.u64.u32 	%rd19, %r177;
	add.s64 	%rd20, %rd19, %rd6;
	shl.b64 	%rd21, %rd20, 2;
	add.s64 	%rd22, %rd2, %rd21;
	ld.global.u32 	%r1514, [%rd22+128];
$L__BB8_112:
	add.s32 	%r507, %r177, 64;
	setp.ge.s32 	%p68, %r507, %r174;
	mov.u32 	%r1515, %r1529;
	@%p68 bra 	$L__BB8_114;
	cvt.u64.u32 	%rd23, %r177;
	add.s64 	%rd24, %rd23, %rd6;
	shl.b64 	%rd25, %rd24, 2;
	add.s64 	%rd26, %rd2, %rd25;
	ld.global.u32 	%r1515, [%rd26+256];
$L__BB8_114:
	add.s32 	%r508, %r177, 96;
	setp.ge.s32 	%p69, %r508, %r174;
	mov.u32 	%r1516, %r1529;
	@%p69 bra 	$L__BB8_116;
	cvt.u64.u32 	%rd27, %r177;
	add.s64 	%rd28, %rd27, %rd6;
	shl.b64 	%rd29, %rd28, 2;
	add.s64 	%rd30, %rd2, %rd29;
	ld.global.u32 	%r1516, [%rd30+384];
$L__BB8_116:
	add.s32 	%r509, %r177, 128;
	setp.ge.s32 	%p70, %r509, %r174;
	mov.u32 	%r1517, %r1529;
	@%p70 bra 	$L__BB8_118;
	cvt.u64.u32 	%rd31, %r177;
	add.s64 	%rd32, %rd31, %rd6;
	shl.b64 	%rd33, %rd32, 2;
	add.s64 	%rd34, %rd2, %rd33;
	ld.global.u32 	%r1517, [%rd34+512];
$L__BB8_118:
	add.s32 	%r510, %r177, 160;
	setp.ge.s32 	%p71, %r510, %r174;
	mov.u32 	%r1518, %r1529;
	@%p71 bra 	$L__BB8_120;
	cvt.u64.u32 	%rd35, %r177;
	add.s64 	%rd36, %rd35, %rd6;
	shl.b64 	%rd37, %rd36, 2;
	add.s64 	%rd38, %rd2, %rd37;
	ld.global.u32 	%r1518, [%rd38+640];
$L__BB8_120:
	add.s32 	%r190, %r177, 192;
	setp.ge.s32 	%p72, %r190, %r174;
	mov.u32 	%r1519, %r1529;
	@%p72 bra 	$L__BB8_122;
	cvt.u64.u32 	%rd39, %r177;
	add.s64 	%rd40, %rd39, %rd6;
	shl.b64 	%rd41, %rd40, 2;
	add.s64 	%rd42, %rd2, %rd41;
	ld.global.u32 	%r1519, [%rd42+768];
$L__BB8_122:
	add.s32 	%r193, %r177, 224;
	setp.ge.s32 	%p73, %r193, %r174;
	mov.u32 	%r1520, %r1529;
	@%p73 bra 	$L__BB8_124;
	cvt.u64.u32 	%rd43, %r177;
	add.s64 	%rd44, %rd43, %rd6;
	shl.b64 	%rd45, %rd44, 2;
	add.s64 	%rd46, %rd2, %rd45;
	ld.global.u32 	%r1520, [%rd46+896];
$L__BB8_124:
	add.s32 	%r196, %r177, 256;
	setp.ge.s32 	%p74, %r196, %r174;
	mov.u32 	%r1521, %r1529;
	@%p74 bra 	$L__BB8_126;
	cvt.u64.u32 	%rd47, %r177;
	add.s64 	%rd48, %rd47, %rd6;
	shl.b64 	%rd49, %rd48, 2;
	add.s64 	%rd50, %rd2, %rd49;
	ld.global.u32 	%r1521, [%rd50+1024];
$L__BB8_126:
	add.s32 	%r199, %r177, 288;
	setp.ge.s32 	%p75, %r199, %r174;
	mov.u32 	%r1522, %r1529;
	@%p75 bra 	$L__BB8_128;
	cvt.u64.u32 	%rd51, %r177;
	add.s64 	%rd52, %rd51, %rd6;
	shl.b64 	%rd53, %rd52, 2;
	add.s64 	%rd54, %rd2, %rd53;
	ld.global.u32 	%r1522, [%rd54+1152];
$L__BB8_128:
	add.s32 	%r202, %r177, 320;
	setp.ge.s32 	%p76, %r202, %r174;
	mov.u32 	%r1523, %r1529;
	@%p76 bra 	$L__BB8_130;
	cvt.u64.u32 	%rd55, %r177;
	add.s64 	%rd56, %rd55, %rd6;
	shl.b64 	%rd57, %rd56, 2;
	add.s64 	%rd58, %rd2, %rd57;
	ld.global.u32 	%r1523, [%rd58+1280];
$L__BB8_130:
	add.s32 	%r205, %r177, 352;
	setp.ge.s32 	%p77, %r205, %r174;
	mov.u32 	%r1524, %r1529;
	@%p77 bra 	$L__BB8_132;
	cvt.u64.u32 	%rd59, %r177;
	add.s64 	%rd60, %rd59, %rd6;
	shl.b64 	%rd61, %rd60, 2;
	add.s64 	%rd62, %rd2, %rd61;
	ld.global.u32 	%r1524, [%rd62+1408];
$L__BB8_132:
	add.s32 	%r511, %r177, 384;
	setp.ge.s32 	%p78, %r511, %r174;
	mov.u32 	%r1525, %r1529;
	@%p78 bra 	$L__BB8_134;
	cvt.u64.u32 	%rd63, %r177;
	add.s64 	%rd64, %rd63, %rd6;
	shl.b64 	%rd65, %rd64, 2;
	add.s64 	%rd66, %rd2, %rd65;
	ld.global.u32 	%r1525, [%rd66+1536];
$L__BB8_134:
	add.s32 	%r512, %r177, 416;
	setp.ge.s32 	%p79, %r512, %r174;
	mov.u32 	%r1526, %r1529;
	@%p79 bra 	$L__BB8_136;
	cvt.u64.u32 	%rd67, %r177;
	add.s64 	%rd68, %rd67, %rd6;
	shl.b64 	%rd69, %rd68, 2;
	add.s64 	%rd70, %rd2, %rd69;
	ld.global.u32 	%r1526, [%rd70+1664];
$L__BB8_136:
	add.s32 	%r513, %r177, 448;
	setp.ge.s32 	%p80, %r513, %r174;
	mov.u32 	%r1527, %r1529;
	@%p80 bra 	$L__BB8_138;
	cvt.u64.u32 	%rd71, %r177;
	add.s64 	%rd72, %rd71, %rd6;
	shl.b64 	%rd73, %rd72, 2;
	add.s64 	%rd74, %rd2, %rd73;
	ld.global.u32 	%r1527, [%rd74+1792];
$L__BB8_138:
	add.s32 	%r514, %r177, 480;
	setp.ge.s32 	%p81, %r514, %r174;
	mov.u32 	%r1528, %r1529;
	@%p81 bra 	$L__BB8_140;
	cvt.u64.u32 	%rd75, %r177;
	add.s64 	%rd76, %rd75, %rd6;
	shl.b64 	%rd77, %rd76, 2;
	add.s64 	%rd78, %rd2, %rd77;
	ld.global.u32 	%r1528, [%rd78+1920];
$L__BB8_140:
	add.s32 	%r216, %r177, 512;
	setp.ge.s32 	%p82, %r216, %r174;
	@%p82 bra 	$L__BB8_142;
	cvt.u64.u32 	%rd79, %r177;
	add.s64 	%rd80, %rd79, %rd6;
	shl.b64 	%rd81, %rd80, 2;
	add.s64 	%rd82, %rd2, %rd81;
	ld.global.u32 	%r1529, [%rd82+2048];
$L__BB8_142:
	// begin inline asm
	mov.u32 %r515, %laneid;
	// end inline asm
	shr.u32 	%r516, %r175, 5;
	mad.lo.s32 	%r517, %r516, 544, %r515;
	shl.b32 	%r518, %r517, 2;
	mov.u32 	%r519, _ZZN3cub18CUB_300001_SM_10006detail10merge_sort30DeviceMergeSortBlockSortKernelINS2_10policy_hubIN6thrust24THRUST_300001_SM_1000_NS10device_ptrIiEEE9Policy600ES8_PNS0_8NullTypeES8_SC_j4cmpfiSB_EEvbT0_T1_T2_T3_T4_PT6_PT7_T5_NS1_7vsmem_tEE19static_temp_storage;
	add.s32 	%r219, %r519, %r518;
	st.shared.u32 	[%r219], %r1513;
	st.shared.u32 	[%r219+128], %r1514;
	st.shared.u32 	[%r219+256], %r1515;
	st.shared.u32 	[%r219+384], %r1516;
	st.shared.u32 	[%r219+512], %r1517;
	st.shared.u32 	[%r219+640], %r1518;
	st.shared.u32 	[%r219+768], %r1519;
	st.shared.u32 	[%r219+896], %r1520;
	st.shared.u32 	[%r219+1024], %r1521;
	st.shared.u32 	[%r219+1152], %r1522;
	st.shared.u32 	[%r219+1280], %r1523;
	st.shared.u32 	[%r219+1408], %r1524;
	st.shared.u32 	[%r219+1536], %r1525;
	st.shared.u32 	[%r219+1664], %r1526;
	st.shared.u32 	[%r219+1792], %r1527;
	st.shared.u32 	[%r219+1920], %r1528;
	st.shared.u32 	[%r219+2048], %r1529;
	bar.warp.sync 	-1;
	shl.b32 	%r520, %r515, 4;
	add.s32 	%r521, %r517, %r520;
	shl.b32 	%r522, %r521, 2;
	add.s32 	%r220, %r519, %r522;
	ld.shared.u32 	%r1593, [%r220];
	ld.shared.u32 	%r222, [%r220+4];
	ld.shared.u32 	%r223, [%r220+8];
	ld.shared.u32 	%r224, [%r220+12];
	ld.shared.u32 	%r225, [%r220+16];
	ld.shared.u32 	%r226, [%r220+20];
	ld.shared.u32 	%r227, [%r220+24];
	ld.shared.u32 	%r228, [%r220+28];
	ld.shared.u32 	%r229, [%r220+32];
	ld.shared.u32 	%r230, [%r220+36];
	ld.shared.u32 	%r231, [%r220+40];
	ld.shared.u32 	%r232, [%r220+44];
	ld.shared.u32 	%r233, [%r220+48];
	ld.shared.u32 	%r234, [%r220+52];
	ld.shared.u32 	%r235, [%r220+56];
	ld.shared.u32 	%r236, [%r220+60];
	ld.shared.u32 	%r237, [%r220+64];
	bar.sync 	0;
	// begin inline asm
	griddepcontrol.launch_dependents;
	// end inline asm
	mul.lo.s32 	%r238, %r175, 17;
	ld.global.u64 	%rd7, [a_f];
	add.s32 	%r523, %r238, 1;
	setp.ge.u32 	%p83, %r523, %r174;
	mov.u32 	%r1575, %r1593;
	mov.u32 	%r1532, %r1593;
	@%p83 bra 	$L__BB8_145;
	mul.wide.s32 	%rd83, %r1593, 4;
	add.s64 	%rd84, %rd7, %rd83;
	ld.f32 	%f1, [%rd84];
	mul.wide.s32 	%rd85, %r222, 4;
	add.s64 	%rd86, %rd7, %rd85;
	ld.f32 	%f2, [%rd86];
	setp.geu.f32 	%p84, %f1, %f2;
	mov.u32 	%r1575, %r222;
	@%p84 bra 	$L__BB8_145;
	mov.u32 	%r1532, %r222;
$L__BB8_145:
	add.s32 	%r524, %r238, 2;
	setp.ge.u32 	%p85, %r524, %r174;
	mov.u32 	%r1534, %r1532;
	@%p85 bra 	$L__BB8_148;
	mul.wide.s32 	%rd87, %r1532, 4;
	add.s64 	%rd88, %rd7, %rd87;
	ld.f32 	%f3, [%rd88];
	mul.wide.s32 	%rd89, %r223, 4;
	add.s64 	%rd90, %rd7, %rd89;
	ld.f32 	%f4, [%rd90];
	setp.geu.f32 	%p86, %f3, %f4;
	mov.u32 	%r1532, %r223;
	@%p86 bra 	$L__BB8_148;
	mov.u32 	%r1534, %r223;
$L__BB8_148:
	add.s32 	%r525, %r238, 3;
	setp.ge.u32 	%p87, %r525, %r174;
	mov.u32 	%r1536, %r1534;
	@%p87 bra 	$L__BB8_151;
	mul.wide.s32 	%rd91, %r1534, 4;
	add.s64 	%rd92, %rd7, %rd91;
	ld.f32 	%f5, [%rd92];
	mul.wide.s32 	%rd93, %r224, 4;
	add.s64 	%rd94, %rd7, %rd93;
	ld.f32 	%f6, [%rd94];
	setp.geu.f32 	%p88, %f5, %f6;
	mov.u32 	%r1534, %r224;
	@%p88 bra 	$L__BB8_151;
	mov.u32 	%r1536, %r224;
$L__BB8_151:
	add.s32 	%r526, %r238, 4;
	setp.ge.u32 	%p89, %r526, %r174;
	mov.u32 	%r1538, %r1536;
	@%p89 bra 	$L__BB8_154;
	mul.wide.s32 	%rd95, %r1536, 4;
	add.s64 	%rd96, %rd7, %rd95;
	ld.f32 	%f7, [%rd96];
	mul.wide.s32 	%rd97, %r225, 4;
	add.s64 	%rd98, %rd7, %rd97;
	ld.f32 	%f8, [%rd98];
	setp.geu.f32 	%p90, %f7, %f8;
	mov.u32 	%r1536, %r225;
	@%p90 bra 	$L__BB8_154;
	mov.u32 	%r1538, %r225;
$L__BB8_154:
	add.s32 	%r527, %r238, 5;
	setp.ge.u32 	%p91, %r527, %r174;
	mov.u32 	%r1540, %r1538;
	@%p91 bra 	$L__BB8_157;
	mul.wide.s32 	%rd99, %r1538, 4;
	add.s64 	%rd100, %rd7, %rd99;
	ld.f32 	%f9, [%rd100];
	mul.wide.s32 	%rd101, %r226, 4;
	add.s64 	%rd102, %rd7, %rd101;
	ld.f32 	%f10, [%rd102];
	setp.geu.f32 	%p92, %f9, %f10;
	mov.u32 	%r1538, %r226;
	@%p92 bra 	$L__BB8_157;
	mov.u32 	%r1540, %r226;
$L__BB8_157:
	add.s32 	%r528, %r238, 6;
	setp.ge.u32 	%p93, %r528, %r174;
	mov.u32 	%r1542, %r1540;
	@%p93 bra 	$L__BB8_160;
	mul.wide.s32 	%rd103, %r1540, 4;
	add.s64 	%rd104, %rd7, %rd103;
	ld.f32 	%f11, [%rd104];
	mul.wide.s32 	%rd105, %r227, 4;
	add.s64 	%rd106, %rd7, %rd105;
	ld.f32 	%f12, [%rd106];
	setp.geu.f32 	%p94, %f11, %f12;
	mov.u32 	%r1540, %r227;
	@%p94 bra 	$L__BB8_160;
	mov.u32 	%r1542, %r227;
$L__BB8_160:
	add.s32 	%r529, %r238, 7;
	setp.ge.u32 	%p95, %r529, %r174;
	mov.u32 	%r1544, %r1542;
	@%p95 bra 	$L__BB8_163;
	mul.wide.s32 	%rd107, %r1542, 4;
	add.s64 	%rd108, %rd7, %rd107;
	ld.f32 	%f13, [%rd108];
	mul.wide.s32 	%rd109, %r228, 4;
	add.s64 	%rd110, %rd7, %rd109;
	ld.f32 	%f14, [%rd110];
	setp.geu.f32 	%p96, %f13, %f14;
	mov.u32 	%r1542, %r228;
	@%p96 bra 	$L__BB8_163;
	mov.u32 	%r1544, %r228;
$L__BB8_163:
	add.s32 	%r530, %r238, 8;
	setp.ge.u32 	%p97, %r530, %r174;
	mov.u32 	%r1546, %r1544;
	@%p97 bra 	$L__BB8_166;
	mul.wide.s32 	%rd111, %r1544, 4;
	add.s64 	%rd112, %rd7, %rd111;
	ld.f32 	%f15, [%rd112];
	mul.wide.s32 	%rd113, %r229, 4;
	add.s64 	%rd114, %rd7, %rd113;
	ld.f32 	%f16, [%rd114];
	setp.geu.f32 	%p98, %f15, %f16;
	mov.u32 	%r1544, %r229;
	@%p98 bra 	$L__BB8_166;
	mov.u32 	%r1546, %r229;
$L__BB8_166:
	add.s32 	%r531, %r238, 9;
	setp.ge.u32 	%p99, %r531, %r174;
	mov.u32 	%r1548, %r1546;
	@%p99 bra 	$L__BB8_169;
	mul.wide.s32 	%rd115, %r1546, 4;
	add.s64 	%rd116, %rd7, %rd115;
	ld.f32 	%f17, [%rd116];
	mul.wide.s32 	%rd117, %r230, 4;
	add.s64 	%rd118, %rd7, %rd117;
	ld.f32 	%f18, [%rd118];
	setp.geu.f32 	%p100, %f17, %f18;
	mov.u32 	%r1546, %r230;
	@%p100 bra 	$L__BB8_169;
	mov.u32 	%r1548, %r230;
$L__BB8_169:
	add.s32 	%r532, %r238, 10;
	setp.ge.u32 	%p101, %r532, %r174;
	mov.u32 	%r1550, %r1548;
	@%p101 bra 	$L__BB8_172;
	mul.wide.s32 	%rd119, %r1548, 4;
	add.s64 	%rd120, %rd7, %rd119;
	ld.f32 	%f19, [%rd120];
	mul.wide.s32 	%rd121, %r231, 4;
	add.s64 	%rd122, %rd7, %rd121;
	ld.f32 	%f20, [%rd122];
	setp.geu.f32 	%p102, %f19, %f20;
	mov.u32 	%r1548, %r231;
	@%p102 bra 	$L__BB8_172;
	mov.u32 	%r1550, %r231;
$L__BB8_172:
	add.s32 	%r533, %r238, 11;
	setp.ge.u32 	%p103, %r533, %r174;
	mov.u32 	%r1552, %r1550;
	@%p103 bra 	$L__BB8_175;
	mul.wide.s32 	%rd123, %r1550, 4;
	add.s64 	%rd124, %rd7, %rd123;
	ld.f32 	%f21, [%rd124];
	mul.wide.s32 	%rd125, %r232, 4;
	add.s64 	%rd126, %rd7, %rd125;
	ld.f32 	%f22, [%rd126];
	setp.geu.f32 	%p104, %f21, %f22;
	mov.u32 	%r1550, %r232;
	@%p104 bra 	$L__BB8_175;
	mov.u32 	%r1552, %r232;
$L__BB8_175:
	add.s32 	%r534, %r238, 12;
	setp.ge.u32 	%p105, %r534, %r174;
	mov.u32 	%r1554, %r1552;
	@%p105 bra 	$L__BB8_178;
	mul.wide.s32 	%rd127, %r1552, 4;
	add.s64 	%rd128, %rd7, %rd127;
	ld.f32 	%f23, [%rd128];
	mul.wide.s32 	%rd129, %r233, 4;
	add.s64 	%rd130, %rd7, %rd129;
	ld.f32 	%f24, [%rd130];
	setp.geu.f32 	%p106, %f23, %f24;
	mov.u32 	%r1552, %r233;
	@%p106 bra 	$L__BB8_178;
	mov.u32 	%r1554, %r233;
$L__BB8_178:
	add.s32 	%r535, %r238, 13;
	setp.ge.u32 	%p107, %r535, %r174;
	mov.u32 	%r1556, %r1554;
	@%p107 bra 	$L__BB8_181;
	mul.wide.s32 	%rd131, %r1554, 4;
	add.s64 	%rd132, %rd7, %rd131;
	ld.f32 	%f25, [%rd132];
	mul.wide.s32 	%rd133, %r234, 4;
	add.s64 	%rd134, %rd7, %rd133;
	ld.f32 	%f26, [%rd134];
	setp.geu.f32 	%p108, %f25, %f26;
	mov.u32 	%r1554, %r234;
	@%p108 bra 	$L__BB8_181;
	mov.u32 	%r1556, %r234;
$L__BB8_181:
	add.s32 	%r536, %r238, 14;
	setp.ge.u32 	%p109, %r536, %r174;
	mov.u32 	%r1558, %r1556;
	@%p109 bra 	$L__BB8_184;
	mul.wide.s32 	%rd135, %r1556, 4;
	add.s64 	%rd136, %rd7, %rd135;
	ld.f32 	%f27, [%rd136];
	mul.wide.s32 	%rd137, %r235, 4;
	add.s64 	%rd138, %rd7, %rd137;
	ld.f32 	%f28, [%rd138];
	setp.geu.f32 	%p110, %f27, %f28;
	mov.u32 	%r1556, %r235;
	@%p110 bra 	$L__BB8_184;
	mov.u32 	%r1558, %r235;
$L__BB8_184:
	add.s32 	%r537, %r238, 15;
	setp.ge.u32 	%p111, %r537, %r174;
	mov.u32 	%r1559, %r1558;
	@%p111 bra 	$L__BB8_187;
	mul.wide.s32 	%rd139, %r1558, 4;
	add.s64 	%rd140, %rd7, %rd139;
	ld.f32 	%f29, [%rd140];
	mul.wide.s32 	%rd141, %r236, 4;
	add.s64 	%rd142, %rd7, %rd141;
	ld.f32 	%f30, [%rd142];
	setp.geu.f32 	%p112, %f29, %f30;
	mov.u32 	%r1558, %r236;
	@%p112 bra 	$L__BB8_187;
	mov.u32 	%r1559, %r236;
$L__BB8_187:
	add.s32 	%r538, %r238, 16;
	setp.lt.u32 	%p113, %r538, %r174;
	selp.b32 	%r1630, %r237, %r1559, %p113;
	setp.ge.u32 	%p114, %r238, %r174;
	@%p114 bra 	$L__BB8_190;
	mul.wide.s32 	%rd143, %r1575, 4;
	add.s64 	%rd144, %rd7, %rd143;
	ld.f32 	%f31, [%rd144];
	mul.wide.s32 	%rd145, %r1593, 4;
	add.s64 	%rd146, %rd7, %rd145;
	ld.f32 	%f32, [%rd146];
	setp.geu.f32 	%p115, %f31, %f32;
	selp.b32 	%r539, %r1575, %r1593, %p115;
	selp.b32 	%r540, %r1593, %r1575, %p115;
	mul.wide.s32 	%rd147, %r1534, 4;
	add.s64 	%rd148, %rd7, %rd147;
	ld.f32 	%f33, [%rd148];
	mul.wide.s32 	%rd149, %r1532, 4;
	add.s64 	%rd150, %rd7, %rd149;
	ld.f32 	%f34, [%rd150];
	setp.geu.f32 	%p116, %f33, %f34;
	selp.b32 	%r541, %r1534, %r1532, %p116;
	selp.b32 	%r542, %r1532, %r1534, %p116;
	mul.wide.s32 	%rd151, %r1538, 4;
	add.s64 	%rd152, %rd7, %rd151;
	ld.f32 	%f35, [%rd152];
	mul.wide.s32 	%rd153, %r1536, 4;
	add.s64 	%rd154, %rd7, %rd153;
	ld.f32 	%f36, [%rd154];
	setp.geu.f32 	%p117, %f35, %f36;
	selp.b32 	%r543, %r1538, %r1536, %p117;
	selp.b32 	%r544, %r1536, %r1538, %p117;
	mul.wide.s32 	%rd155, %r1542, 4;
	add.s64 	%rd156, %rd7, %rd155;
	ld.f32 	%f37, [%rd156];
	mul.wide.s32 	%rd157, %r1540, 4;
	add.s64 	%rd158, %rd7, %rd157;
	ld.f32 	%f38, [%rd158];
	setp.geu.f32 	%p118, %f37, %f38;
	selp.b32 	%r545, %r1542, %r1540, %p118;
	selp.b32 	%r546, %r1540, %r1542, %p118;
	mul.wide.s32 	%rd159, %r1546, 4;
	add.s64 	%rd160, %rd7, %rd159;
	ld.f32 	%f39, [%rd160];
	mul.wide.s32 	%rd161, %r1544, 4;
	add.s64 	%rd162, %rd7, %rd161;
	ld.f32 	%f40, [%rd162];
	setp.geu.f32 	%p119, %f39, %f40;
	selp.b32 	%r547, %r1546, %r1544, %p119;
	selp.b32 	%r548, %r1544, %r1546, %p119;
	mul.wide.s32 	%rd163, %r1550, 4;
	add.s64 	%rd164, %rd7, %rd163;
	ld.f32 	%f41, [%rd164];
	mul.wide.s32 	%rd165, %r1548, 4;
	add.s64 	%rd166, %rd7, %rd165;
	ld.f32 	%f42, [%rd166];
	setp.geu.f32 	%p120, %f41, %f42;
	selp.b32 	%r549, %r1550, %r1548, %p120;
	selp.b32 	%r550, %r1548, %r1550, %p120;
	mul.wide.s32 	%rd167, %r1554, 4;
	add.s64 	%rd168, %rd7, %rd167;
	ld.f32 	%f43, [%rd168];
	mul.wide.s32 	%rd169, %r1552, 4;
	add.s64 	%rd170, %rd7, %rd169;
	ld.f32 	%f44, [%rd170];
	setp.geu.f32 	%p121, %f43, %f44;
	selp.b32 	%r551, %r1554, %r1552, %p121;
	selp.b32 	%r552, %r1552, %r1554, %p121;
	mul.wide.s32 	%rd171, %r1558, 4;
	add.s64 	%rd172, %rd7, %rd171;
	ld.f32 	%f45, [%rd172];
	mul.wide.s32 	%rd173, %r1556, 4;
	add.s64 	%rd174, %rd7, %rd173;
	ld.f32 	%f46, [%rd174];
	setp.geu.f32 	%p122, %f45, %f46;
	selp.b32 	%r553, %r1558, %r1556, %p122;
	selp.b32 	%r554, %r1556, %r1558, %p122;
	mul.wide.s32 	%rd175, %r542, 4;
	add.s64 	%rd176, %rd7, %rd175;
	ld.f32 	%f47, [%rd176];
	mul.wide.s32 	%rd177, %r539, 4;
	add.s64 	%rd178, %rd7, %rd177;
	ld.f32 	%f48, [%rd178];
	setp.geu.f32 	%p123, %f47, %f48;
	selp.b32 	%r555, %r542, %r539, %p123;
	selp.b32 	%r556, %r539, %r542, %p123;
	mul.wide.s32 	%rd179, %r544, 4;
	add.s64 	%rd180, %rd7, %rd179;
	ld.f32 	%f49, [%rd180];
	mul.wide.s32 	%rd181, %r541, 4;
	add.s64 	%rd182, %rd7, %rd181;
	ld.f32 	%f50, [%rd182];
	setp.geu.f32 	%p124, %f49, %f50;
	selp.b32 	%r557, %r544, %r541, %p124;
	selp.b32 	%r558, %r541, %r544, %p124;
	mul.wide.s32 	%rd183, %r546, 4;
	add.s64 	%rd184, %rd7, %rd183;
	ld.f32 	%f51, [%rd184];
	mul.wide.s32 	%rd185, %r543, 4;
	add.s64 	%rd186, %rd7, %rd185;
	ld.f32 	%f52, [%rd186];
	setp.geu.f32 	%p125, %f51, %f52;
	selp.b32 	%r559, %r546, %r543, %p125;
	selp.b32 	%r560, %r543, %r546, %p125;
	mul.wide.s32 	%rd187, %r548, 4;
	add.s64 	%rd188, %rd7, %rd187;
	ld.f32 	%f53, [%rd188];
	mul.wide.s32 	%rd189, %r545, 4;
	add.s64 	%rd190, %rd7, %rd189;
	ld.f32 	%f54, [%rd190];
	setp.geu.f32 	%p126, %f53, %f54;
	selp.b32 	%r561, %r548, %r545, %p126;
	selp.b32 	%r562, %r545, %r548, %p126;
	mul.wide.s32 	%rd191, %r550, 4;
	add.s64 	%rd192, %rd7, %rd191;
	ld.f32 	%f55, [%rd192];
	mul.wide.s32 	%rd193, %r547, 4;
	add.s64 	%rd194, %rd7, %rd193;
	ld.f32 	%f56, [%rd194];
	setp.geu.f32 	%p127, %f55, %f56;
	selp.b32 	%r563, %r550, %r547, %p127;
	selp.b32 	%r564, %r547, %r550, %p127;
	mul.wide.s32 	%rd195, %r552, 4;
	add.s64 	%rd196, %rd7, %rd195;
	ld.f32 	%f57, [%rd196];
	mul.wide.s32 	%rd197, %r549, 4;
	add.s64 	%rd198, %rd7, %rd197;
	ld.f32 	%f58, [%rd198];
	setp.geu.f32 	%p128, %f57, %f58;
	selp.b32 	%r565, %r552, %r549, %p128;
	selp.b32 	%r566, %r549, %r552, %p128;
	mul.wide.s32 	%rd199, %r554, 4;
	add.s64 	%rd200, %rd7, %rd199;
	ld.f32 	%f59, [%rd200];
	mul.wide.s32 	%rd201, %r551, 4;
	add.s64 	%rd202, %rd7, %rd201;
	ld.f32 	%f60, [%rd202];
	setp.geu.f32 	%p129, %f59, %f60;
	selp.b32 	%r567, %r554, %r551, %p129;
	selp.b32 	%r568, %r551, %r554, %p129;
	mul.wide.s32 	%rd203, %r1630, 4;
	add.s64 	%rd204, %rd7, %rd203;
	ld.f32 	%f61, [%rd204];
	mul.wide.s32 	%rd205, %r553, 4;
	add.s64 	%rd206, %rd7, %rd205;
	ld.f32 	%f62, [%rd206];
	setp.geu.f32 	%p130, %f61, %f62;
	selp.b32 	%r569, %r1630, %r553, %p130;
	selp.b32 	%r570, %r553, %r1630, %p130;
	mul.wide.s32 	%rd207, %r556, 4;
	add.s64 	%rd208, %rd7, %rd207;
	ld.f32 	%f63, [%rd208];
	mul.wide.s32 	%rd209, %r540, 4;
	add.s64 	%rd210, %rd7, %rd209;
	ld.f32 	%f64, [%rd210];
	setp.geu.f32 	%p131, %f63, %f64;
	selp.b32 	%r571, %r556, %r540, %p131;
	selp.b32 	%r572, %r540, %r556, %p131;
	mul.wide.s32 	%rd211, %r558, 4;
	add.s64 	%rd212, %rd7, %rd211;
	ld.f32 	%f65, [%rd212];
	mul.wide.s32 	%rd213, %r555, 4;
	add.s64 	%rd214, %rd7, %rd213;
	ld.f32 	%f66, [%rd214];
	setp.geu.f32 	%p132, %f65, %f66;
	selp.b32 	%r573, %r558, %r555, %p132;
	selp.b32 	%r574, %r555, %r558, %p132;
	mul.wide.s32 	%rd215, %r560, 4;
	add.s64 	%rd216, %rd7, %rd215;
	ld.f32 	%f67, [%rd216];
	mul.wide.s32 	%rd217, %r557, 4;
	add.s64 	%rd218, %rd7, %rd217;
	ld.f32 	%f68, [%rd218];
	setp.geu.f32 	%p133, %f67, %f68;
	selp.b32 	%r575, %r560, %r557, %p133;
	selp.b32 	%r576, %r557, %r560, %p133;
	mul.wide.s32 	%rd219, %r562, 4;
	add.s64 	%rd220, %rd7, %rd219;
	ld.f32 	%f69, [%rd220];
	mul.wide.s32 	%rd221, %r559, 4;
	add.s64 	%rd222, %rd7, %rd221;
	ld.f32 	%f70, [%rd222];
	setp.geu.f32 	%p134, %f69, %f70;
	selp.b32 	%r577, %r562, %r559, %p134;
	selp.b32 	%r578, %r559, %r562, %p134;
	mul.wide.s32 	%rd223, %r564, 4;
	add.s64 	%rd224, %rd7, %rd223;
	ld.f32 	%f71, [%rd224];
	mul.wide.s32 	%rd225, %r561, 4;
	add.s64 	%rd226, %rd7, %rd225;
	ld.f32 	%f72, [%rd226];
	setp.geu.f32 	%p135, %f71, %f72;
	selp.b32 	%r579, %r564, %r561, %p135;
	selp.b32 	%r580, %r561, %r564, %p135;
	mul.wide.s32 	%rd227, %r566, 4;
	add.s64 	%rd228, %rd7, %rd227;
	ld.f32 	%f73, [%rd228];
	mul.wide.s32 	%rd229, %r563, 4;
	add.s64 	%rd230, %rd7, %rd229;
	ld.f32 	%f74, [%rd230];
	setp.geu.f32 	%p136, %f73, %f74;
	selp.b32 	%r581, %r566, %r563, %p136;
	selp.b32 	%r582, %r563, %r566, %p136;
	mul.wide.s32 	%rd231, %r568, 4;
	add.s64 	%rd232, %rd7, %rd231;
	ld.f32 	%f75, [%rd232];
	mul.wide.s32 	%rd233, %r565, 4;
	add.s64 	%rd234, %rd7, %rd233;
	ld.f32 	%f76, [%rd234];
	setp.geu.f32 	%p137, %f75, %f76;
	selp.b32 	%r583, %r568, %r565, %p137;
	selp.b32 	%r584, %r565, %r568, %p137;
	mul.wide.s32 	%rd235, %r570, 4;
	add.s64 	%rd236, %rd7, %rd235;
	ld.f32 	%f77, [%rd236];
	mul.wide.s32 	%rd237, %r567, 4;
	add.s64 	%rd238, %rd7, %rd237;
	ld.f32 	%f78, [%rd238];
	setp.geu.f32 	%p138, %f77, %f78;
	selp.b32 	%r585, %r570, %r567, %p138;
	selp.b32 	%r586, %r567, %r570, %p138;
	mul.wide.s32 	%rd239, %r574, 4;
	add.s64 	%rd240, %rd7, %rd239;
	ld.f32 	%f79, [%rd240];
	mul.wide.s32 	%rd241, %r571, 4;
	add.s64 	%rd242, %rd7, %rd241;
	ld.f32 	%f80, [%rd242];
	setp.geu.f32 	%p139, %f79, %f80;
	selp.b32 	%r587, %r574, %r571, %p139;
	selp.b32 	%r588, %r571, %r574, %p139;
	mul.wide.s32 	%rd243, %r576, 4;
	add.s64 	%rd244, %rd7, %rd243;
	ld.f32 	%f81, [%rd244];
	mul.wide.s32 	%rd245, %r573, 4;
	add.s64 	%rd246, %rd7, %rd245;
	ld.f32 	%f82, [%rd246];
	setp.geu.f32 	%p140, %f81, %f82;
	selp.b32 	%r589, %r576, %r573, %p140;
	selp.b32 	%r590, %r573, %r576, %p140;
	mul.wide.s32 	%rd247, %r578, 4;
	add.s64 	%rd248, %rd7, %rd247;
	ld.f32 	%f83, [%rd248];
	mul.wide.s32 	%rd249, %r575, 4;
	add.s64 	%rd250, %rd7, %rd249;
	ld.f32 	%f84, [%rd250];
	setp.geu.f32 	%p141, %f83, %f84;
	selp.b32 	%r591, %r578, %r575, %p141;
	selp.b32 	%r592, %r575, %r578, %p141;
	mul.wide.s32 	%rd251, %r580, 4;
	add.s64 	%rd252, %rd7, %rd251;
	ld.f32 	%f85, [%rd252];
	mul.wide.s32 	%rd253, %r577, 4;
	add.s64 	%rd254, %rd7, %rd253;
	ld.f32 	%f86, [%rd254];
	setp.geu.f32 	%p142, %f85, %f86;
	selp.b32 	%r593, %r580, %r577, %p142;
	selp.b32 	%r594, %r577, %r580, %p142;
	mul.wide.s32 	%rd255, %r582, 4;
	add.s64 	%rd256, %rd7, %rd255;
	ld.f32 	%f87, [%rd256];
	mul.wide.s32 	%rd257, %r579, 4;
	add.s64 	%rd258, %rd7, %rd257;
	ld.f32 	%f88, [%rd258];
	setp.geu.f32 	%p143, %f87, %f88;
	selp.b32 	%r595, %r582, %r579, %p143;
	selp.b32 	%r596, %r579, %r582, %p143;
	mul.wide.s32 	%rd259, %r584, 4;
	add.s64 	%rd260, %rd7, %rd259;
	ld.f32 	%f89, [%rd260];
	mul.wide.s32 	%rd261, %r581, 4;
	add.s64 	%rd262, %rd7, %rd261;
	ld.f32 	%f90, [%rd262];
	setp.geu.f32 	%p144, %f89, %f90;
	selp.b32 	%r597, %r584, %r581, %p144;
	selp.b32 	%r598, %r581, %r584, %p144;
	mul.wide.s32 	%rd263, %r586, 4;
	add.s64 	%rd264, %rd7, %rd263;
	ld.f32 	%f91, [%rd264];
	mul.wide.s32 	%rd265, %r583, 4;
	add.s64 	%rd266, %rd7, %rd265;
	ld.f32 	%f92, [%rd266];
	setp.geu.f32 	%p145, %f91, %f92;
	selp.b32 	%r599, %r586, %r583, %p145;
	selp.b32 	%r600, %r583, %r586, %p145;
	mul.wide.s32 	%rd267, %r569, 4;
	add.s64 	%rd268, %rd7, %rd267;
	ld.f32 	%f93, [%rd268];
	mul.wide.s32 	%rd269, %r585, 4;
	add.s64 	%rd270, %rd7, %rd269;
	ld.f32 	%f94, [%rd270];
	setp.geu.f32 	%p146, %f93, %f94;
	selp.b32 	%r601, %r569, %r585, %p146;
	selp.b32 	%r602, %r585, %r569, %p146;
	mul.wide.s32 	%rd271, %r588, 4;
	add.s64 	%rd272, %rd7, %rd271;
	ld.f32 	%f95, [%rd272];
	mul.wide.s32 	%rd273, %r572, 4;
	add.s64 	%rd274, %rd7, %rd273;
	ld.f32 	%f96, [%rd274];
	setp.geu.f32 	%p147, %f95, %f96;
	selp.b32 	%r603, %r588, %r572, %p147;
	selp.b32 	%r604, %r572, %r588, %p147;
	mul.wide.s32 	%rd275, %r590, 4;
	add.s64 	%rd276, %rd7, %rd275;
	ld.f32 	%f97, [%rd276];
	mul.wide.s32 	%rd277, %r587, 4;
	add.s64 	%rd278, %rd7, %rd277;
	ld.f32 	%f98, [%rd278];
	setp.geu.f32 	%p148, %f97, %f98;
	selp.b32 	%r605, %r590, %r587, %p148;
	selp.b32 	%r606, %r587, %r590, %p148;
	mul.wide.s32 	%rd279, %r592, 4;
	add.s64 	%rd280, %rd7, %rd279;
	ld.f32 	%f99, [%rd280];
	mul.wide.s32 	%rd281, %r589, 4;
	add.s64 	%rd282, %rd7, %rd281;
	ld.f32 	%f100, [%rd282];
	setp.geu.f32 	%p149, %f99, %f100;
	selp.b32 	%r607, %r592, %r589, %p149;
	selp.b32 	%r608, %r589, %r592, %p149;
	mul.wide.s32 	%rd283, %r594, 4;
	add.s64 	%rd284, %rd7, %rd283;
	ld.f32 	%f101, [%rd284];
	mul.wide.s32 	%rd285, %r591, 4;
	add.s64 	%rd286, %rd7, %rd285;
	ld.f32 	%f102, [%rd286];
	setp.geu.f32 	%p150, %f101, %f102;
	selp.b32 	%r609, %r594, %r591, %p150;
	selp.b32 	%r610, %r591, %r594, %p150;
	mul.wide.s32 	%rd287, %r596, 4;
	add.s64 	%rd288, %rd7, %rd287;
	ld.f32 	%f103, [%rd288];
	mul.wide.s32 	%rd289, %r593, 4;
	add.s64 	%rd290, %rd7, %rd289;
	ld.f32 	%f104, [%rd290];
	setp.geu.f32 	%p151, %f103, %f104;
	selp.b32 	%r611, %r596, %r593, %p151;
	selp.b32 	%r612, %r593, %r596, %p151;
	mul.wide.s32 	%rd291, %r598, 4;
	add.s64 	%rd292, %rd7, %rd291;
	ld.f32 	%f105, [%rd292];
	mul.wide.s32 	%rd293, %r595, 4;
	add.s64 	%rd294, %rd7, %rd293;
	ld.f32 	%f106, [%rd294];
	setp.geu.f32 	%p152, %f105, %f106;
	selp.b32 	%r613, %r598, %r595, %p152;
	selp.b32 	%r614, %r595, %r598, %p152;
	mul.wide.s32 	%rd295, %r600, 4;
	add.s64 	%rd296, %rd7, %rd295;
	ld.f32 	%f107, [%rd296];
	mul.wide.s32 	%rd297, %r597, 4;
	add.s64 	%rd298, %rd7, %rd297;
	ld.f32 	%f108, [%rd298];
	setp.geu.f32 	%p153, %f107, %f108;
	selp.b32 	%r615, %r600, %r597, %p153;
	selp.b32 	%r616, %r597, %r600, %p153;
	mul.wide.s32 	%rd299, %r602, 4;
	add.s64 	%rd300, %rd7, %rd299;
	ld.f32 	%f109, [%rd300];
	mul.wide.s32 	%rd301, %r599, 4;
	add.s64 	%rd302, %rd7, %rd301;
	ld.f32 	%f110, [%rd302];
	setp.geu.f32 	%p154, %f109, %f110;
	selp.b32 	%r617, %r602, %r599, %p154;
	selp.b32 	%r618, %r599, %r602, %p154;
	mul.wide.s32 	%rd303, %r606, 4;
	add.s64 	%rd304, %rd7, %rd303;
	ld.f32 	%f111, [%rd304];
	mul.wide.s32 	%rd305, %r603, 4;
	add.s64 	%rd306, %rd7, %rd305;
	ld.f32 	%f112, [%rd306];
	setp.geu.f32 	%p155, %f111, %f112;
	selp.b32 	%r619, %r606, %r603, %p155;
	selp.b32 	%r620, %r603, %r606, %p155;
	mul.wide.s32 	%rd307, %r608, 4;
	add.s64 	%rd308, %rd7, %rd307;
	ld.f32 	%f113, [%rd308];
	mul.wide.s32 	%rd309, %r605, 4;
	add.s64 	%rd310, %rd7, %rd309;
	ld.f32 	%f114, [%rd310];
	setp.geu.f32 	%p156, %f113, %f114;
	selp.b32 	%r621, %r608, %r605, %p156;
	selp.b32 	%r622, %r605, %r608, %p156;
	mul.wide.s32 	%rd311, %r610, 4;
	add.s64 	%rd312, %rd7, %rd311;
	ld.f32 	%f115, [%rd312];
	mul.wide.s32 	%rd313, %r607, 4;
	add.s64 	%rd314, %rd7, %rd313;
	ld.f32 	%f116, [%rd314];
	setp.geu.f32 	%p157, %f115, %f116;
	selp.b32 	%r623, %r610, %r607, %p157;
	selp.b32 	%r624, %r607, %r610, %p157;
	mul.wide.s32 	%rd315, %r612, 4;
	add.s64 	%rd316, %rd7, %rd315;
	ld.f32 	%f117, [%rd316];
	mul.wide.s32 	%rd317, %r609, 4;
	add.s64 	%rd318, %rd7, %rd317;
	ld.f32 	%f118, [%rd318];
	setp.geu.f32 	%p158, %f117, %f118;
	selp.b32 	%r625, %r612, %r609, %p158;
	selp.b32 	%r626, %r609, %r612, %p158;
	mul.wide.s32 	%rd319, %r614, 4;
	add.s64 	%rd320, %rd7, %rd319;
	ld.f32 	%f119, [%rd320];
	mul.wide.s32 	%rd321, %r611, 4;
	add.s64 	%rd322, %rd7, %rd321;
	ld.f32 	%f120, [%rd322];
	setp.geu.f32 	%p159, %f119, %f120;
	selp.b32 	%r627, %r614, %r611, %p159;
	selp.b32 	%r628, %r611, %r614, %p159;
	mul.wide.s32 	%rd323, %r616, 4;
	add.s64 	%rd324, %rd7, %rd323;
	ld.f32 	%f121, [%rd324];
	mul.wide.s32 	%rd325, %r613, 4;
	add.s64 	%rd326, %rd7, %rd325;
	ld.f32 	%f122, [%rd326];
	setp.geu.f32 	%p160, %f121, %f122;
	selp.b32 	%r629, %r616, %r613, %p160;
	selp.b32 	%r630, %r613, %r616, %p160;
	mul.wide.s32 	%rd327, %r618, 4;
	add.s64 	%rd328, %rd7, %rd327;
	ld.f32 	%f123, [%rd328];
	mul.wide.s32 	%rd329, %r615, 4;
	add.s64 	%rd330, %rd7, %rd329;
	ld.f32 	%f124, [%rd330];
	setp.geu.f32 	%p161, %f123, %f124;
	selp.b32 	%r631, %r618, %r615, %p161;
	selp.b32 	%r632, %r615, %r618, %p161;
	mul.wide.s32 	%rd331, %r601, 4;
	add.s64 	%rd332, %rd7, %rd331;
	ld.f32 	%f125, [%rd332];
	mul.wide.s32 	%rd333, %r617, 4;
	add.s64 	%rd334, %rd7, %rd333;
	ld.f32 	%f126, [%rd334];
	setp.geu.f32 	%p162, %f125, %f126;
	selp.b32 	%r633, %r601, %r617, %p162;
	selp.b32 	%r634, %r617, %r601, %p162;
	mul.wide.s32 	%rd335, %r620, 4;
	add.s64 	%rd336, %rd7, %rd335;
	ld.f32 	%f127, [%rd336];
	mul.wide.s32 	%rd337, %r604, 4;
	add.s64 	%rd338, %rd7, %rd337;
	ld.f32 	%f128, [%rd338];
	setp.geu.f32 	%p163, %f127, %f128;
	selp.b32 	%r635, %r620, %r604, %p163;
	selp.b32 	%r636, %r604, %r620, %p163;
	mul.wide.s32 	%rd339, %r622, 4;
	add.s64 	%rd340, %rd7, %rd339;
	ld.f32 	%f129, [%rd340];
	mul.wide.s32 	%rd341, %r619, 4;
	add.s64 	%rd342, %rd7, %rd341;
	ld.f32 	%f130, [%rd342];
	setp.geu.f32 	%p164, %f129, %f130;
	selp.b32 	%r637, %r622, %r619, %p164;
	selp.b32 	%r638, %r619, %r622, %p164;
	mul.wide.s32 	%rd343, %r624, 4;
	add.s64 	%rd344, %rd7, %rd343;
	ld.f32 	%f131, [%rd344];
	mul.wide.s32 	%rd345, %r621, 4;
	add.s64 	%rd346, %rd7, %rd345;
	ld.f32 	%f132, [%rd346];
	setp.geu.f32 	%p165, %f131, %f132;
	selp.b32 	%r639, %r624, %r621, %p165;
	selp.b32 	%r640, %r621, %r624, %p165;
	mul.wide.s32 	%rd347, %r626, 4;
	add.s64 	%rd348, %rd7, %rd347;
	ld.f32 	%f133, [%rd348];
	mul.wide.s32 	%rd349, %r623, 4;
	add.s64 	%rd350, %rd7, %rd349;
	ld.f32 	%f134, [%rd350];
	setp.geu.f32 	%p166, %f133, %f134;
	selp.b32 	%r641, %r626, %r623, %p166;
	selp.b32 	%r642, %r623, %r626, %p166;
	mul.wide.s32 	%rd351, %r628, 4;
	add.s64 	%rd352, %rd7, %rd351;
	ld.f32 	%f135, [%rd352];
	mul.wide.s32 	%rd353, %r625, 4;
	add.s64 	%rd354, %rd7, %rd353;
	ld.f32 	%f136, [%rd354];
	setp.geu.f32 	%p167, %f135, %f136;
	selp.b32 	%r643, %r628, %r625, %p167;
	selp.b32 	%r644, %r625, %r628, %p167;
	mul.wide.s32 	%rd355, %r630, 4;
	add.s64 	%rd356, %rd7, %rd355;
	ld.f32 	%f137, [%rd356];
	mul.wide.s32 	%rd357, %r627, 4;
	add.s64 	%rd358, %rd7, %rd357;
	ld.f32 	%f138, [%rd358];
	setp.geu.f32 	%p168, %f137, %f138;
	selp.b32 	%r645, %r630, %r627, %p168;
	selp.b32 	%r646, %r627, %r630, %p168;
	mul.wide.s32 	%rd359, %r632, 4;
	add.s64 	%rd360, %rd7, %rd359;
	ld.f32 	%f139, [%rd360];
	mul.wide.s32 	%rd361, %r629, 4;
	add.s64 	%rd362, %rd7, %rd361;
	ld.f32 	%f140, [%rd362];
	setp.geu.f32 	%p169, %f139, %f140;
	selp.b32 	%r647, %r632, %r629, %p169;
	selp.b32 	%r648, %r629, %r632, %p169;
	mul.wide.s32 	%rd363, %r634, 4;
	add.s64 	%rd364, %rd7, %rd363;
	ld.f32 	%f141, [%rd364];
	mul.wide.s32 	%rd365, %r631, 4;
	add.s64 	%rd366, %rd7, %rd365;
	ld.f32 	%f142, [%rd366];
	setp.geu.f32 	%p170, %f141, %f142;
	selp.b32 	%r649, %r634, %r631, %p170;
	selp.b32 	%r650, %r631, %r634, %p170;
	mul.wide.s32 	%rd367, %r638, 4;
	add.s64 	%rd368, %rd7, %rd367;
	ld.f32 	%f143, [%rd368];
	mul.wide.s32 	%rd369, %r635, 4;
	add.s64 	%rd370, %rd7, %rd369;
	ld.f32 	%f144, [%rd370];
	setp.geu.f32 	%p171, %f143, %f144;
	selp.b32 	%r651, %r638, %r635, %p171;
	selp.b32 	%r652, %r635, %r638, %p171;
	mul.wide.s32 	%rd371, %r640, 4;
	add.s64 	%rd372, %rd7, %rd371;
	ld.f32 	%f145, [%rd372];
	mul.wide.s32 	%rd373, %r637, 4;
	add.s64 	%rd374, %rd7, %rd373;
	ld.f32 	%f146, [%rd374];
	setp.geu.f32 	%p172, %f145, %f146;
	selp.b32 	%r653, %r640, %r637, %p172;
	selp.b32 	%r654, %r637, %r640, %p172;
	mul.wide.s32 	%rd375, %r642, 4;
	add.s64 	%rd376, %rd7, %rd375;
	ld.f32 	%f147, [%rd376];
	mul.wide.s32 	%rd377, %r639, 4;
	add.s64 	%rd378, %rd7, %rd377;
	ld.f32 	%f148, [%rd378];
	setp.geu.f32 	%p173, %f147, %f148;
	selp.b32 	%r655, %r642, %r639, %p173;
	selp.b32 	%r656, %r639, %r642, %p173;
	mul.wide.s32 	%rd379, %r644, 4;
	add.s64 	%rd380, %rd7, %rd379;
	ld.f32 	%f149, [%rd380];
	mul.wide.s32 	%rd381, %r641, 4;
	add.s64 	%rd382, %rd7, %rd381;
	ld.f32 	%f150, [%rd382];
	setp.geu.f32 	%p174, %f149, %f150;
	selp.b32 	%r657, %r644, %r641, %p174;
	selp.b32 	%r658, %r641, %r644, %p174;
	mul.wide.s32 	%rd383, %r646, 4;
	add.s64 	%rd384, %rd7, %rd383;
	ld.f32 	%f151, [%rd384];
	mul.wide.s32 	%rd385, %r643, 4;
	add.s64 	%rd386, %rd7, %rd385;
	ld.f32 	%f152, [%rd386];
	setp.geu.f32 	%p175, %f151, %f152;
	selp.b32 	%r659, %r646, %r643, %p175;
	selp.b32 	%r660, %r643, %r646, %p175;
	mul.wide.s32 	%rd387, %r648, 4;
	add.s64 	%rd388, %rd7, %rd387;
	ld.f32 	%f153, [%rd388];
	mul.wide.s32 	%rd389, %r645, 4;
	add.s64 	%rd390, %rd7, %rd389;
	ld.f32 	%f154, [%rd390];
	setp.geu.f32 	%p176, %f153, %f154;
	selp.b32 	%r661, %r648, %r645, %p176;
	selp.b32 	%r662, %r645, %r648, %p176;
	mul.wide.s32 	%rd391, %r650, 4;
	add.s64 	%rd392, %rd7, %rd391;
	ld.f32 	%f155, [%rd392];
	mul.wide.s32 	%rd393, %r647, 4;
	add.s64 	%rd394, %rd7, %rd393;
	ld.f32 	%f156, [%rd394];
	setp.geu.f32 	%p177, %f155, %f156;
	selp.b32 	%r663, %r650, %r647, %p177;
	selp.b32 	%r664, %r647, %r650, %p177;
	mul.wide.s32 	%rd395, %r633, 4;
	add.s64 	%rd396, %rd7, %rd395;
	ld.f32 	%f157, [%rd396];
	mul.wide.s32 	%rd397, %r649, 4;
	add.s64 	%rd398, %rd7, %rd397;
	ld.f32 	%f158, [%rd398];
	setp.geu.f32 	%p178, %f157, %f158;
	selp.b32 	%r665, %r633, %r649, %p178;
	selp.b32 	%r666, %r649, %r633, %p178;
	mul.wide.s32 	%rd399, %r652, 4;
	add.s64 	%rd400, %rd7, %rd399;
	ld.f32 	%f159, [%rd400];
	mul.wide.s32 	%rd401, %r636, 4;
	add.s64 	%rd402, %rd7, %rd401;
	ld.f32 	%f160, [%rd402];
	setp.geu.f32 	%p179, %f159, %f160;
	selp.b32 	%r667, %r652, %r636, %p179;
	selp.b32 	%r668, %r636, %r652, %p179;
	mul.wide.s32 	%rd403, %r654, 4;
	add.s64 	%rd404, %rd7, %rd403;
	ld.f32 	%f161, [%rd404];
	mul.wide.s32 	%rd405, %r651, 4;
	add.s64 	%rd406, %rd7, %rd405;
	ld.f32 	%f162, [%rd406];
	setp.geu.f32 	%p180, %f161, %f162;
	selp.b32 	%r669, %r654, %r651, %p180;
	selp.b32 	%r670, %r651, %r654, %p180;
	mul.wide.s32 	%rd407, %r656, 4;
	add.s64 	%rd408, %rd7, %rd407;
	ld.f32 	%f163, [%rd408];
	mul.wide.s32 	%rd409, %r653, 4;
	add.s64 	%rd410, %rd7, %rd409;
	ld.f32 	%f164, [%rd410];
	setp.geu.f32 	%p181, %f163, %f164;
	selp.b32 	%r671, %r656, %r653, %p181;
	selp.b32 	%r672, %r653, %r656, %p181;
	mul.wide.s32 	%rd411, %r658, 4;
	add.s64 	%rd412, %rd7, %rd411;
	ld.f32 	%f165, [%rd412];
	mul.wide.s32 	%rd413, %r655, 4;
	add.s64 	%rd414, %rd7, %rd413;
	ld.f32 	%f166, [%rd414];
	setp.geu.f32 	%p182, %f165, %f166;
	selp.b32 	%r673, %r658, %r655, %p182;
	selp.b32 	%r674, %r655, %r658, %p182;
	mul.wide.s32 	%rd415, %r660, 4;
	add.s64 	%rd416, %rd7, %rd415;
	ld.f32 	%f167, [%rd416];
	mul.wide.s32 	%rd417, %r657, 4;
	add.s64 	%rd418, %rd7, %rd417;
	ld.f32 	%f168, [%rd418];
	setp.geu.f32 	%p183, %f167, %f168;
	selp.b32 	%r675, %r660, %r657, %p183;
	selp.b32 	%r676, %r657, %r660, %p183;
	mul.wide.s32 	%rd419, %r662, 4;
	add.s64 	%rd420, %rd7, %rd419;
	ld.f32 	%f169, [%rd420];
	mul.wide.s32 	%rd421, %r659, 4;
	add.s64 	%rd422, %rd7, %rd421;
	ld.f32 	%f170, [%rd422];
	setp.geu.f32 	%p184, %f169, %f170;
	selp.b32 	%r677, %r662, %r659, %p184;
	selp.b32 	%r678, %r659, %r662, %p184;
	mul.wide.s32 	%rd423, %r664, 4;
	add.s64 	%rd424, %rd7, %rd423;
	ld.f32 	%f171, [%rd424];
	mul.wide.s32 	%rd425, %r661, 4;
	add.s64 	%rd426, %rd7, %rd425;
	ld.f32 	%f172, [%rd426];
	setp.geu.f32 	%p185, %f171, %f172;
	selp.b32 	%r679, %r664, %r661, %p185;
	selp.b32 	%r680, %r661, %r664, %p185;
	mul.wide.s32 	%rd427, %r666, 4;
	add.s64 	%rd428, %rd7, %rd427;
	ld.f32 	%f173, [%rd428];
	mul.wide.s32 	%rd429, %r663, 4;
	add.s64 	%rd430, %rd7, %rd429;
	ld.f32 	%f174, [%rd430];
	setp.geu.f32 	%p186, %f173, %f174;
	selp.b32 	%r681, %r666, %r663, %p186;
	selp.b32 	%r682, %r663, %r666, %p186;
	mul.wide.s32 	%rd431, %r670, 4;
	add.s64 	%rd432, %rd7, %rd431;
	ld.f32 	%f175, [%rd432];
	mul.wide.s32 	%rd433, %r667, 4;
	add.s64 	%rd434, %rd7, %rd433;
	ld.f32 	%f176, [%rd434];
	setp.geu.f32 	%p187, %f175, %f176;
	selp.b32 	%r683, %r670, %r667, %p187;
	selp.b32 	%r684, %r667, %r670, %p187;
	mul.wide.s32 	%rd435, %r672, 4;
	add.s64 	%rd436, %rd7, %rd435;
	ld.f32 	%f177, [%rd436];
	mul.wide.s32 	%rd437, %r669, 4;
	add.s64 	%rd438, %rd7, %rd437;
	ld.f32 	%f178, [%rd438];
	setp.geu.f32 	%p188, %f177, %f178;
	selp.b32 	%r685, %r672, %r669, %p188;
	selp.b32 	%r686, %r669, %r672, %p188;
	mul.wide.s32 	%rd439, %r674, 4;
	add.s64 	%rd440, %rd7, %rd439;
	ld.f32 	%f179, [%rd440];
	mul.wide.s32 	%rd441, %r671, 4;
	add.s64 	%rd442, %rd7, %rd441;
	ld.f32 	%f180, [%rd442];
	setp.geu.f32 	%p189, %f179, %f180;
	selp.b32 	%r687, %r674, %r671, %p189;
	selp.b32 	%r688, %r671, %r674, %p189;
	mul.wide.s32 	%rd443, %r676, 4;
	add.s64 	%rd444, %rd7, %rd443;
	ld.f32 	%f181, [%rd444];
	mul.wide.s32 	%rd445, %r673, 4;
	add.s64 	%rd446, %rd7, %rd445;
	ld.f32 	%f182, [%rd446];
	setp.geu.f32 	%p190, %f181, %f182;
	selp.b32 	%r689, %r676, %r673, %p190;
	selp.b32 	%r690, %r673, %r676, %p190;
	mul.wide.s32 	%rd447, %r678, 4;
	add.s64 	%rd448, %rd7, %rd447;
	ld.f32 	%f183, [%rd448];
	mul.wide.s32 	%rd449, %r675, 4;
	add.s64 	%rd450, %rd7, %rd449;
	ld.f32 	%f184, [%rd450];
	setp.geu.f32 	%p191, %f183, %f184;
	selp.b32 	%r691, %r678, %r675, %p191;
	selp.b32 	%r692, %r675, %r678, %p191;
	mul.wide.s32 	%rd451, %r680, 4;
	add.s64 	%rd452, %rd7, %rd451;
	ld.f32 	%f185, [%rd452];
	mul.wide.s32 	%rd453, %r677, 4;
	add.s64 	%rd454, %rd7, %rd453;
	ld.f32 	%f186, [%rd454];
	setp.geu.f32 	%p192, %f185, %f186;
	selp.b32 	%r693, %r680, %r677, %p192;
	selp.b32 	%r694, %r677, %r680, %p192;
	mul.wide.s32 	%rd455, %r682, 4;
	add.s64 	%rd456, %rd7, %rd455;
	ld.f32 	%f187, [%rd456];
	mul.wide.s32 	%rd457, %r679, 4;
	add.s64 	%rd458, %rd7, %rd457;
	ld.f32 	%f188, [%rd458];
	setp.geu.f32 	%p193, %f187, %f188;
	selp.b32 	%r695, %r682, %r679, %p193;
	selp.b32 	%r696, %r679, %r682, %p193;
	mul.wide.s32 	%rd459, %r665, 4;
	add.s64 	%rd460, %rd7, %rd459;
	ld.f32 	%f189, [%rd460];
	mul.wide.s32 	%rd461, %r681, 4;
	add.s64 	%rd462, %rd7, %rd461;
	ld.f32 	%f190, [%rd462];
	setp.geu.f32 	%p194, %f189, %f190;
	selp.b32 	%r697, %r665, %r681, %p194;
	selp.b32 	%r698, %r681, %r665, %p194;
	mul.wide.s32 	%rd463, %r684, 4;
	add.s64 	%rd464, %rd7, %rd463;
	ld.f32 	%f191, [%rd464];
	mul.wide.s32 	%rd465, %r668, 4;
	add.s64 	%rd466, %rd7, %rd465;
	ld.f32 	%f192, [%rd466];
	setp.geu.f32 	%p195, %f191, %f192;
	selp.b32 	%r699, %r684, %r668, %p195;
	selp.b32 	%r700, %r668, %r684, %p195;
	mul.wide.s32 	%rd467, %r686, 4;
	add.s64 	%rd468, %rd7, %rd467;
	ld.f32 	%f193, [%rd468];
	mul.wide.s32 	%rd469, %r683, 4;
	add.s64 	%rd470, %rd7, %rd469;
	ld.f32 	%f194, [%rd470];
	setp.geu.f32 	%p196, %f193, %f194;
	selp.b32 	%r701, %r686, %r683, %p196;
	selp.b32 	%r702, %r683, %r686, %p196;
	mul.wide.s32 	%rd471, %r688, 4;
	add.s64 	%rd472, %rd7, %rd471;
	ld.f32 	%f195, [%rd472];
	mul.wide.s32 	%rd473, %r685, 4;
	add.s64 	%rd474, %rd7, %rd473;
	ld.f32 	%f196, [%rd474];
	setp.geu.f32 	%p197, %f195, %f196;
	selp.b32 	%r703, %r688, %r685, %p197;
	selp.b32 	%r704, %r685, %r688, %p197;
	mul.wide.s32 	%rd475, %r690, 4;
	add.s64 	%rd476, %rd7, %rd475;
	ld.f32 	%f197, [%rd476];
	mul.wide.s32 	%rd477, %r687, 4;
	add.s64 	%rd478, %rd7, %rd477;
	ld.f32 	%f198, [%rd478];
	setp.geu.f32 	%p198, %f197, %f198;
	selp.b32 	%r705, %r690, %r687, %p198;
	selp.b32 	%r706, %r687, %r690, %p198;
	mul.wide.s32 	%rd479, %r692, 4;
	add.s64 	%rd480, %rd7, %rd479;
	ld.f32 	%f199, [%rd480];
	mul.wide.s32 	%rd481, %r689, 4;
	add.s64 	%rd482, %rd7, %rd481;
	ld.f32 	%f200, [%rd482];
	setp.geu.f32 	%p199, %f199, %f200;
	selp.b32 	%r707, %r692, %r689, %p199;
	selp.b32 	%r708, %r689, %r692, %p199;
	mul.wide.s32 	%rd483, %r694, 4;
	add.s64 	%rd484, %rd7, %rd483;
	ld.f32 	%f201, [%rd484];
	mul.wide.s32 	%rd485, %r691, 4;
	add.s64 	%rd486, %rd7, %rd485;
	ld.f32 	%f202, [%rd486];
	setp.geu.f32 	%p200, %f201, %f202;
	selp.b32 	%r709, %r694, %r691, %p200;
	selp.b32 	%r710, %r691, %r694, %p200;
	mul.wide.s32 	%rd487, %r696, 4;
	add.s64 	%rd488, %rd7, %rd487;
	ld.f32 	%f203, [%rd488];
	mul.wide.s32 	%rd489, %r693, 4;
	add.s64 	%rd490, %rd7, %rd489;
	ld.f32 	%f204, [%rd490];
	setp.geu.f32 	%p201, %f203, %f204;
	selp.b32 	%r711, %r696, %r693, %p201;
	selp.b32 	%r712, %r693, %r696, %p201;
	mul.wide.s32 	%rd491, %r698, 4;
	add.s64 	%rd492, %rd7, %rd491;
	ld.f32 	%f205, [%rd492];
	mul.wide.s32 	%rd493, %r695, 4;
	add.s64 	%rd494, %rd7, %rd493;
	ld.f32 	%f206, [%rd494];
	setp.geu.f32 	%p202, %f205, %f206;
	selp.b32 	%r713, %r698, %r695, %p202;
	selp.b32 	%r714, %r695, %r698, %p202;
	mul.wide.s32 	%rd495, %r702, 4;
	add.s64 	%rd496, %rd7, %rd495;
	ld.f32 	%f207, [%rd496];
	mul.wide.s32 	%rd497, %r699, 4;
	add.s64 	%rd498, %rd7, %rd497;
	ld.f32 	%f208, [%rd498];
	setp.geu.f32 	%p203, %f207, %f208;
	selp.b32 	%r715, %r702, %r699, %p203;
	selp.b32 	%r716, %r699, %r702, %p203;
	mul.wide.s32 	%rd499, %r704, 4;
	add.s64 	%rd500, %rd7, %rd499;
	ld.f32 	%f209, [%rd500];
	mul.wide.s32 	%rd501, %r701, 4;
	add.s64 	%rd502, %rd7, %rd501;
	ld.f32 	%f210, [%rd502];
	setp.geu.f32 	%p204, %f209, %f210;
	selp.b32 	%r717, %r704, %r701, %p204;
	selp.b32 	%r718, %r701, %r704, %p204;
	mul.wide.s32 	%rd503, %r706, 4;
	add.s64 	%rd504, %rd7, %rd503;
	ld.f32 	%f211, [%rd504];
	mul.wide.s32 	%rd505, %r703, 4;
	add.s64 	%rd506, %rd7, %rd505;
	ld.f32 	%f212, [%rd506];
	setp.geu.f32 	%p205, %f211, %f212;
	selp.b32 	%r719, %r706, %r703, %p205;
	selp.b32 	%r720, %r703, %r706, %p205;
	mul.wide.s32 	%rd507, %r708, 4;
	add.s64 	%rd508, %rd7, %rd507;
	ld.f32 	%f213, [%rd508];
	mul.wide.s32 	%rd509, %r705, 4;
	add.s64 	%rd510, %rd7, %rd509;
	ld.f32 	%f214, [%rd510];
	setp.geu.f32 	%p206, %f213, %f214;
	selp.b32 	%r721, %r708, %r705, %p206;
	selp.b32 	%r722, %r705, %r708, %p206;
	mul.wide.s32 	%rd511, %r710, 4;
	add.s64 	%rd512, %rd7, %rd511;
	ld.f32 	%f215, [%rd512];
	mul.wide.s32 	%rd513, %r707, 4;
	add.s64 	%rd514, %rd7, %rd513;
	ld.f32 	%f216, [%rd514];
	setp.geu.f32 	%p207, %f215, %f216;
	selp.b32 	%r723, %r710, %r707, %p207;
	selp.b32 	%r724, %r707, %r710, %p207;
	mul.wide.s32 	%rd515, %r712, 4;
	add.s64 	%rd516, %rd7, %rd515;
	ld.f32 	%f217, [%rd516];
	mul.wide.s32 	%rd517, %r709, 4;
	add.s64 	%rd518, %rd7, %rd517;
	ld.f32 	%f218, [%rd518];
	setp.geu.f32 	%p208, %f217, %f218;
	selp.b32 	%r725, %r712, %r709, %p208;
	selp.b32 	%r726, %r709, %r712, %p208;
	mul.wide.s32 	%rd519, %r714, 4;
	add.s64 	%rd520, %rd7, %rd519;
	ld.f32 	%f219, [%rd520];
	mul.wide.s32 	%rd521, %r711, 4;
	add.s64 	%rd522, %rd7, %rd521;
	ld.f32 	%f220, [%rd522];
	setp.geu.f32 	%p209, %f219, %f220;
	selp.b32 	%r727, %r714, %r711, %p209;
	selp.b32 	%r728, %r711, %r714, %p209;
	mul.wide.s32 	%rd523, %r697, 4;
	add.s64 	%rd524, %rd7, %rd523;
	ld.f32 	%f221, [%rd524];
	mul.wide.s32 	%rd525, %r713, 4;
	add.s64 	%rd526, %rd7, %rd525;
	ld.f32 	%f222, [%rd526];
	setp.geu.f32 	%p210, %f221, %f222;
	selp.b32 	%r729, %r697, %r713, %p210;
	selp.b32 	%r730, %r713, %r697, %p210;
	mul.wide.s32 	%rd527, %r716, 4;
	add.s64 	%rd528, %rd7, %rd527;
	ld.f32 	%f223, [%rd528];
	mul.wide.s32 	%rd529, %r700, 4;
	add.s64 	%rd530, %rd7, %rd529;
	ld.f32 	%f224, [%rd530];
	setp.geu.f32 	%p211, %f223, %f224;
	selp.b32 	%r731, %r716, %r700, %p211;
	selp.b32 	%r732, %r700, %r716, %p211;
	mul.wide.s32 	%rd531, %r718, 4;
	add.s64 	%rd532, %rd7, %rd531;
	ld.f32 	%f225, [%rd532];
	mul.wide.s32 	%rd533, %r715, 4;
	add.s64 	%rd534, %rd7, %rd533;
	ld.f32 	%f226, [%rd534];
	setp.geu.f32 	%p212, %f225, %f226;
	selp.b32 	%r733, %r718, %r715, %p212;
	selp.b32 	%r734, %r715, %r718, %p212;
	mul.wide.s32 	%rd535, %r720, 4;
	add.s64 	%rd536, %rd7, %rd535;
	ld.f32 	%f227, [%rd536];
	mul.wide.s32 	%rd537, %r717, 4;
	add.s64 	%rd538, %rd7, %rd537;
	ld.f32 	%f228, [%rd538];
	setp.geu.f32 	%p213, %f227, %f228;
	selp.b32 	%r735, %r720, %r717, %p213;
	selp.b32 	%r736, %r717, %r720, %p213;
	mul.wide.s32 	%rd539, %r722, 4;
	add.s64 	%rd540, %rd7, %rd539;
	ld.f32 	%f229, [%rd540];
	mul.wide.s32 	%rd541, %r719, 4;
	add.s64 	%rd542, %rd7, %rd541;
	ld.f32 	%f230, [%rd542];
	setp.geu.f32 	%p214, %f229, %f230;
	selp.b32 	%r737, %r722, %r719, %p214;
	selp.b32 	%r738, %r719, %r722, %p214;
	mul.wide.s32 	%rd543, %r724, 4;
	add.s64 	%rd544, %rd7, %rd543;
	ld.f32 	%f231, [%rd544];
	mul.wide.s32 	%rd545, %r721, 4;
	add.s64 	%rd546, %rd7, %rd545;
	ld.f32 	%f232, [%rd546];
	setp.geu.f32 	%p215, %f231, %f232;
	selp.b32 	%r739, %r724, %r721, %p215;
	selp.b32 	%r740, %r721, %r724, %p215;
	mul.wide.s32 	%rd547, %r726, 4;
	add.s64 	%rd548, %rd7, %rd547;
	ld.f32 	%f233, [%rd548];
	mul.wide.s32 	%rd549, %r723, 4;
	add.s64 	%rd550, %rd7, %rd549;
	ld.f32 	%f234, [%rd550];
	setp.geu.f32 	%p216, %f233, %f234;
	selp.b32 	%r741, %r726, %r723, %p216;
	selp.b32 	%r742, %r723, %r726, %p216;
	mul.wide.s32 	%rd551, %r728, 4;
	add.s64 	%rd552, %rd7, %rd551;
	ld.f32 	%f235, [%rd552];
	mul.wide.s32 	%rd553, %r725, 4;
	add.s64 	%rd554, %rd7, %rd553;
	ld.f32 	%f236, [%rd554];
	setp.geu.f32 	%p217, %f235, %f236;
	selp.b32 	%r743, %r728, %r725, %p217;
	selp.b32 	%r744, %r725, %r728, %p217;
	mul.wide.s32 	%rd555, %r730, 4;
	add.s64 	%rd556, %rd7, %rd555;
	ld.f32 	%f237, [%rd556];
	mul.wide.s32 	%rd557, %r727, 4;
	add.s64 	%rd558, %rd7, %rd557;
	ld.f32 	%f238, [%rd558];
	setp.geu.f32 	%p218, %f237, %f238;
	selp.b32 	%r745, %r730, %r727, %p218;
	selp.b32 	%r746, %r727, %r730, %p218;
	mul.wide.s32 	%rd559, %r734, 4;
	add.s64 	%rd560, %rd7, %rd559;
	ld.f32 	%f239, [%rd560];
	mul.wide.s32 	%rd561, %r731, 4;
	add.s64 	%rd562, %rd7, %rd561;
	ld.f32 	%f240, [%rd562];
	setp.geu.f32 	%p219, %f239, %f240;
	selp.b32 	%r747, %r734, %r731, %p219;
	selp.b32 	%r748, %r731, %r734, %p219;
	mul.wide.s32 	%rd563, %r736, 4;
	add.s64 	%rd564, %rd7, %rd563;
	ld.f32 	%f241, [%rd564];
	mul.wide.s32 	%rd565, %r733, 4;
	add.s64 	%rd566, %rd7, %rd565;
	ld.f32 	%f242, [%rd566];
	setp.geu.f32 	%p220, %f241, %f242;
	selp.b32 	%r749, %r736, %r733, %p220;
	selp.b32 	%r750, %r733, %r736, %p220;
	mul.wide.s32 	%rd567, %r738, 4;
	add.s64 	%rd568, %rd7, %rd567;
	ld.f32 	%f243, [%rd568];
	mul.wide.s32 	%rd569, %r735, 4;
	add.s64 	%rd570, %rd7, %rd569;
	ld.f32 	%f244, [%rd570];
	setp.geu.f32 	%p221, %f243, %f244;
	selp.b32 	%r751, %r738, %r735, %p221;
	selp.b32 	%r752, %r735, %r738, %p221;
	mul.wide.s32 	%rd571, %r740, 4;
	add.s64 	%rd572, %rd7, %rd571;
	ld.f32 	%f245, [%rd572];
	mul.wide.s32 	%rd573, %r737, 4;
	add.s64 	%rd574, %rd7, %rd573;
	ld.f32 	%f246, [%rd574];
	setp.geu.f32 	%p222, %f245, %f246;
	selp.b32 	%r753, %r740, %r737, %p222;
	selp.b32 	%r754, %r737, %r740, %p222;
	mul.wide.s32 	%rd575, %r742, 4;
	add.s64 	%rd576, %rd7, %rd575;
	ld.f32 	%f247, [%rd576];
	mul.wide.s32 	%rd577, %r739, 4;
	add.s64 	%rd578, %rd7, %rd577;
	ld.f32 	%f248, [%rd578];
	setp.geu.f32 	%p223, %f247, %f248;
	selp.b32 	%r755, %r742, %r739, %p223;
	selp.b32 	%r756, %r739, %r742, %p223;
	mul.wide.s32 	%rd579, %r744, 4;
	add.s64 	%rd580, %rd7, %rd579;
	ld.f32 	%f249, [%rd580];
	mul.wide.s32 	%rd581, %r741, 4;
	add.s64 	%rd582, %rd7, %rd581;
	ld.f32 	%f250, [%rd582];
	setp.geu.f32 	%p224, %f249, %f250;
	selp.b32 	%r757, %r744, %r741, %p224;
	selp.b32 	%r758, %r741, %r744, %p224;
	mul.wide.s32 	%rd583, %r746, 4;
	add.s64 	%rd584, %rd7, %rd583;
	ld.f32 	%f251, [%rd584];
	mul.wide.s32 	%rd585, %r743, 4;
	add.s64 	%rd586, %rd7, %rd585;
	ld.f32 	%f252, [%rd586];
	setp.geu.f32 	%p225, %f251, %f252;
	selp.b32 	%r759, %r746, %r743, %p225;
	selp.b32 	%r760, %r743, %r746, %p225;
	mul.wide.s32 	%rd587, %r729, 4;
	add.s64 	%rd588, %rd7, %rd587;
	ld.f32 	%f253, [%rd588];
	mul.wide.s32 	%rd589, %r745, 4;
	add.s64 	%rd590, %rd7, %rd589;
	ld.f32 	%f254, [%rd590];
	setp.geu.f32 	%p226, %f253, %f254;
	selp.b32 	%r761, %r729, %r745, %p226;
	selp.b32 	%r762, %r745, %r729, %p226;
	mul.wide.s32 	%rd591, %r748, 4;
	add.s64 	%rd592, %rd7, %rd591;
	ld.f32 	%f255, [%rd592];
	mul.wide.s32 	%rd593, %r732, 4;
	add.s64 	%rd594, %rd7, %rd593;
	ld.f32 	%f256, [%rd594];
	setp.geu.f32 	%p227, %f255, %f256;
	selp.b32 	%r763, %r748, %r732, %p227;
	selp.b32 	%r764, %r732, %r748, %p227;
	mul.wide.s32 	%rd595, %r750, 4;
	add.s64 	%rd596, %rd7, %rd595;
	ld.f32 	%f257, [%rd596];
	mul.wide.s32 	%rd597, %r747, 4;
	add.s64 	%rd598, %rd7, %rd597;
	ld.f32 	%f258, [%rd598];
	setp.geu.f32 	%p228, %f257, %f258;
	selp.b32 	%r765, %r750, %r747, %p228;
	selp.b32 	%r766, %r747, %r750, %p228;
	mul.wide.s32 	%rd599, %r752, 4;
	add.s64 	%rd600, %rd7, %rd599;
	ld.f32 	%f259, [%rd600];
	mul.wide.s32 	%rd601, %r749, 4;
	add.s64 	%rd602, %rd7, %rd601;
	ld.f32 	%f260, [%rd602];
	setp.geu.f32 	%p229, %f259, %f260;
	selp.b32 	%r767, %r752, %r749, %p229;
	selp.b32 	%r768, %r749, %r752, %p229;
	mul.wide.s32 	%rd603, %r754, 4;
	add.s64 	%rd604, %rd7, %rd603;
	ld.f32 	%f261, [%rd604];
	mul.wide.s32 	%rd605, %r751, 4;
	add.s64 	%rd606, %rd7, %rd605;
	ld.f32 	%f262, [%rd606];
	setp.geu.f32 	%p230, %f261, %f262;
	selp.b32 	%r769, %r754, %r751, %p230;
	selp.b32 	%r770, %r751, %r754, %p230;
	mul.wide.s32 	%rd607, %r756, 4;
	add.s64 	%rd608, %rd7, %rd607;
	ld.f32 	%f263, [%rd608];
	mul.wide.s32 	%rd609, %r753, 4;
	add.s64 	%rd610, %rd7, %rd609;
	ld.f32 	%f264, [%rd610];
	setp.geu.f32 	%p231, %f263, %f264;
	selp.b32 	%r771, %r756, %r753, %p231;
	selp.b32 	%r772, %r753, %r756, %p231;
	mul.wide.s32 	%rd611, %r758, 4;
	add.s64 	%rd612, %rd7, %rd611;
	ld.f32 	%f265, [%rd612];
	mul.wide.s32 	%rd613, %r755, 4;
	add.s64 	%rd614, %rd7, %rd613;
	ld.f32 	%f266, [%rd614];
	setp.geu.f32 	%p232, %f265, %f266;
	selp.b32 	%r773, %r758, %r755, %p232;
	selp.b32 	%r774, %r755, %r758, %p232;
	mul.wide.s32 	%rd615, %r760, 4;
	add.s64 	%rd616, %rd7, %rd615;
	ld.f32 	%f267, [%rd616];
	mul.wide.s32 	%rd617, %r757, 4;
	add.s64 	%rd618, %rd7, %rd617;
	ld.f32 	%f268, [%rd618];
	setp.geu.f32 	%p233, %f267, %f268;
	selp.b32 	%r775, %r760, %r757, %p233;
	selp.b32 	%r776, %r757, %r760, %p233;
	mul.wide.s32 	%rd619, %r762, 4;
	add.s64 	%rd620, %rd7, %rd619;
	ld.f32 	%f269, [%rd620];
	mul.wide.s32 	%rd621, %r759, 4;
	add.s64 	%rd622, %rd7, %rd621;
	ld.f32 	%f270, [%rd622];
	setp.geu.f32 	%p234, %f269, %f270;
	selp.b32 	%r777, %r762, %r759, %p234;
	selp.b32 	%r778, %r759, %r762, %p234;
	mul.wide.s32 	%rd623, %r766, 4;
	add.s64 	%rd624, %rd7, %rd623;
	ld.f32 	%f271, [%rd624];
	mul.wide.s32 	%rd625, %r763, 4;
	add.s64 	%rd626, %rd7, %rd625;
	ld.f32 	%f272, [%rd626];
	setp.geu.f32 	%p235, %f271, %f272;
	selp.b32 	%r779, %r766, %r763, %p235;
	selp.b32 	%r780, %r763, %r766, %p235;
	mul.wide.s32 	%rd627, %r768, 4;
	add.s64 	%rd628, %rd7, %rd627;
	ld.f32 	%f273, [%rd628];
	mul.wide.s32 	%rd629, %r765, 4;
	add.s64 	%rd630, %rd7, %rd629;
	ld.f32 	%f274, [%rd630];
	setp.geu.f32 	%p236, %f273, %f274;
	selp.b32 	%r781, %r768, %r765, %p236;
	selp.b32 	%r782, %r765, %r768, %p236;
	mul.wide.s32 	%rd631, %r770, 4;
	add.s64 	%rd632, %rd7, %rd631;
	ld.f32 	%f275, [%rd632];
	mul.wide.s32 	%rd633, %r767, 4;
	add.s64 	%rd634, %rd7, %rd633;
	ld.f32 	%f276, [%rd634];
	setp.geu.f32 	%p237, %f275, %f276;
	selp.b32 	%r783, %r770, %r767, %p237;
	selp.b32 	%r784, %r767, %r770, %p237;
	mul.wide.s32 	%rd635, %r772, 4;
	add.s64 	%rd636, %rd7, %rd635;
	ld.f32 	%f277, [%rd636];
	mul.wide.s32 	%rd637, %r769, 4;
	add.s64 	%rd638, %rd7, %rd637;
	ld.f32 	%f278, [%rd638];
	setp.geu.f32 	%p238, %f277, %f278;
	selp.b32 	%r785, %r772, %r769, %p238;
	selp.b32 	%r786, %r769, %r772, %p238;
	mul.wide.s32 	%rd639, %r774, 4;
	add.s64 	%rd640, %rd7, %rd639;
	ld.f32 	%f279, [%rd640];
	mul.wide.s32 	%rd641, %r771, 4;
	add.s64 	%rd642, %rd7, %rd641;
	ld.f32 	%f280, [%rd642];
	setp.geu.f32 	%p239, %f279, %f280;
	selp.b32 	%r787, %r774, %r771, %p239;
	selp.b32 	%r788, %r771, %r774, %p239;
	mul.wide.s32 	%rd643, %r776, 4;
	add.s64 	%rd644, %rd7, %rd643;
	ld.f32 	%f281, [%rd644];
	mul.wide.s32 	%rd645, %r773, 4;
	add.s64 	%rd646, %rd7, %rd645;
	ld.f32 	%f282, [%rd646];
	setp.geu.f32 	%p240, %f281, %f282;
	selp.b32 	%r789, %r776, %r773, %p240;
	selp.b32 	%r790, %r773, %r776, %p240;
	mul.wide.s32 	%rd647, %r778, 4;
	add.s64 	%rd648, %rd7, %rd647;
	ld.f32 	%f283, [%rd648];
	mul.wide.s32 	%rd649, %r775, 4;
	add.s64 	%rd650, %rd7, %rd649;
	ld.f32 	%f284, [%rd650];
	setp.geu.f32 	%p241, %f283, %f284;
	selp.b32 	%r1556, %r778, %r775, %p241;
	selp.b32 	%r791, %r775, %r778, %p241;
	mul.wide.s32 	%rd651, %r761, 4;
	add.s64 	%rd652, %rd7, %rd651;
	ld.f32 	%f285, [%rd652];
	mul.wide.s32 	%rd653, %r777, 4;
	add.s64 	%rd654, %rd7, %rd653;
	ld.f32 	%f286, [%rd654];
	setp.geu.f32 	%p242, %f285, %f286;
	selp.b32 	%r1630, %r761, %r777, %p242;
	selp.b32 	%r272, %r777, %r761, %p242;
	mul.wide.s32 	%rd655, %r780, 4;
	add.s64 	%rd656, %rd7, %rd655;
	ld.f32 	%f287, [%rd656];
	mul.wide.s32 	%rd657, %r764, 4;
	add.s64 	%rd658, %rd7, %rd657;
	ld.f32 	%f288, [%rd658];
	setp.geu.f32 	%p243, %f287, %f288;
	selp.b32 	%r1575, %r780, %r764, %p243;
	selp.b32 	%r1593, %r764, %r780, %p243;
	mul.wide.s32 	%rd659, %r782, 4;
	add.s64 	%rd660, %rd7, %rd659;
	ld.f32 	%f289, [%rd660];
	mul.wide.s32 	%rd661, %r779, 4;
	add.s64 	%rd662, %rd7, %rd661;
	ld.f32 	%f290, [%rd662];
	setp.geu.f32 	%p244, %f289, %f290;
	selp.b32 	%r1534, %r782, %r779, %p244;
	selp.b32 	%r1532, %r779, %r782, %p244;
	mul.wide.s32 	%rd663, %r784, 4;
	add.s64 	%rd664, %rd7, %rd663;
	ld.f32 	%f291, [%rd664];
	mul.wide.s32 	%rd665, %r781, 4;
	add.s64 	%rd666, %rd7, %rd665;
	ld.f32 	%f292, [%rd666];
	setp.geu.f32 	%p245, %f291, %f292;
	selp.b32 	%r1538, %r784, %r781, %p245;
	selp.b32 	%r1536, %r781, %r784, %p245;
	mul.wide.s32 	%rd667, %r786, 4;
	add.s64 	%rd668, %rd7, %rd667;
	ld.f32 	%f293, [%rd668];
	mul.wide.s32 	%rd669, %r783, 4;
	add.s64 	%rd670, %rd7, %rd669;
	ld.f32 	%f294, [%rd670];
	setp.geu.f32 	%p246, %f293, %f294;
	selp.b32 	%r1542, %r786, %r783, %p246;
	selp.b32 	%r1540, %r783, %r786, %p246;
	mul.wide.s32 	%rd671, %r788, 4;
	add.s64 	%rd672, %rd7, %rd671;
	ld.f32 	%f295, [%rd672];
	mul.wide.s32 	%rd673, %r785, 4;
	add.s64 	%rd674, %rd7, %rd673;
	ld.f32 	%f296, [%rd674];
	setp.geu.f32 	%p247, %f295, %f296;
	selp.b32 	%r1546, %r788, %r785, %p247;
	selp.b32 	%r1544, %r785, %r788, %p247;
	mul.wide.s32 	%rd675, %r790, 4;
	add.s64 	%rd676, %rd7, %rd675;
	ld.f32 	%f297, [%rd676];
	mul.wide.s32 	%rd677, %r787, 4;
	add.s64 	%rd678, %rd7, %rd677;
	ld.f32 	%f298, [%rd678];
	setp.geu.f32 	%p248, %f297, %f298;
	selp.b32 	%r1550, %r790, %r787, %p248;
	selp.b32 	%r1548, %r787, %r790, %p248;
	mul.wide.s32 	%rd679, %r791, 4;
	add.s64 	%rd680, %rd7, %rd679;
	ld.f32 	%f299, [%rd680];
	mul.wide.s32 	%rd681, %r789, 4;
	add.s64 	%rd682, %rd7, %rd681;
	ld.f32 	%f300, [%rd682];
	setp.geu.f32 	%p249, %f299, %f300;
	selp.b32 	%r1554, %r791, %r789, %p249;
	selp.b32 	%r1552, %r789, %r791, %p249;
	mul.wide.s32 	%rd683, %r272, 4;
	add.s64 	%rd684, %rd7, %rd683;
	ld.f32 	%f301, [%rd684];
	mul.wide.s32 	%rd685, %r1556, 4;
	add.s64 	%rd686, %rd7, %rd685;
	ld.f32 	%f302, [%rd686];
	setp.geu.f32 	%p250, %f301, %f302;
	mov.u32 	%r1558, %r272;
	@%p250 bra 	$L__BB8_190;
	mov.u32 	%r1558, %r1556;
	mov.u32 	%r1556, %r272;
$L__BB8_190:
	mov.b32 	%r1594, 2;
$L__BB8_191:
	mov.u32 	%r321, %r1594;
	bar.sync 	0;
	add.s32 	%r793, %r321, -1;
	shr.u32 	%r794, %r321, 1;
	mov.u32 	%r795, _ZZN3cub18CUB_300001_SM_10006detail10merge_sort30DeviceMergeSortBlockSortKernelINS2_10policy_hubIN6thrust24THRUST_300001_SM_1000_NS10device_ptrIiEEE9Policy600ES8_PNS0_8NullTypeES8_SC_j4cmpfiSB_EEvbT0_T1_T2_T3_T4_PT6_PT7_T5_NS1_7vsmem_tEE19static_temp_storage;
	mad.lo.s32 	%r796, %r175, 68, %r795;
	st.shared.u32 	[%r796], %r1593;
	st.shared.u32 	[%r796+4], %r1575;
	st.shared.u32 	[%r796+8], %r1532;
	st.shared.u32 	[%r796+12], %r1534;
	st.shared.u32 	[%r796+16], %r1536;
	st.shared.u32 	[%r796+20], %r1538;
	st.shared.u32 	[%r796+24], %r1540;
	st.shared.u32 	[%r796+28], %r1542;
	st.shared.u32 	[%r796+32], %r1544;
	st.shared.u32 	[%r796+36], %r1546;
	st.shared.u32 	[%r796+40], %r1548;
	st.shared.u32 	[%r796+44], %r1550;
	st.shared.u32 	[%r796+48], %r1552;
	st.shared.u32 	[%r796+52], %r1554;
	st.shared.u32 	[%r796+56], %r1556;
	st.shared.u32 	[%r796+60], %r1558;
	st.shared.u32 	[%r796+64], %r1630;
	bar.sync 	0;
	neg.s32 	%r797, %r321;
	and.b32  	%r798, %r175, %r797;
	mul.lo.s32 	%r799, %r798, 17;
	mul.lo.s32 	%r800, %r794, 17;
	and.b32  	%r801, %r793, %r175;
	mul.lo.s32 	%r802, %r801, 17;
	min.s32 	%r322, %r802, %r174;
	min.s32 	%r323, %r799, %r174;
	add.s32 	%r803, %r323, %r800;
	min.s32 	%r324, %r803, %r174;
	add.s32 	%r804, %r324, %r800;
	min.s32 	%r325, %r804, %r174;
	sub.s32 	%r805, %r324, %r323;
	sub.s32 	%r806, %r325, %r324;
	setp.lt.s32 	%p251, %r322, %r806;
	sub.s32 	%r807, %r322, %r806;
	selp.b32 	%r1597, 0, %r807, %p251;
	min.s32 	%r1595, %r805, %r322;
	setp.ge.s32 	%p252, %r1597, %r1595;
	ld.global.u64 	%rd8, [a_f];
	@%p252 bra 	$L__BB8_194;
	add.s32 	%r328, %r324, %r322;
$L__BB8_193:
	sub.s32 	%r808, %r1595, %r1597;
	shr.u32 	%r809, %r808, 31;
	add.s32 	%r810, %r808, %r809;
	shr.s32 	%r811, %r810, 1;
	add.s32 	%r812, %r811, %r1597;
	add.s32 	%r813, %r812, %r323;
	shl.b32 	%r814, %r813, 2;
	add.s32 	%r816, %r795, %r814;
	ld.shared.u32 	%r817, [%r816];
	not.b32 	%r818, %r812;
	add.s32 	%r819, %r328, %r818;
	shl.b32 	%r820, %r819, 2;
	add.s32 	%r821, %r795, %r820;
	ld.shared.u32 	%r822, [%r821];
	mul.wide.s32 	%rd687, %r822, 4;
	add.s64 	%rd688, %rd8, %rd687;
	ld.f32 	%f303, [%rd688];
	mul.wide.s32 	%rd689, %r817, 4;
	add.s64 	%rd690, %rd8, %rd689;
	ld.f32 	%f304, [%rd690];
	setp.geu.f32 	%p253, %f303, %f304;
	add.s32 	%r823, %r812, 1;
	selp.b32 	%r1597, %r823, %r1597, %p253;
	selp.b32 	%r1595, %r1595, %r812, %p253;
	setp.lt.s32 	%p254, %r1597, %r1595;
	@%p254 bra 	$L__BB8_193;
$L__BB8_194:
	add.s32 	%r334, %r1597, %r323;
	add.s32 	%r824, %r324, %r322;
	sub.s32 	%r335, %r824, %r1597;
	shl.b32 	%r825, %r334, 2;
	add.s32 	%r827, %r795, %r825;
	ld.shared.u32 	%r1600, [%r827];
	shl.b32 	%r828, %r335, 2;
	add.s32 	%r829, %r795, %r828;
	ld.shared.u32 	%r1599, [%r829];
	setp.ge.s32 	%p256, %r335, %r325;
	mov.pred 	%p617, 0;
	@%p256 bra 	$L__BB8_197;
	setp.ge.s32 	%p258, %r334, %r324;
	mov.pred 	%p617, -1;
	@%p258 bra 	$L__BB8_197;
	mul.wide.s32 	%rd691, %r1599, 4;
	add.s64 	%rd692, %rd8, %rd691;
	ld.f32 	%f305, [%rd692];
	mul.wide.s32 	%rd693, %r1600, 4;
	add.s64 	%rd694, %rd8, %rd693;
	ld.f32 	%f306, [%rd694];
	setp.lt.f32 	%p617, %f305, %f306;
$L__BB8_197:
	selp.b32 	%r1593, %r1599, %r1600, %p617;
	selp.u32 	%r830, 1, 0, %p617;
	add.s32 	%r339, %r335, %r830;
	not.pred 	%p259, %p617;
	selp.u32 	%r831, 1, 0, %p259;
	add.s32 	%r340, %r334, %r831;
	@%p259 bra 	$L__BB8_199;
	shl.b32 	%r835, %r339, 2;
	add.s32 	%r837, %r795, %r835;
	ld.shared.u32 	%r1599, [%r837];
	bra.uni 	$L__BB8_200;
$L__BB8_199:
	shl.b32 	%r832, %r340, 2;
	add.s32 	%r834, %r795, %r832;
	ld.shared.u32 	%r1600, [%r834];
$L__BB8_200:
	setp.ge.s32 	%p261, %r339, %r325;
	mov.pred 	%p618, 0;
	@%p261 bra 	$L__BB8_203;
	setp.ge.s32 	%p263, %r340, %r324;
	mov.pred 	%p618, -1;
	@%p263 bra 	$L__BB8_203;
	mul.wide.s32 	%rd695, %r1599, 4;
	add.s64 	%rd696, %rd8, %rd695;
	ld.f32 	%f307, [%rd696];
	mul.wide.s32 	%rd697, %r1600, 4;
	add.s64 	%rd698, %rd8, %rd697;
	ld.f32 	%f308, [%rd698];
	setp.lt.f32 	%p618, %f307, %f308;
$L__BB8_203:
	selp.b32 	%r1575, %r1599, %r1600, %p618;
	selp.u32 	%r838, 1, 0, %p618;
	add.s32 	%r346, %r339, %r838;
	not.pred 	%p264, %p618;
	selp.u32 	%r839, 1, 0, %p264;
	add.s32 	%r347, %r340, %r839;
	@%p618 bra 	$L__BB8_205;
	shl.b32 	%r840, %r347, 2;
	add.s32 	%r842, %r795, %r840;
	ld.shared.u32 	%r1600, [%r842];
	bra.uni 	$L__BB8_206;
$L__BB8_205:
	shl.b32 	%r843, %r346, 2;
	add.s32 	%r845, %r795, %r843;
	ld.shared.u32 	%r1599, [%r845];
$L__BB8_206:
	setp.ge.s32 	%p266, %r346, %r325;
	mov.pred 	%p619, 0;
	@%p266 bra 	$L__BB8_209;
	setp.ge.s32 	%p268, %r347, %r324;
	mov.pred 	%p619, -1;
	@%p268 bra 	$L__BB8_209;
	mul.wide.s32 	%rd699, %r1599, 4;
	add.s64 	%rd700, %rd8, %rd699;
	ld.f32 	%f309, [%rd700];
	mul.wide.s32 	%rd701, %r1600, 4;
	add.s64 	%rd702, %rd8, %rd701;
	ld.f32 	%f310, [%rd702];
	setp.lt.f32 	%p619, %f309, %f310;
$L__BB8_209:
	selp.b32 	%r1532, %r1599, %r1600, %p619;
	selp.u32 	%r846, 1, 0, %p619;
	add.s32 	%r353, %r346, %r846;
	not.pred 	%p269, %p619;
	selp.u32 	%r847, 1, 0, %p269;
	add.s32 	%r354, %r347, %r847;
	@%p619 bra 	$L__BB8_211;
	shl.b32 	%r848, %r354, 2;
	add.s32 	%r850, %r795, %r848;
	ld.shared.u32 	%r1600, [%r850];
	bra.uni 	$L__BB8_212;
$L__BB8_211:
	shl.b32 	%r851, %r353, 2;
	add.s32 	%r853, %r795, %r851;
	ld.shared.u32 	%r1599, [%r853];
$L__BB8_212:
	setp.ge.s32 	%p271, %r353, %r325;
	mov.pred 	%p620, 0;
	@%p271 bra 	$L__BB8_215;
	setp.ge.s32 	%p273, %r354, %r324;
	mov.pred 	%p620, -1;
	@%p273 bra 	$L__BB8_215;
	mul.wide.s32 	%rd703, %r1599, 4;
	add.s64 	%rd704, %rd8, %rd703;
	ld.f32 	%f311, [%rd704];
	mul.wide.s32 	%rd705, %r1600, 4;
	add.s64 	%rd706, %rd8, %rd705;
	ld.f32 	%f312, [%rd706];
	setp.lt.f32 	%p620, %f311, %f312;
$L__BB8_215:
	selp.b32 	%r1534, %r1599, %r1600, %p620;
	selp.u32 	%r854, 1, 0, %p620;
	add.s32 	%r360, %r353, %r854;
	not.pred 	%p274, %p620;
	selp.u32 	%r855, 1, 0, %p274;
	add.s32 	%r361, %r354, %r855;
	@%p620 bra 	$L__BB8_217;
	shl.b32 	%r856, %r361, 2;
	add.s32 	%r858, %r795, %r856;
	ld.shared.u32 	%r1600, [%r858];
	bra.uni 	$L__BB8_218;
$L__BB8_217:
	shl.b32 	%r859, %r360, 2;
	add.s32 	%r861, %r795, %r859;
	ld.shared.u32 	%r1599, [%r861];
$L__BB8_218:
	setp.ge.s32 	%p276, %r360, %r325;
	mov.pred 	%p621, 0;
	@%p276 bra 	$L__BB8_221;
	setp.ge.s32 	%p278, %r361, %r324;
	mov.pred 	%p621, -1;
	@%p278 bra 	$L__BB8_221;
	mul.wide.s32 	%rd707, %r1599, 4;
	add.s64 	%rd708, %rd8, %rd707;
	ld.f32 	%f313, [%rd708];
	mul.wide.s32 	%rd709, %r1600, 4;
	add.s64 	%rd710, %rd8, %rd709;
	ld.f32 	%f314, [%rd710];
	setp.lt.f32 	%p621, %f313, %f314;
$L__BB8_221:
	selp.b32 	%r1536, %r1599, %r1600, %p621;
	selp.u32 	%r862, 1, 0, %p621;
	add.s32 	%r367, %r360, %r862;
	not.pred 	%p279, %p621;
	selp.u32 	%r863, 1, 0, %p279;
	add.s32 	%r368, %r361, %r863;
	@%p621 bra 	$L__BB8_223;
	shl.b32 	%r864, %r368, 2;
	add.s32 	%r866, %r795, %r864;
	ld.shared.u32 	%r1600, [%r866];
	bra.uni 	$L__BB8_224;
$L__BB8_223:
	shl.b32 	%r867, %r367, 2;
	add.s32 	%r869, %r795, %r867;
	ld.shared.u32 	%r1599, [%r869];
$L__BB8_224:
	setp.ge.s32 	%p281, %r367, %r325;
	mov.pred 	%p622, 0;
	@%p281 bra 	$L__BB8_227;
	setp.ge.s32 	%p283, %r368, %r324;
	mov.pred 	%p622, -1;
	@%p283 bra 	$L__BB8_227;
	mul.wide.s32 	%rd711, %r1599, 4;
	add.s64 	%rd712, %rd8, %rd711;
	ld.f32 	%f315, [%rd712];
	mul.wide.s32 	%rd713, %r1600, 4;
	add.s64 	%rd714, %rd8, %rd713;
	ld.f32 	%f316, [%rd714];
	setp.lt.f32 	%p622, %f315, %f316;
$L__BB8_227:
	selp.b32 	%r1538, %r1599, %r1600, %p622;
	selp.u32 	%r870, 1, 0, %p622;
	add.s32 	%r374, %r367, %r870;
	not.pred 	%p284, %p622;
	selp.u32 	%r871, 1, 0, %p284;
	add.s32 	%r375, %r368, %r871;
	@%p622 bra 	$L__BB8_229;
	shl.b32 	%r872, %r375, 2;
	add.s32 	%r874, %r795, %r872;
	ld.shared.u32 	%r1600, [%r874];
	bra.uni 	$L__BB8_230;
$L__BB8_229:
	shl.b32 	%r875, %r374, 2;
	add.s32 	%r877, %r795, %r875;
	ld.shared.u32 	%r1599, [%r877];
$L__BB8_230:
	setp.ge.s32 	%p286, %r374, %r325;
	mov.pred 	%p623, 0;
	@%p286 bra 	$L__BB8_233;
	setp.ge.s32 	%p288, %r375, %r324;
	mov.pred 	%p623, -1;
	@%p288 bra 	$L__BB8_233;
	mul.wide.s32 	%rd715, %r1599, 4;
	add.s64 	%rd716, %rd8, %rd715;
	ld.f32 	%f317, [%rd716];
	mul.wide.s32 	%rd717, %r1600, 4;
	add.s64 	%rd718, %rd8, %rd717;
	ld.f32 	%f318, [%rd718];
	setp.lt.f32 	%p623, %f317, %f318;
$L__BB8_233:
	selp.b32 	%r1540, %r1599, %r1600, %p623;
	selp.u32 	%r878, 1, 0, %p623;
	add.s32 	%r381, %r374, %r878;
	not.pred 	%p289, %p623;
	selp.u32 	%r879, 1, 0, %p289;
	add.s32 	%r382, %r375, %r879;
	@%p623 bra 	$L__BB8_235;
	shl.b32 	%r880, %r382, 2;
	add.s32 	%r882, %r795, %r880;
	ld.shared.u32 	%r1600, [%r882];
	bra.uni 	$L__BB8_236;
$L__BB8_235:
	shl.b32 	%r883, %r381, 2;
	add.s32 	%r885, %r795, %r883;
	ld.shared.u32 	%r1599, [%r885];
$L__BB8_236:
	setp.ge.s32 	%p291, %r381, %r325;
	mov.pred 	%p624, 0;
	@%p291 bra 	$L__BB8_239;
	setp.ge.s32 	%p293, %r382, %r324;
	mov.pred 	%p624, -1;
	@%p293 bra 	$L__BB8_239;
	mul.wide.s32 	%rd719, %r1599, 4;
	add.s64 	%rd720, %rd8, %rd719;
	ld.f32 	%f319, [%rd720];
	mul.wide.s32 	%rd721, %r1600, 4;
	add.s64 	%rd722, %rd8, %rd721;
	ld.f32 	%f320, [%rd722];
	setp.lt.f32 	%p624, %f319, %f320;
$L__BB8_239:
	selp.b32 	%r1542, %r1599, %r1600, %p624;
	selp.u32 	%r886, 1, 0, %p624;
	add.s32 	%r388, %r381, %r886;
	not.pred 	%p294, %p624;
	selp.u32 	%r887, 1, 0, %p294;
	add.s32 	%r389, %r382, %r887;
	@%p624 bra 	$L__BB8_241;
	shl.b32 	%r888, %r389, 2;
	mov.u32 	%r889, _ZZN3cub18CUB_300001_SM_10006detail10merge_sort30DeviceMergeSortBlockSortKernelINS2_10policy_hubIN6thrust24THRUST_300001_SM_1000_NS10device_ptrIiEEE9Policy600ES8_PNS0_8NullTypeES8_SC_j4cmpfiSB_EEvbT0_T1_T2_T3_T4_PT6_PT7_T5_NS1_7vsmem_tEE19static_temp_storage;
	add.s32 	%r890, %r889, %r888;
	ld.shared.u32 	%r1600, [%r890];
	bra.uni 	$L__BB8_242;
$L__BB8_241:
	shl.b32 	%r891, %r388, 2;
	mov.u32 	%r892, _ZZN3cub18CUB_300001_SM_10006detail10merge_sort30DeviceMergeSortBlockSortKernelINS2_10policy_hubIN6thrust24THRUST_300001_SM_1000_NS10device_ptrIiEEE9Policy600ES8_PNS0_8NullTypeES8_SC_j4cmpfiSB_EEvbT0_T1_T2_T3_T4_PT6_PT7_T5_NS1_7vsmem_tEE19static_temp_storage;
	add.s32 	%r893, %r892, %r891;
	ld.shared.u32 	%r1599, [%r893];
$L__BB8_242:
	setp.ge.s32 	%p296, %r388, %r325;
	mov.pred 	%p625, 0;
	@%p296 bra 	$L__BB8_245;
	setp.ge.s32 	%p298, %r389, %r324;
	mov.pred 	%p625, -1;
	@%p298 bra 	$L__BB8_245;
	mul.wide.s32 	%rd723, %r1599, 4;
	add.s64 	%rd724, %rd8, %rd723;
	ld.f32 	%f321, [%rd724];
	mul.wide.s32 	%rd725, %r1600, 4;
	add.s64 	%rd726, %rd8, %rd725;
	ld.f32 	%f322, [%rd726];
	setp.lt.f32 	%p625, %f321, %f322;
$L__BB8_245:
	selp.b32 	%r1544, %r1599, %r1600, %p625;
	selp.u32 	%r894, 1, 0, %p625;
	add.s32 	%r395, %r388, %r894;
	not.pred 	%p299, %p625;
	selp.u32 	%r895, 1, 0, %p299;
	add.s32 	%r396, %r389, %r895;
	@%p625 bra 	$L__BB8_247;
	shl.b32 	%r896, %r396, 2;
	mov.u32 	%r897, _ZZN3cub18CUB_300001_SM_10006detail10merge_sort30DeviceMergeSortBlockSortKernelINS2_10policy_hubIN6thrust24THRUST_300001_SM_1000_NS10device_ptrIiEEE9Policy600ES8_PNS0_8NullTypeES8_SC_j4cmpfiSB_EEvbT0_T1_T2_T3_T4_PT6_PT7_T5_NS1_7vsmem_tEE19static_temp_storage;
	add.s32 	%r898, %r897, %r896;
	ld.shared.u32 	%r1600, [%r898];
	bra.uni 	$L__BB8_248;
$L__BB8_247:
	shl.b32 	%r899, %r395, 2;
	mov.u32 	%r900, _ZZN3cub18CUB_300001_SM_10006detail10merge_sort30DeviceMergeSortBlockSortKernelINS2_10policy_hubIN6thrust24THRUST_300001_SM_1000_NS10device_ptrIiEEE9Policy600ES8_PNS0_8NullTypeES8_SC_j4cmpfiSB_EEvbT0_T1_T2_T3_T4_PT6_PT7_T5_NS1_7vsmem_tEE19static_temp_storage;
	add.s32 	%r901, %r900, %r899;
	ld.shared.u32 	%r1599, [%r901];
$L__BB8_248:
	setp.ge.s32 	%p301, %r395, %r325;
	mov.pred 	%p626, 0;
	@%p301 bra 	$L__BB8_251;
	setp.ge.s32 	%p303, %r396, %r324;
	mov.pred 	%p626, -1;
	@%p303 bra 	$L__BB8_251;
	mul.wide.s32 	%rd727, %r1599, 4;
	add.s64 	%rd728, %rd8, %rd727;
	ld.f32 	%f323, [%rd728];
	mul.wide.s32 	%rd729, %r1600, 4;
	add.s64 	%rd730, %rd8, %rd729;
	ld.f32 	%f324, [%rd730];
	setp.lt.f32 	%p626, %f323, %f324;
$L__BB8_251:
	selp.b32 	%r1546, %r1599, %r1600, %p626;
	selp.u32 	%r902, 1, 0, %p626;
	add.s32 	%r402, %r395, %r902;
	not.pred 	%p304, %p626;
	selp.u32 	%r903, 1, 0, %p304;
	add.s32 	%r403, %r396, %r903;
	@%p626 bra 	$L__BB8_253;
	shl.b32 	%r904, %r403, 2;
	mov.u32 	%r905, _ZZN3cub18CUB_300001_SM_10006detail10merge_sort30DeviceMergeSortBlockSortKernelINS2_10policy_hubIN6thrust24THRUST_300001_SM_1000_NS10device_ptrIiEEE9Policy600ES8_PNS0_8NullTypeES8_SC_j4cmpfiSB_EEvbT0_T1_T2_T3_T4_PT6_PT7_T5_NS1_7vsmem_tEE19static_temp_storage;
	add.s32 	%r906, %r905, %r904;
	ld.shared.u32 	%r1600, [%r906];
	bra.uni 	$L__BB8_254;
$L__BB8_253:
	shl.b32 	%r907, %r402, 2;
	mov.u32 	%r908, _ZZN3cub18CUB_300001_SM_10006detail10merge_sort30DeviceMergeSortBlockSortKernelINS2_10policy_hubIN6thrust24THRUST_300001_SM_1000_NS10device_ptrIiEEE9Policy600ES8_PNS0_8NullTypeES8_SC_j4cmpfiSB_EEvbT0_T1_T2_T3_T4_PT6_PT7_T5_NS1_7vsmem_tEE19static_temp_storage;
	add.s32 	%r909, %r908, %r907;
	ld.shared.u32 	%r1599, [%r909];
$L__BB8_254:
	setp.ge.s32 	%p306, %r402, %r325;
	mov.pred 	%p627, 0;
	@%p306 bra 	$L__BB8_257;
	setp.ge.s32 	%p308, %r403, %r324;
	mov.pred 	%p627, -1;
	@%p308 bra 	$L__BB8_257;
	mul.wide.s32 	%rd731, %r1599, 4;
	add.s64 	%rd732, %rd8, %rd731;
	ld.f32 	%f325, [%rd732];
	mul.wide.s32 	%rd733, %r1600, 4;
	add.s64 	%rd734, %rd8, %rd733;
	ld.f32 	%f326, [%rd734];
	setp.lt.f32 	%p627, %f325, %f326;
$L__BB8_257:
	selp.b32 	%r1548, %r1599, %r1600, %p627;
	selp.u32 	%r910, 1, 0, %p627;
	add.s32 	%r409, %r402, %r910;
	not.pred 	%p309, %p627;
	selp.u32 	%r911, 1, 0, %p309;
	add.s32 	%r410, %r403, %r911;
	@%p627 bra 	$L__BB8_259;
	shl.b32 	%r912, %r410, 2;
	mov.u32 	%r913, _ZZN3cub18CUB_300001_SM_10006detail10merge_sort30DeviceMergeSortBlockSortKernelINS2_10policy_hubIN6thrust24THRUST_300001_SM_1000_NS10device_ptrIiEEE9Policy600ES8_PNS0_8NullTypeES8_SC_j4cmpfiSB_EEvbT0_T1_T2_T3_T4_PT6_PT7_T5_NS1_7vsmem_tEE19static_temp_storage;
	add.s32 	%r914, %r913, %r912;
	ld.shared.u32 	%r1600, [%r914];
	bra.uni 	$L__BB8_260;
$L__BB8_259:
	shl.b32 	%r915, %r409, 2;
	mov.u32 	%r916, _ZZN3cub18CUB_300001_SM_10006detail10merge_sort30DeviceMergeSortBlockSortKernelINS2_10policy_hubIN6thrust24THRUST_300001_SM_1000_NS10device_ptrIiEEE9Policy600ES8_PNS0_8NullTypeES8_SC_j4cmpfiSB_EEvbT0_T1_T2_T3_T4_PT6_PT7_T5_NS1_7vsmem_tEE19static_temp_storage;
	add.s32 	%r917, %r916, %r915;
	ld.shared.u32 	%r1599, [%r917];
$L__BB8_260:
	setp.ge.s32 	%p311, %r409, %r325;
	mov.pred 	%p628, 0;
	@%p311 bra 	$L__BB8_263;
	setp.ge.s32 	%p313, %r410, %r324;
	mov.pred 	%p628, -1;
	@%p313 bra 	$L__BB8_263;
	mul.wide.s32 	%rd735, %r1599, 4;
	add.s64 	%rd736, %rd8, %rd735;
	ld.f32 	%f327, [%rd736];
	mul.wide.s32 	%rd737, %r1600, 4;
	add.s64 	%rd738, %rd8, %rd737;
	ld.f32 	%f328, [%rd738];
	setp.lt.f32 	%p628, %f327, %f328;
$L__BB8_263:
	selp.b32 	%r1550, %r1599, %r1600, %p628;
	selp.u32 	%r918, 1, 0, %p628;
	add.s32 	%r416, %r409, %r918;
	not.pred 	%p314, %p628;
	selp.u32 	%r919, 1, 0, %p314;
	add.s32 	%r417, %r410, %r919;
	@%p628 bra 	$L__BB8_265;
	shl.b32 	%r920, %r417, 2;
	mov.u32 	%r921, _ZZN3cub18CUB_300001_SM_10006detail10merge_sort30DeviceMergeSortBlockSortKernelINS2_10policy_hubIN6thrust24THRUST_300001_SM_1000_NS10device_ptrIiEEE9Policy600ES8_PNS0_8NullTypeES8_SC_j4cmpfiSB_EEvbT0_T1_T2_T3_T4_PT6_PT7_T5_NS1_7vsmem_tEE19static_temp_storage;
	add.s32 	%r922, %r921, %r920;
	ld.shared.u32 	%r1600, [%r922];
	bra.uni 	$L__BB8_266;
$L__BB8_265:
	shl.b32 	%r923, %r416, 2;
	mov.u32 	%r924, _ZZN3cub18CUB_300001_SM_10006detail10merge_sort30DeviceMergeSortBlockSortKernelINS2_10policy_hubIN6thrust24THRUST_300001_SM_1000_NS10device_ptrIiEEE9Policy600ES8_PNS0_8NullTypeES8_SC_j4cmpfiSB_EEvbT0_T1_T2_T3_T4_PT6_PT7_T5_NS1_7vsmem_tEE19static_temp_storage;
	add.s32 	%r925, %r924, %r923;
	ld.shared.u32 	%r1599, [%r925];
$L__BB8_266:
	setp.ge.s32 	%p316, %r416, %r325;
	mov.pred 	%p629, 0;
	@%p316 bra 	$L__BB8_269;
	setp.ge.s32 	%p318, %r417, %r324;
	mov.pred 	%p629, -1;
	@%p318 bra 	$L__BB8_269;
	mul.wide.s32 	%rd739, %r1599, 4;
	add.s64 	%rd740, %rd8, %rd739;
	ld.f32 	%f329, [%rd740];
	mul.wide.s32 	%rd741, %r1600, 4;
	add.s64 	%rd742, %rd8, %rd741;
	ld.f32 	%f330, [%rd742];
	setp.lt.f32 	%p629, %f329, %f330;
$L__BB8_269:
	selp.b32 	%r1552, %r1599, %r1600, %p629;
	selp.u32 	%r926, 1, 0, %p629;
	add.s32 	%r423, %r416, %r926;
	not.pred 	%p319, %p629;
	selp.u32 	%r927, 1, 0, %p319;
	add.s32 	%r424, %r417, %r927;
	@%p629 bra 	$L__BB8_271;
	shl.b32 	%r928, %r424, 2;
	mov.u32 	%r929, _ZZN3cub18CUB_300001_SM_10006detail10merge_sort30DeviceMergeSortBlockSortKernelINS2_10policy_hubIN6thrust24THRUST_300001_SM_1000_NS10device_ptrIiEEE9Policy600ES8_PNS0_8NullTypeES8_SC_j4cmpfiSB_EEvbT0_T1_T2_T3_T4_PT6_PT7_T5_NS1_7vsmem_tEE19static_temp_storage;
	add.s32 	%r930, %r929, %r928;
	ld.shared.u32 	%r1600, [%r930];
	bra.uni 	$L__BB8_272;
$L__BB8_271:
	shl.b32 	%r931, %r423, 2;
	mov.u32 	%r932, _ZZN3cub18CUB_300001_SM_10006detail10merge_sort30DeviceMergeSortBlockSortKernelINS2_10policy_hubIN6thrust24THRUST_300001_SM_1000_NS10device_ptrIiEEE9Policy600ES8_PNS0_8NullTypeES8_SC_j4cmpfiSB_EEvbT0_T1_T2_T3_T4_PT6_PT7_T5_NS1_7vsmem_tEE19static_temp_storage;
	add.s32 	%r933, %r932, %r931;
	ld.shared.u32 	%r1599, [%r933];
$L__BB8_272:
	setp.ge.s32 	%p321, %r423, %r325;
	mov.pred 	%p630, 0;
	@%p321 bra 	$L__BB8_275;
	setp.ge.s32 	%p323, %r424, %r324;
	mov.pred 	%p630, -1;
	@%p323 bra 	$L__BB8_275;
	mul.wide.s32 	%rd743, %r1599, 4;
	add.s64 	%rd744, %rd8, %rd743;
	ld.f32 	%f331, [%rd744];
	mul.wide.s32 	%rd745, %r1600, 4;
	add.s64 	%rd746, %rd8, %rd745;
	ld.f32 	%f332, [%rd746];
	setp.lt.f32 	%p630, %f331, %f332;
$L__BB8_275:
	selp.b32 	%r1554, %r1599, %r1600, %p630;
	selp.u32 	%r934, 1, 0, %p630;
	add.s32 	%r430, %r423, %r934;
	not.pred 	%p324, %p630;
	selp.u32 	%r935, 1, 0, %p324;
	add.s32 	%r431, %r424, %r935;
	@%p630 bra 	$L__BB8_277;
	shl.b32 	%r936, %r431, 2;
	mov.u32 	%r937, _ZZN3cub18CUB_300001_SM_10006detail10merge_sort30DeviceMergeSortBlockSortKernelINS2_10policy_hubIN6thrust24THRUST_300001_SM_1000_NS10device_ptrIiEEE9Policy600ES8_PNS0_8NullTypeES8_SC_j4cmpfiSB_EEvbT0_T1_T2_T3_T4_PT6_PT7_T5_NS1_7vsmem_tEE19static_temp_storage;
	add.s32 	%r938, %r937, %r936;
	ld.shared.u32 	%r1600, [%r938];
	bra.uni 	$L__BB8_278;
$L__BB8_277:
	shl.b32 	%r939, %r430, 2;
	mov.u32 	%r940, _ZZN3cub18CUB_300001_SM_10006detail10merge_sort30DeviceMergeSortBlockSortKernelINS2_10policy_hubIN6thrust24THRUST_300001_SM_1000_NS10device_ptrIiEEE9Policy600ES8_PNS0_8NullTypeES8_SC_j4cmpfiSB_EEvbT0_T1_T2_T3_T4_PT6_PT7_T5_NS1_7vsmem_tEE19static_temp_storage;
	add.s32 	%r941, %r940, %r939;
	ld.shared.u32 	%r1599, [%r941];
$L__BB8_278:
	setp.ge.s32 	%p326, %r430, %r325;
	mov.pred 	%p631, 0;
	@%p326 bra 	$L__BB8_281;
	setp.ge.s32 	%p328, %r431, %r324;
	mov.pred 	%p631, -1;
	@%p328 bra 	$L__BB8_281;
	mul.wide.s32 	%rd747, %r1599, 4;
	add.s64 	%rd748, %rd8, %rd747;
	ld.f32 	%f333, [%rd748];
	mul.wide.s32 	%rd749, %r1600, 4;
	add.s64 	%rd750, %rd8, %rd749;
	ld.f32 	%f334, [%rd750];
	setp.lt.f32 	%p631, %f333, %f334;
$L__BB8_281:
	selp.b32 	%r1556, %r1599, %r1600, %p631;
	selp.u32 	%r942, 1, 0, %p631;
	add.s32 	%r437, %r430, %r942;
	not.pred 	%p329, %p631;
	selp.u32 	%r943, 1, 0, %p329;
	add.s32 	%r438, %r431, %r943;
	@%p631 bra 	$L__BB8_283;
	shl.b32 	%r944, %r438, 2;
	mov.u32 	%r945, _ZZN3cub18CUB_300001_SM_10006detail10merge_sort30DeviceMergeSortBlockSortKernelINS2_10policy_hubIN6thrust24THRUST_300001_SM_1000_NS10device_ptrIiEEE9Policy600ES8_PNS0_8NullTypeES8_SC_j4cmpfiSB_EEvbT0_T1_T2_T3_T4_PT6_PT7_T5_NS1_7vsmem_tEE19static_temp_storage;
	add.s32 	%r946, %r945, %r944;
	ld.shared.u32 	%r1600, [%r946];
	bra.uni 	$L__BB8_284;
$L__BB8_283:
	shl.b32 	%r947, %r437, 2;
	mov.u32 	%r948, _ZZN3cub18CUB_300001_SM_10006detail10merge_sort30DeviceMergeSortBlockSortKernelINS2_10policy_hubIN6thrust24THRUST_300001_SM_1000_NS10device_ptrIiEEE9Policy600ES8_PNS0_8NullTypeES8_SC_j4cmpfiSB_EEvbT0_T1_T2_T3_T4_PT6_PT7_T5_NS1_7vsmem_tEE19static_temp_storage;
	add.s32 	%r949, %r948, %r947;
	ld.shared.u32 	%r1599, [%r949];
$L__BB8_284:
	setp.ge.s32 	%p331, %r437, %r325;
	mov.pred 	%p632, 0;
	@%p331 bra 	$L__BB8_287;
	setp.ge.s32 	%p333, %r438, %r324;
	mov.pred 	%p632, -1;
	@%p333 bra 	$L__BB8_287;
	mul.wide.s32 	%rd751, %r1599, 4;
	add.s64 	%rd752, %rd8, %rd751;
	ld.f32 	%f335, [%rd752];
	mul.wide.s32 	%rd753, %r1600, 4;
	add.s64 	%rd754, %rd8, %rd753;
	ld.f32 	%f336, [%rd754];
	setp.lt.f32 	%p632, %f335, %f336;
$L__BB8_287:
	selp.b32 	%r1558, %r1599, %r1600, %p632;
	selp.u32 	%r950, 1, 0, %p632;
	add.s32 	%r444, %r437, %r950;
	not.pred 	%p334, %p632;
	selp.u32 	%r951, 1, 0, %p334;
	add.s32 	%r445, %r438, %r951;
	@%p632 bra 	$L__BB8_289;
	shl.b32 	%r952, %r445, 2;
	mov.u32 	%r953, _ZZN3cub18CUB_300001_SM_10006detail10merge_sort30DeviceMergeSortBlockSortKernelINS2_10policy_hubIN6thrust24THRUST_300001_SM_1000_NS10device_ptrIiEEE9Policy600ES8_PNS0_8NullTypeES8_SC_j4cmpfiSB_EEvbT0_T1_T2_T3_T4_PT6_PT7_T5_NS1_7vsmem_tEE19static_temp_storage;
	add.s32 	%r954, %r953, %r952;
	ld.shared.u32 	%r1600, [%r954];
	bra.uni 	$L__BB8_290;
$L__BB8_289:
	shl.b32 	%r955, %r444, 2;
	mov.u32 	%r956, _ZZN3cub18CUB_300001_SM_10006detail10merge_sort30DeviceMergeSortBlockSortKernelINS2_10policy_hubIN6thrust24THRUST_300001_SM_1000_NS10device_ptrIiEEE9Policy600ES8_PNS0_8NullTypeES8_SC_j4cmpfiSB_EEvbT0_T1_T2_T3_T4_PT6_PT7_T5_NS1_7vsmem_tEE19static_temp_storage;
	add.s32 	%r957, %r956, %r955;
	ld.shared.u32 	%r1599, [%r957];
$L__BB8_290:
	setp.ge.s32 	%p335, %r444, %r325;
	mov.u32 	%r1630, %r1600;
	@%p335 bra 	$L__BB8_293;
	setp.ge.s32 	%p336, %r445, %r324;
	mov.u32 	%r1630, %r1599;
	@%p336 bra 	$L__BB8_293;
	mul.wide.s32 	%rd755, %r1599, 4;
	add.s64 	%rd756, %rd8, %rd755;
	ld.f32 	%f337, [%rd756];
	mul.wide.s32 	%rd757, %r1600, 4;
	add.s64 	%rd758, %rd8, %rd757;
	ld.f32 	%f338, [%rd758];
	setp.lt.f32 	%p337, %f337, %f338;
	selp.b32 	%r1630, %r1599, %r1600, %p337;
$L__BB8_293:
	shl.b32 	%r1594, %r321, 1;
	setp.lt.u32 	%p338, %r321, 129;
	@%p338 bra 	$L__BB8_191;
	ld.param.s8 	%rs2, [_ZN3cub18CUB_300001_SM_10006detail10merge_sort30DeviceMergeSortBlockSortKernelINS2_10policy_hubIN6thrust24THRUST_300001_SM_1000_NS10device_ptrIiEEE9Policy600ES8_PNS0_8NullTypeES8_SC_j4cmpfiSB_EEvbT0_T1_T2_T3_T4_PT6_PT7_T5_NS1_7vsmem_tE_param_0];
	add.s32 	%r453, %r177, 384;
	add.s32 	%r454, %r177, 32;
	add.s32 	%r455, %r177, 416;
	add.s32 	%r456, %r177, 448;
	add.s32 	%r457, %r177, 480;
	add.s32 	%r458, %r177, 64;
	add.s32 	%r459, %r177, 96;
	add.s32 	%r460, %r177, 128;
	add.s32 	%r461, %r177, 160;
	bar.sync 	0;
	setp.eq.s16 	%p339, %rs2, 0;
	@%p339 bra 	$L__BB8_331;
	st.shared.u32 	[%r220], %r1593;
	st.shared.u32 	[%r220+4], %r1575;
	st.shared.u32 	[%r220+8], %r1532;
	st.shared.u32 	[%r220+12], %r1534;
	st.shared.u32 	[%r220+16], %r1536;
	st.shared.u32 	[%r220+20], %r1538;
	st.shared.u32 	[%r220+24], %r1540;
	st.shared.u32 	[%r220+28], %r1542;
	st.shared.u32 	[%r220+32], %r1544;
	st.shared.u32 	[%r220+36], %r1546;
	st.shared.u32 	[%r220+40], %r1548;
	st.shared.u32 	[%r220+44], %r1550;
	st.shared.u32 	[%r220+48], %r1552;
	st.shared.u32 	[%r220+52], %r1554;
	st.shared.u32 	[%r220+56], %r1556;
	st.shared.u32 	[%r220+60], %r1558;
	st.shared.u32 	[%r220+64], %r1630;
	bar.warp.sync 	-1;
	ld.shared.u32 	%r462, [%r219];
	ld.shared.u32 	%r463, [%r219+128];
	ld.shared.u32 	%r464, [%r219+256];
	ld.shared.u32 	%r465, [%r219+384];
	ld.shared.u32 	%r466, [%r219+512];
	ld.shared.u32 	%r467, [%r219+640];
	ld.shared.u32 	%r468, [%r219+768];
	ld.shared.u32 	%r469, [%r219+896];
	ld.shared.u32 	%r470, [%r219+1024];
	ld.shared.u32 	%r471, [%r219+1152];
	ld.shared.u32 	%r472, [%r219+1280];
	ld.shared.u32 	%r473, [%r219+1408];
	ld.shared.u32 	%r474, [%r219+1536];
	ld.shared.u32 	%r475, [%r219+1664];
	ld.shared.u32 	%r476, [%r219+1792];
	ld.shared.u32 	%r477, [%r219+1920];
	ld.shared.u32 	%r478, [%r219+2048];
	setp.eq.s32 	%p340, %r175, 0;
	@%p340 bra 	$L__BB8_296;
	bra.uni 	$L__BB8_297;
$L__BB8_296:
	st.volatile.shared.u32 	[_ZZN3cub18CUB_300001_SM_10006detail10merge_sort30DeviceMergeSortBlockSortKernelINS2_10policy_hubIN6thrust24THRUST_300001_SM_1000_NS10device_ptrIiEEE9Policy600ES8_PNS0_8NullTypeES8_SC_j4cmpfiSB_EEvbT0_T1_T2_T3_T4_PT6_PT7_T5_NS1_7vsmem_tEE19static_temp_storage+17408], %r174;
$L__BB8_297:
	bar.sync 	0;
	ld.volatile.shared.u32 	%r496, [_ZZN3cub18CUB_300001_SM_10006detail10merge_sort30DeviceMergeSortBlockSortKernelINS2_10policy_hubIN6thrust24THRUST_300001_SM_1000_NS10device_ptrIiEEE9Policy600ES8_PNS0_8NullTypeES8_SC_j4cmpfiSB_EEvbT0_T1_T2_T3_T4_PT6_PT7_T5_NS1_7vsmem_tEE19static_temp_storage+17408];
	mov.u32 	%r958, %tid.x;
	and.b32  	%r959, %r958, 992;
	mul.lo.s32 	%r960, %r959, 17;
	cvt.u64.u32 	%rd759, %r960;
	and.b32  	%r961, %r958, 31;
	add.s32 	%r962, %r961, %r1;
	cvt.u64.u32 	%rd760, %r962;
	add.s64 	%rd761, %rd760, %rd759;
	setp.ge.s32 	%p341, %r177, %r496;
	shl.b64 	%rd762, %rd761, 2;
	add.s64 	%rd9, %rd3, %rd762;
	@%p341 bra 	$L__BB8_299;
	st.global.u32 	[%rd9], %r462;
$L__BB8_299:
	setp.ge.s32 	%p342, %r454, %r496;
	@%p342 bra 	$L__BB8_301;
	st.global.u32 	[%rd9+128], %r463;
$L__BB8_301:
	setp.ge.s32 	%p343, %r458, %r496;
	@%p343 bra 	$L__BB8_303;
	st.global.u32 	[%rd9+256], %r464;
$L__BB8_303:
	setp.ge.s32 	%p344, %r459, %r496;
	@%p344 bra 	$L__BB8_305;
	st.global.u32 	[%rd9+384], %r465;
$L__BB8_305:
	setp.ge.s32 	%p345, %r460, %r496;
	@%p345 bra 	$L__BB8_307;
	st.global.u32 	[%rd9+512], %r466;
$L__BB8_307:
	setp.ge.s32 	%p346, %r461, %r496;
	@%p346 bra 	$L__BB8_309;
	st.global.u32 	[%rd9+640], %r467;
$L__BB8_309:
	setp.ge.s32 	%p347, %r190, %r496;
	@%p347 bra 	$L__BB8_311;
	st.global.u32 	[%rd9+768], %r468;
$L__BB8_311:
	setp.ge.s32 	%p348, %r193, %r496;
	@%p348 bra 	$L__BB8_313;
	st.global.u32 	[%rd9+896], %r469;
$L__BB8_313:
	setp.ge.s32 	%p349, %r196, %r496;
	@%p349 bra 	$L__BB8_315;
	st.global.u32 	[%rd9+1024], %r470;
$L__BB8_315:
	setp.ge.s32 	%p350, %r199, %r496;
	@%p350 bra 	$L__BB8_317;
	st.global.u32 	[%rd9+1152], %r471;
$L__BB8_317:
	setp.ge.s32 	%p351, %r202, %r496;
	@%p351 bra 	$L__BB8_319;
	st.global.u32 	[%rd9+1280], %r472;
$L__BB8_319:
	setp.ge.s32 	%p352, %r205, %r496;
	@%p352 bra 	$L__BB8_321;
	st.global.u32 	[%rd9+1408], %r473;
$L__BB8_321:
	setp.ge.s32 	%p353, %r453, %r496;
	@%p353 bra 	$L__BB8_323;
	st.global.u32 	[%rd9+1536], %r474;
$L__BB8_323:
	setp.ge.s32 	%p354, %r455, %r496;
	@%p354 bra 	$L__BB8_325;
	st.global.u32 	[%rd9+1664], %r475;
$L__BB8_325:
	setp.ge.s32 	%p355, %r456, %r496;
	@%p355 bra 	$L__BB8_327;
	st.global.u32 	[%rd9+1792], %r476;
$L__BB8_327:
	setp.ge.s32 	%p356, %r457, %r496;
	@%p356 bra 	$L__BB8_329;
	st.global.u32 	[%rd9+1920], %r477;
$L__BB8_329:
	setp.ge.s32 	%p357, %r216, %r496;
	@%p357 bra 	$L__BB8_367;
	st.global.u32 	[%rd9+2048], %r478;
	bra.uni 	$L__BB8_367;
$L__BB8_331:
	st.shared.u32 	[%r220], %r1593;
	st.shared.u32 	[%r220+4], %r1575;
	st.shared.u32 	[%r220+8], %r1532;
	st.shared.u32 	[%r220+12], %r1534;
	st.shared.u32 	[%r220+16], %r1536;
	st.shared.u32 	[%r220+20], %r1538;
	st.shared.u32 	[%r220+24], %r1540;
	st.shared.u32 	[%r220+28], %r1542;
	st.shared.u32 	[%r220+32], %r1544;
	st.shared.u32 	[%r220+36], %r1546;
	st.shared.u32 	[%r220+40], %r1548;
	st.shared.u32 	[%r220+44], %r1550;
	st.shared.u32 	[%r220+48], %r1552;
	st.shared.u32 	[%r220+52], %r1554;
	st.shared.u32 	[%r220+56], %r1556;
	st.shared.u32 	[%r220+60], %r1558;
	st.shared.u32 	[%r220+64], %r1630;
	bar.warp.sync 	-1;
	ld.shared.u32 	%r479, [%r219];
	ld.shared.u32 	%r480, [%r219+128];
	ld.shared.u32 	%r481, [%r219+256];
	ld.shared.u32 	%r482, [%r219+384];
	ld.shared.u32 	%r483, [%r219+512];
	ld.shared.u32 	%r484, [%r219+640];
	ld.shared.u32 	%r485, [%r219+768];
	ld.shared.u32 	%r486, [%r219+896];
	ld.shared.u32 	%r487, [%r219+1024];
	ld.shared.u32 	%r488, [%r219+1152];
	ld.shared.u32 	%r489, [%r219+1280];
	ld.shared.u32 	%r490, [%r219+1408];
	ld.shared.u32 	%r491, [%r219+1536];
	ld.shared.u32 	%r492, [%r219+1664];
	ld.shared.u32 	%r493, [%r219+1792];
	ld.shared.u32 	%r494, [%r219+1920];
	ld.shared.u32 	%r495, [%r219+2048];
	setp.eq.s32 	%p358, %r175, 0;
	@%p358 bra 	$L__BB8_332;
	bra.uni 	$L__BB8_333;
$L__BB8_332:
	st.volatile.shared.u32 	[_ZZN3cub18CUB_300001_SM_10006detail10merge_sort30DeviceMergeSortBlockSortKernelINS2_10policy_hubIN6thrust24THRUST_300001_SM_1000_NS10device_ptrIiEEE9Policy600ES8_PNS0_8NullTypeES8_SC_j4cmpfiSB_EEvbT0_T1_T2_T3_T4_PT6_PT7_T5_NS1_7vsmem_tEE19static_temp_storage+17408], %r174;
$L__BB8_333:
	bar.sync 	0;
	ld.volatile.shared.u32 	%r497, [_ZZN3cub18CUB_300001_SM_10006detail10merge_sort30DeviceMergeSortBlockSortKernelINS2_10policy_hubIN6thrust24THRUST_300001_SM_1000_NS10device_ptrIiEEE9Policy600ES8_PNS0_8NullTypeES8_SC_j4cmpfiSB_EEvbT0_T1_T2_T3_T4_PT6_PT7_T5_NS1_7vsmem_tEE19static_temp_storage+17408];
	setp.ge.s32 	%p359, %r177, %r497;
	@%p359 bra 	$L__BB8_335;
	cvt.u64.u32 	%rd763, %r177;
	add.s64 	%rd764, %rd763, %rd6;
	shl.b64 	%rd765, %rd764, 2;
	add.s64 	%rd766, %rd1, %rd765;
	st.global.u32 	[%rd766], %r479;
$L__BB8_335:
	setp.ge.s32 	%p360, %r454, %r497;
	@%p360 bra 	$L__BB8_337;
	cvt.u64.u32 	%rd767, %r177;
	add.s64 	%rd768, %rd767, %rd6;
	shl.b64 	%rd769, %rd768, 2;
	add.s64 	%rd770, %rd1, %rd769;
	st.global.u32 	[%rd770+128], %r480;
$L__BB8_337:
	setp.ge.s32 	%p361, %r458, %r497;
	@%p361 bra 	$L__BB8_339;
	cvt.u64.u32 	%rd771, %r177;
	add.s64 	%rd772, %rd771, %rd6;
	shl.b64 	%rd773, %rd772, 2;
	add.s64 	%rd774, %rd1, %rd773;
	st.global.u32 	[%rd774+256], %r481;
$L__BB8_339:
	setp.ge.s32 	%p362, %r459, %r497;
	@%p362 bra 	$L__BB8_341;
	cvt.u64.u32 	%rd775, %r177;
	add.s64 	%rd776, %rd775, %rd6;
	shl.b64 	%rd777, %rd776, 2;
	add.s64 	%rd778, %rd1, %rd777;
	st.global.u32 	[%rd778+384], %r482;
$L__BB8_341:
	setp.ge.s32 	%p363, %r460, %r497;
	@%p363 bra 	$L__BB8_343;
	cvt.u64.u32 	%rd779, %r177;
	add.s64 	%rd780, %rd779, %rd6;
	shl.b64 	%rd781, %rd780, 2;
	add.s64 	%rd782, %rd1, %rd781;
	st.global.u32 	[%rd782+512], %r483;
$L__BB8_343:
	setp.ge.s32 	%p364, %r461, %r497;
	@%p364 bra 	$L__BB8_345;
	cvt.u64.u32 	%rd783, %r177;
	add.s64 	%rd784, %rd783, %rd6;
	shl.b64 	%rd785, %rd784, 2;
	add.s64 	%rd786, %rd1, %rd785;
	st.global.u32 	[%rd786+640], %r484;
$L__BB8_345:
	setp.ge.s32 	%p365, %r190, %r497;
	@%p365 bra 	$L__BB8_347;
	cvt.u64.u32 	%rd787, %r177;
	add.s64 	%rd788, %rd787, %rd6;
	shl.b64 	%rd789, %rd788, 2;
	add.s64 	%rd790, %rd1, %rd789;
	st.global.u32 	[%rd790+768], %r485;
$L__BB8_347:
	setp.ge.s32 	%p366, %r193, %r497;
	@%p366 bra 	$L__BB8_349;
	cvt.u64.u32 	%rd791, %r177;
	add.s64 	%rd792, %rd791, %rd6;
	shl.b64 	%rd793, %rd792, 2;
	add.s64 	%rd794, %rd1, %rd793;
	st.global.u32 	[%rd794+896], %r486;
$L__BB8_349:
	setp.ge.s32 	%p367, %r196, %r497;
	@%p367 bra 	$L__BB8_351;
	cvt.u64.u32 	%rd795, %r177;
	add.s64 	%rd796, %rd795, %rd6;
	shl.b64 	%rd797, %rd796, 2;
	add.s64 	%rd798, %rd1, %rd797;
	st.global.u32 	[%rd798+1024], %r487;
$L__BB8_351:
	setp.ge.s32 	%p368, %r199, %r497;
	@%p368 bra 	$L__BB8_353;
	cvt.u64.u32 	%rd799, %r177;
	add.s64 	%rd800, %rd799, %rd6;
	shl.b64 	%rd801, %rd800, 2;
	add.s64 	%rd802, %rd1, %rd801;
	st.global.u32 	[%rd802+1152], %r488;
$L__BB8_353:
	setp.ge.s32 	%p369, %r202, %r497;
	@%p369 bra 	$L__BB8_355;
	cvt.u64.u32 	%rd803, %r177;
	add.s64 	%rd804, %rd803, %rd6;
	shl.b64 	%rd805, %rd804, 2;
	add.s64 	%rd806, %rd1, %rd805;
	st.global.u32 	[%rd806+1280], %r489;
$L__BB8_355:
	setp.ge.s32 	%p370, %r205, %r497;
	@%p370 bra 	$L__BB8_357;
	cvt.u64.u32 	%rd807, %r177;
	add.s64 	%rd808, %rd807, %rd6;
	shl.b64 	%rd809, %rd808, 2;
	add.s64 	%rd810, %rd1, %rd809;
	st.global.u32 	[%rd810+1408], %r490;
$L__BB8_357:
	setp.ge.s32 	%p371, %r453, %r497;
	@%p371 bra 	$L__BB8_359;
	cvt.u64.u32 	%rd811, %r177;
	add.s64 	%rd812, %rd811, %rd6;
	shl.b64 	%rd813, %rd812, 2;
	add.s64 	%rd814, %rd1, %rd813;
	st.global.u32 	[%rd814+1536], %r491;
$L__BB8_359:
	setp.ge.s32 	%p372, %r455, %r497;
	@%p372 bra 	$L__BB8_361;
	cvt.u64.u32 	%rd815, %r177;
	add.s64 	%rd816, %rd815, %rd6;
	shl.b64 	%rd817, %rd816, 2;
	add.s64 	%rd818, %rd1, %rd817;
	st.global.u32 	[%rd818+1664], %r492;
$L__BB8_361:
	setp.ge.s32 	%p373, %r456, %r497;
	@%p373 bra 	$L__BB8_363;
	cvt.u64.u32 	%rd819, %r177;
	add.s64 	%rd820, %rd819, %rd6;
	shl.b64 	%rd821, %rd820, 2;
	add.s64 	%rd822, %rd1, %rd821;
	st.global.u32 	[%rd822+1792], %r493;
$L__BB8_363:
	setp.ge.s32 	%p374, %r457, %r497;
	@%p374 bra 	$L__BB8_365;
	cvt.u64.u32 	%rd823, %r177;
	add.s64 	%rd824, %rd823, %rd6;
	shl.b64 	%rd825, %rd824, 2;
	add.s64 	%rd826, %rd1, %rd825;
	st.global.u32 	[%rd826+1920], %r494;
$L__BB8_365:
	setp.ge.s32 	%p375, %r216, %r497;
	@%p375 bra 	$L__BB8_367;
	cvt.u64.u32 	%rd827, %r177;
	add.s64 	%rd828, %rd827, %rd6;
	shl.b64 	%rd829, %rd828, 2;
	add.s64 	%rd830, %rd1, %rd829;
	st.global.u32 	[%rd830+2048], %r495;
$L__BB8_367:
	ret;

}
	// .globl	_ZN3cub18CUB_300001_SM_10006detail10merge_sort30DeviceMergeSortPartitionKernelIN6thrust24THRUST_300001_SM_1000_NS10device_ptrIiEEj4cmpfiEEvbT_PT2_T0_SC_PSC_T1_SC_i
.visible .entry _ZN3cub18CUB_300001_SM_10006detail10merge_sort30DeviceMergeSortPartitionKernelIN6thrust24THRUST_300001_SM_1000_NS10device_ptrIiEEj4cmpfiEEvbT_PT2_T0_SC_PSC_T1_SC_i(
	.param .u8 _ZN3cub18CUB_300001_SM_10006detail10merge_sort30DeviceMergeSortPartitionKernelIN6thrust24THRUST_300001_SM_1000_NS10device_ptrIiEEj4cmpfiEEvbT_PT2_T0_SC_PSC_T1_SC_i_param_0,
	.param .align 8 .b8 _ZN3cub18CUB_300001_SM_10006detail10merge_sort30DeviceMergeSortPartitionKernelIN6thrust24THRUST_300001_SM_1000_NS10device_ptrIiEEj4cmpfiEEvbT_PT2_T0_SC_PSC_T1_SC_i_param_1[8],
	.param .u64 .ptr .align 1 _ZN3cub18CUB_300001_SM_10006detail10merge_sort30DeviceMergeSortPartitionKernelIN6thrust24THRUST_300001_SM_1000_NS10device_ptrIiEEj4cmpfiEEvbT_PT2_T0_SC_PSC_T1_SC_i_param_2,
	.param .u32 _ZN3cub18CUB_300001_SM_10006detail10merge_sort30DeviceMergeSortPartitionKernelIN6thrust24THRUST_300001_SM_1000_NS10device_ptrIiEEj4cmpfiEEvbT_PT2_T0_SC_PSC_T1_SC_i_param_3,
	.param .u32 _ZN3cub18CUB_300001_SM_10006detail10merge_sort30DeviceMergeSortPartitionKernelIN6thrust24THRUST_300001_SM_1000_NS10device_ptrIiEEj4cmpfiEEvbT_PT2_T0_SC_PSC_T1_SC_i_param_4,
	.param .u64 .ptr .align 1 _ZN3cub18CUB_300001_SM_10006detail10merge_sort30DeviceMergeSortPartitionKernelIN6thrust24THRUST_300001_SM_1000_NS10device_ptrIiEEj4cmpfiEEvbT_PT2_T0_SC_PSC_T1_SC_i_param_5,
	.param .align 1 .b8 _ZN3cub18CUB_300001_SM_10006detail10merge_sort30DeviceMergeSortPartitionKernelIN6thrust24THRUST_300001_SM_1000_NS10device_ptrIiEEj4cmpfiEEvbT_PT2_T0_SC_PSC_T1_SC_i_param_6[1],
	.param .u32 _ZN3cub18CUB_300001_SM_10006detail10merge_sort30DeviceMergeSortPartitionKernelIN6thrust24THRUST_300001_SM_1000_NS10device_ptrIiEEj4cmpfiEEvbT_PT2_T0_SC_PSC_T1_SC_i_param_7,
	.param .u32 _ZN3cub18CUB_300001_SM_10006detail10merge_sort30DeviceMergeSortPartitionKernelIN6thrust24THRUST_300001_SM_1000_NS10device_ptrIiEEj4cmpfiEEvbT_PT2_T0_SC_PSC_T1_SC_i_param_8
)
{
	.reg .pred 	%p<10>;
	.reg .b16 	%rs<2>;
	.reg .b32 	%r<70>;
	.reg .b32 	%f<5>;
	.reg .b64 	%rd<42>;

	ld.param.u64 	%rd11, [_ZN3cub18CUB_300001_SM_10006detail10merge_sort30DeviceMergeSortPartitionKernelIN6thrust24THRUST_300001_SM_1000_NS10device_ptrIiEEj4cmpfiEEvbT_PT2_T0_SC_PSC_T1_SC_i_param_1];
	ld.param.s8 	%rs1, [_ZN3cub18CUB_300001_SM_10006detail10merge_sort30DeviceMergeSortPartitionKernelIN6thrust24THRUST_300001_SM_1000_NS10device_ptrIiEEj4cmpfiEEvbT_PT2_T0_SC_PSC_T1_SC_i_param_0];
	ld.param.u64 	%rd12, [_ZN3cub18CUB_300001_SM_10006detail10merge_sort30DeviceMergeSortPartitionKernelIN6thrust24THRUST_300001_SM_1000_NS10device_ptrIiEEj4cmpfiEEvbT_PT2_T0_SC_PSC_T1_SC_i_param_2];
	ld.param.u32 	%r20, [_ZN3cub18CUB_300001_SM_10006detail10merge_sort30DeviceMergeSortPartitionKernelIN6thrust24THRUST_300001_SM_1000_NS10device_ptrIiEEj4cmpfiEEvbT_PT2_T0_SC_PSC_T1_SC_i_param_3];
	ld.param.u32 	%r21, [_ZN3cub18CUB_300001_SM_10006detail10merge_sort30DeviceMergeSortPartitionKernelIN6thrust24THRUST_300001_SM_1000_NS10device_ptrIiEEj4cmpfiEEvbT_PT2_T0_SC_PSC_T1_SC_i_param_4];
	ld.param.u64 	%rd13, [_ZN3cub18CUB_300001_SM_10006detail10merge_sort30DeviceMergeSortPartitionKernelIN6thrust24THRUST_300001_SM_1000_NS10device_ptrIiEEj4cmpfiEEvbT_PT2_T0_SC_PSC_T1_SC_i_param_5];
	ld.param.u32 	%r22, [_ZN3cub18CUB_300001_SM_10006detail10merge_sort30DeviceMergeSortPartitionKernelIN6thrust24THRUST_300001_SM_1000_NS10device_ptrIiEEj4cmpfiEEvbT_PT2_T0_SC_PSC_T1_SC_i_param_7];
	ld.param.u32 	%r23, [_ZN3cub18CUB_300001_SM_10006detail10merge_sort30DeviceMergeSortPartitionKernelIN6thrust24THRUST_300001_SM_1000_NS10device_ptrIiEEj4cmpfiEEvbT_PT2_T0_SC_PSC_T1_SC_i_param_8];
	cvta.to.global.u64 	%rd1, %rd13;
	mov.u32 	%r24, %ntid.x;
	mov.u32 	%r25, %ctaid.x;
	mov.u32 	%r26, %tid.x;
	mad.lo.s32 	%r1, %r24, %r25, %r26;
	setp.ge.u32 	%p1, %r1, %r21;
	@%p1 bra 	$L__BB9_11;
	shr.u32 	%r27, %r22, 1;
	add.s32 	%r2, %r22, -1;
	neg.s32 	%r28, %r22;
	and.b32  	%r29, %r1, %r28;
	mul.lo.s32 	%r30, %r23, %r29;
	mul.lo.s32 	%r31, %r23, %r27;
	min.u32 	%r3, %r30, %r20;
	not.b32 	%r32, %r30;
	min.u32 	%r33, %r31, %r32;
	add.s32 	%r34, %r33, %r30;
	min.u32 	%r4, %r34, %r20;
	not.b32 	%r35, %r4;
	min.u32 	%r36, %r31, %r35;
	add.s32 	%r37, %r36, %r4;
	min.u32 	%r5, %r37, %r20;
	// begin inline asm
	griddepcontrol.wait;
	// end inline asm
	add.s32 	%r38, %r1, 1;
	setp.ne.s32 	%p2, %r38, %r21;
	@%p2 bra 	$L__BB9_3;
	mul.wide.u32 	%rd40, %r1, 4;
	add.s64 	%rd41, %rd1, %rd40;
	st.global.u32 	[%rd41], %r4;
	bra.uni 	$L__BB9_11;
$L__BB9_3:
	sub.s32 	%r39, %r5, %r3;
	and.b32  	%r40, %r2, %r1;
	mul.lo.s32 	%r41, %r40, %r23;
	min.u32 	%r6, %r41, %r39;
	setp.eq.s16 	%p3, %rs1, 0;
	@%p3 bra 	$L__BB9_7;
	sub.s32 	%r42, %r4, %r3;
	sub.s32 	%r43, %r5, %r4;
	max.u32 	%r44, %r6, %r43;
	sub.s32 	%r69, %r44, %r43;
	min.u32 	%r65, %r42, %r6;
	setp.ge.u32 	%p4, %r69, %r65;
	@%p4 bra 	$L__BB9_10;
	cvta.to.global.u64 	%rd3, %rd11;
	ld.global.u64 	%rd4, [a_f];
	cvt.u64.u32 	%rd5, %r4;
	cvt.u64.u32 	%rd6, %r3;
$L__BB9_6:
	sub.s32 	%r45, %r65, %r69;
	shr.u32 	%r46, %r45, 1;
	add.s32 	%r47, %r46, %r69;
	cvt.u64.u32 	%rd14, %r47;
	add.s64 	%rd15, %rd14, %rd6;
	shl.b64 	%rd16, %rd15, 2;
	add.s64 	%rd17, %rd3, %rd16;
	ld.global.u32 	%r48, [%rd17];
	not.b32 	%r49, %r47;
	add.s32 	%r50, %r6, %r49;
	cvt.u64.u32 	%rd18, %r50;
	add.s64 	%rd19, %rd18, %rd5;
	shl.b64 	%rd20, %rd19, 2;
	add.s64 	%rd21, %rd3, %rd20;
	ld.global.u32 	%r51, [%rd21];
	mul.wide.s32 	%rd22, %r51, 4;
	add.s64 	%rd23, %rd4, %rd22;
	ld.f32 	%f1, [%rd23];
	mul.wide.s32 	%rd24, %r48, 4;
	add.s64 	%rd25, %rd4, %rd24;
	ld.f32 	%f2, [%rd25];
	setp.geu.f32 	%p5, %f1, %f2;
	add.s32 	%r52, %r47, 1;
	selp.b32 	%r69, %r52, %r69, %p5;
	selp.b32 	%r65, %r65, %r47, %p5;
	setp.lt.u32 	%p6, %r69, %r65;
	@%p6 bra 	$L__BB9_6;
	bra.uni 	$L__BB9_10;
$L__BB9_7:
	sub.s32 	%r53, %r4, %r3;
	sub.s32 	%r54, %r5, %r4;
	max.u32 	%r55, %r6, %r54;
	sub.s32 	%r69, %r55, %r54;
	min.u32 	%r67, %r53, %r6;
	setp.ge.u32 	%p7, %r69, %r67;
	@%p7 bra 	$L__BB9_10;
	cvta.to.global.u64 	%rd7, %rd12;
	ld.global.u64 	%rd8, [a_f];
	cvt.u64.u32 	%rd9, %r4;
	cvt.u64.u32 	%rd10, %r3;
$L__BB9_9:
	sub.s32 	%r56, %r67, %r69;
	shr.u32 	%r57, %r56, 1;
	add.s32 	%r58, %r57, %r69;
	cvt.u64.u32 	%rd26, %r58;
	add.s64 	%rd27, %rd26, %rd10;
	shl.b64 	%rd28, %rd27, 2;
	add.s64 	%rd29, %rd7, %rd28;
	ld.global.u32 	%r59, [%rd29];
	not.b32 	%r60, %r58;
	add.s32 	%r61, %r6, %r60;
	cvt.u64.u32 	%rd30, %r61;
	add.s64 	%rd31, %rd30, %rd9;
	shl.b64 	%rd32, %rd31, 2;
	add.s64 	%rd33, %rd7, %rd32;
	ld.global.u32 	%r62, [%rd33];
	mul.wide.s32 	%rd34, %r62, 4;
	add.s64 	%rd35, %rd8, %rd34;
	ld.f32 	%f3, [%rd35];
	mul.wide.s32 	%rd36, %r59, 4;
	add.s64 	%rd37, %rd8, %rd36;
	ld.f32 	%f4, [%rd37];
	setp.geu.f32 	%p8, %f3, %f4;
	add.s32 	%r63, %r58, 1;
	selp.b32 	%r69, %r63, %r69, %p8;
	selp.b32 	%r67, %r67, %r58, %p8;
	setp.lt.u32 	%p9, %r69, %r67;
	@%p9 bra 	$L__BB9_9;
$L__BB9_10:
	add.s32 	%r64, %r69, %r3;
	mul.wide.u32 	%rd38, %r1, 4;
	add.s64 	%rd39, %rd1, %rd38;
	st.global.u32 	[%rd39], %r64;
$L__BB9_11:
	ret;

}
	// .globl	_ZN3cub18CUB_300001_SM_10006detail10merge_sort26DeviceMergeSortMergeKernelINS2_10policy_hubIN6thrust24THRUST_300001_SM_1000_NS10device_ptrIiEEE9Policy600ES8_PNS0_8NullTypeES8_SC_j4cmpfiSB_EEvbT2_T3_T4_PT6_PT7_T5_PSG_SG_NS1_7vsmem_tE
.visible .entry _ZN3cub18CUB_300001_SM_10006detail10merge_sort26DeviceMergeSortMergeKernelINS2_10policy_hubIN6thrust24THRUST_300001_SM_1000_NS10device_ptrIiEEE9Policy600ES8_PNS0_8NullTypeES8_SC_j4cmpfiSB_EEvbT2_T3_T4_PT6_PT7_T5_PSG_SG_NS1_7vsmem_tE(
	.param .u8 _ZN3cub18CUB_300001_SM_10006detail10merge_sort26DeviceMergeSortMergeKernelINS2_10policy_hubIN6thrust24THRUST_300001_SM_1000_NS10device_ptrIiEEE9Policy600ES8_PNS0_8NullTypeES8_SC_j4cmpfiSB_EEvbT2_T3_T4_PT6_PT7_T5_PSG_SG_NS1_7vsmem_tE_param_0,
	.param .align 8 .b8 _ZN3cub18CUB_300001_SM_10006detail10merge_sort26DeviceMergeSortMergeKernelINS2_10policy_hubIN6thrust24THRUST_300001_SM_1000_NS10device_ptrIiEEE9Policy600ES8_PNS0_8NullTypeES8_SC_j4cmpfiSB_EEvbT2_T3_T4_PT6_PT7_T5_PSG_SG_NS1_7vsmem_tE_param_1[8],
	.param .u64 .ptr .align 1 _ZN3cub18CUB_300001_SM_10006detail10merge_sort26DeviceMergeSortMergeKernelINS2_10policy_hubIN6thrust24THRUST_300001_SM_1000_NS10device_ptrIiEEE9Policy600ES8_PNS0_8NullTypeES8_SC_j4cmpfiSB_EEvbT2_T3_T4_PT6_PT7_T5_PSG_SG_NS1_7vsmem_tE_param_2,
	.param .u32 _ZN3cub18CUB_300001_SM_10006detail10merge_sort26DeviceMergeSortMergeKernelINS2_10policy_hubIN6thrust24THRUST_300001_SM_1000_NS10device_ptrIiEEE9Policy600ES8_PNS0_8NullTypeES8_SC_j4cmpfiSB_EEvbT2_T3_T4_PT6_PT7_T5_PSG_SG_NS1_7vsmem_tE_param_3,
	.param .u64 .ptr .align 1 _ZN3cub18CUB_300001_SM_10006detail10merge_sort26DeviceMergeSortMergeKernelINS2_10policy_hubIN6thrust24THRUST_300001_SM_1000_NS10device_ptrIiEEE9Policy600ES8_PNS0_8NullTypeES8_SC_j4cmpfiSB_EEvbT2_T3_T4_PT6_PT7_T5_PSG_SG_NS1_7vsmem_tE_param_4,
	.param .u64 .ptr .align 1 _ZN3cub18CUB_300001_SM_10006detail10merge_sort26DeviceMergeSortMergeKernelINS2_10policy_hubIN6thrust24THRUST_300001_SM_1000_NS10device_ptrIiEEE9Policy600ES8_PNS0_8NullTypeES8_SC_j4cmpfiSB_EEvbT2_T3_T4_PT6_PT7_T5_PSG_SG_NS1_7vsmem_tE_param_5,
	.param .align 1 .b8 _ZN3cub18CUB_300001_SM_10006detail10merge_sort26DeviceMergeSortMergeKernelINS2_10policy_hubIN6thrust24THRUST_300001_SM_1000_NS10device_ptrIiEEE9Policy600ES8_PNS0_8NullTypeES8_SC_j4cmpfiSB_EEvbT2_T3_T4_PT6_PT7_T5_PSG_SG_NS1_7vsmem_tE_param_6[1],
	.param .u64 .ptr .align 1 _ZN3cub18CUB_300001_SM_10006detail10merge_sort26DeviceMergeSortMergeKernelINS2_10policy_hubIN6thrust24THRUST_300001_SM_1000_NS10device_ptrIiEEE9Policy600ES8_PNS0_8NullTypeES8_SC_j4cmpfiSB_EEvbT2_T3_T4_PT6_PT7_T5_PSG_SG_NS1_7vsmem_tE_param_7,
	.param .u32 _ZN3cub18CUB_300001_SM_10006detail10merge_sort26DeviceMergeSortMergeKernelINS2_10policy_hubIN6thrust24THRUST_300001_SM_1000_NS10device_ptrIiEEE9Policy600ES8_PNS0_8NullTypeES8_SC_j4cmpfiSB_EEvbT2_T3_T4_PT6_PT7_T5_PSG_SG_NS1_7vsmem_tE_param_8,
	.param .align 8 .b8 _ZN3cub18CUB_300001_SM_10006detail10merge_sort26DeviceMergeSortMergeKernelINS2_10policy_hubIN6thrust24THRUST_300001_SM_1000_NS10device_ptrIiEEE9Policy600ES8_PNS0_8NullTypeES8_SC_j4cmpfiSB_EEvbT2_T3_T4_PT6_PT7_T5_PSG_SG_NS1_7vsmem_tE_param_9[8]
)
.maxntid 256
{
	.reg .pred 	%p<416>;
	.reg .b16 	%rs<6>;
	.reg .b32 	%r<1263>;
	.reg .b32 	%f<73>;
	.reg .b64 	%rd<481>;
	// demoted variable
	.shared .align 16 .b8 _ZZN3cub18CUB_300001_SM_10006detail10merge_sort26DeviceMergeSortMergeKernelINS2_10policy_hubIN6thrust24THRUST_300001_SM_1000_NS10device_ptrIiEEE9Policy600ES8_PNS0_8NullTypeES8_SC_j4cmpfiSB_EEvbT2_T3_T4_PT6_PT7_T5_PSG_SG_NS1_7vsmem_tEE19static_temp_storage[17424];
	ld.param.u64 	%rd15, [_ZN3cub18CUB_300001_SM_10006detail10merge_sort26DeviceMergeSortMergeKernelINS2_10policy_hubIN6thrust24THRUST_300001_SM_1000_NS10device_ptrIiEEE9Policy600ES8_PNS0_8NullTypeES8_SC_j4cmpfiSB_EEvbT2_T3_T4_PT6_PT7_T5_PSG_SG_NS1_7vsmem_tE_param_1];
	ld.param.u32 	%r525, [_ZN3cub18CUB_300001_SM_10006detail10merge_sort26DeviceMergeSortMergeKernelINS2_10policy_hubIN6thrust24THRUST_300001_SM_1000_NS10device_ptrIiEEE9Policy600ES8_PNS0_8NullTypeES8_SC_j4cmpfiSB_EEvbT2_T3_T4_PT6_PT7_T5_PSG_SG_NS1_7vsmem_tE_param_3];
	ld.param.u64 	%rd14, [_ZN3cub18CUB_300001_SM_10006detail10merge_sort26DeviceMergeSortMergeKernelINS2_10policy_hubIN6thrust24THRUST_300001_SM_1000_NS10device_ptrIiEEE9Policy600ES8_PNS0_8NullTypeES8_SC_j4cmpfiSB_EEvbT2_T3_T4_PT6_PT7_T5_PSG_SG_NS1_7vsmem_tE_param_4];
	ld.param.u64 	%rd16, [_ZN3cub18CUB_300001_SM_10006detail10merge_sort26DeviceMergeSortMergeKernelINS2_10policy_hubIN6thrust24THRUST_300001_SM_1000_NS10device_ptrIiEEE9Policy600ES8_PNS0_8NullTypeES8_SC_j4cmpfiSB_EEvbT2_T3_T4_PT6_PT7_T5_PSG_SG_NS1_7vsmem_tE_param_7];
	cvta.to.global.u64 	%rd1, %rd14;
	cvta.to.global.u64 	%rd2, %rd16;
	cvta.to.global.u64 	%rd3, %rd15;
	mov.u32 	%r1, %ctaid.x;
	mov.u32 	%r527, %nctaid.x;
	mov.u32 	%r2, %tid.x;
	add.s32 	%r528, %r527, -1;
	setp.ge.u32 	%p65, %r1, %r528;
	@%p65 bra 	$L__BB10_159;
	ld.param.u32 	%r1107, [_ZN3cub18CUB_300001_SM_10006detail10merge_sort26DeviceMergeSortMergeKernelINS2_10policy_hubIN6thrust24THRUST_300001_SM_1000_NS10device_ptrIiEEE9Policy600ES8_PNS0_8NullTypeES8_SC_j4cmpfiSB_EEvbT2_T3_T4_PT6_PT7_T5_PSG_SG_NS1_7vsmem_tE_param_8];
	ld.param.s8 	%rs4, [_ZN3cub18CUB_300001_SM_10006detail10merge_sort26DeviceMergeSortMergeKernelINS2_10policy_hubIN6thrust24THRUST_300001_SM_1000_NS10device_ptrIiEEE9Policy600ES8_PNS0_8NullTypeES8_SC_j4cmpfiSB_EEvbT2_T3_T4_PT6_PT7_T5_PSG_SG_NS1_7vsmem_tE_param_0];
	mul.wide.u32 	%rd245, %r1, 4;
	add.s64 	%rd246, %rd2, %rd245;
	ld.global.u32 	%r822, [%rd246];
	ld.global.u32 	%r823, [%rd246+4];
	shr.u32 	%r824, %r1107, 1;
	neg.s32 	%r825, %r1107;
	and.b32  	%r826, %r1, %r825;
	mul.lo.s32 	%r3, %r826, 4352;
	mul.lo.s32 	%r4, %r824, 4352;
	sub.s32 	%r827, %r1, %r826;
	mul.lo.s32 	%r828, %r827, 4352;
	sub.s32 	%r5, %r822, %r3;
	sub.s32 	%r829, %r823, %r3;
	sub.s32 	%r830, %r525, %r3;
	max.u32 	%r831, %r830, %r4;
	sub.s32 	%r832, %r831, %r4;
	sub.s32 	%r833, %r828, %r5;
	min.u32 	%r6, %r833, %r832;
	max.u32 	%r834, %r828, -4353;
	not.b32 	%r835, %r834;
	add.s32 	%r836, %r828, %r835;
	sub.s32 	%r837, %r836, %r829;
	or.b32  	%r838, %r1, %r825;
	setp.eq.s32 	%p260, %r838, -1;
	min.u32 	%r839, %r4, %r830;
	selp.b32 	%r840, %r839, %r829, %p260;
	selp.b32 	%r841, %r4, %r837, %p260;
	min.u32 	%r7, %r841, %r832;
	sub.s32 	%r8, %r840, %r5;
	// begin inline asm
	griddepcontrol.wait;
	// end inline asm
	setp.eq.s16 	%p261, %rs4, 0;
	@%p261 bra 	$L__BB10_53;
	cvt.u64.u32 	%rd247, %r3;
	cvt.u64.u32 	%rd248, %r5;
	add.s64 	%rd249, %rd248, %rd247;
	cvt.u64.u32 	%rd250, %r4;
	add.s64 	%rd251, %rd247, %rd250;
	cvt.u64.u32 	%rd252, %r6;
	add.s64 	%rd253, %rd251, %rd252;
	setp.ge.s32 	%p262, %r2, %r8;
	cvt.u64.u32 	%rd254, %r2;
	add.s64 	%rd255, %rd249, %rd254;
	shl.b64 	%rd256, %rd255, 2;
	add.s64 	%rd4, %rd3, %rd256;
	sub.s32 	%r842, %r2, %r8;
	cvt.s64.s32 	%rd257, %r842;
	add.s64 	%rd258, %rd253, %rd257;
	shl.b64 	%rd259, %rd258, 2;
	add.s64 	%rd5, %rd3, %rd259;
	@%p262 bra 	$L__BB10_4;
	ld.global.u32 	%r1141, [%rd4];
	bra.uni 	$L__BB10_5;
$L__BB10_4:
	ld.global.u32 	%r1141, [%rd5];
$L__BB10_5:
	add.s32 	%r843, %r2, 256;
	setp.lt.s32 	%p263, %r843, %r8;
	@%p263 bra 	$L__BB10_7;
	ld.global.u32 	%r1140, [%rd5+1024];
	bra.uni 	$L__BB10_8;
$L__BB10_7:
	ld.global.u32 	%r1140, [%rd4+1024];
$L__BB10_8:
	add.s32 	%r844, %r2, 512;
	setp.lt.s32 	%p264, %r844, %r8;
	@%p264 bra 	$L__BB10_10;
	ld.global.u32 	%r1139, [%rd5+2048];
	bra.uni 	$L__BB10_11;
$L__BB10_10:
	ld.global.u32 	%r1139, [%rd4+2048];
$L__BB10_11:
	add.s32 	%r845, %r2, 768;
	setp.lt.s32 	%p265, %r845, %r8;
	@%p265 bra 	$L__BB10_13;
	ld.global.u32 	%r1138, [%rd5+3072];
	bra.uni 	$L__BB10_14;
$L__BB10_13:
	ld.global.u32 	%r1138, [%rd4+3072];
$L__BB10_14:
	or.b32  	%r846, %r2, 1024;
	setp.lt.s32 	%p266, %r846, %r8;
	@%p266 bra 	$L__BB10_16;
	ld.global.u32 	%r1137, [%rd5+4096];
	bra.uni 	$L__BB10_17;
$L__BB10_16:
	ld.global.u32 	%r1137, [%rd4+4096];
$L__BB10_17:
	add.s32 	%r847, %r2, 1280;
	setp.lt.s32 	%p267, %r847, %r8;
	@%p267 bra 	$L__BB10_19;
	ld.global.u32 	%r1136, [%rd5+5120];
	bra.uni 	$L__BB10_20;
$L__BB10_19:
	ld.global.u32 	%r1136, [%rd4+5120];
$L__BB10_20:
	add.s32 	%r848, %r2, 1536;
	setp.lt.s32 	%p268, %r848, %r8;
	@%p268 bra 	$L__BB10_22;
	ld.global.u32 	%r1135, [%rd5+6144];
	bra.uni 	$L__BB10_23;
$L__BB10_22:
	ld.global.u32 	%r1135, [%rd4+6144];
$L__BB10_23:
	add.s32 	%r849, %r2, 1792;
	setp.lt.s32 	%p269, %r849, %r8;
	@%p269 bra 	$L__BB10_25;
	ld.global.u32 	%r1134, [%rd5+7168];
	bra.uni 	$L__BB10_26;
$L__BB10_25:
	ld.global.u32 	%r1134, [%rd4+7168];
$L__BB10_26:
	or.b32  	%r850, %r2, 2048;
	setp.lt.s32 	%p270, %r850, %r8;
	@%p270 bra 	$L__BB10_28;
	ld.global.u32 	%r1133, [%rd5+8192];
	bra.uni 	$L__BB10_29;
$L__BB10_28:
	ld.global.u32 	%r1133, [%rd4+8192];
$L__BB10_29:
	add.s32 	%r851, %r2, 2304;
	setp.lt.s32 	%p271, %r851, %r8;
	@%p271 bra 	$L__BB10_31;
	ld.global.u32 	%r1132, [%rd5+9216];
	bra.uni 	$L__BB10_32;
$L__BB10_31:
	ld.global.u32 	%r1132, [%rd4+9216];
$L__BB10_32:
	add.s32 	%r852, %r2, 2560;
	setp.lt.s32 	%p272, %r852, %r8;
	@%p272 bra 	$L__BB10_34;
	ld.global.u32 	%r1131, [%rd5+10240];
	bra.uni 	$L__BB10_35;
$L__BB10_34:
	ld.global.u32 	%r1131, [%rd4+10240];
$L__BB10_35:
	add.s32 	%r853, %r2, 2816;
	setp.lt.s32 	%p273, %r853, %r8;
	@%p273 bra 	$L__BB10_37;
	ld.global.u32 	%r1130, [%rd5+11264];
	bra.uni 	$L__BB10_38;
$L__BB10_37:
	ld.global.u32 	%r1130, [%rd4+11264];
$L__BB10_38:
	or.b32  	%r854, %r2, 3072;
	setp.lt.s32 	%p274, %r854, %r8;
	@%p274 bra 	$L__BB10_40;
	ld.global.u32 	%r1129, [%rd5+12288];
	bra.uni 	$L__BB10_41;
$L__BB10_40:
	ld.global.u32 	%r1129, [%rd4+12288];
$L__BB10_41:
	add.s32 	%r855, %r2, 3328;
	setp.lt.s32 	%p275, %r855, %r8;
	@%p275 bra 	$L__BB10_43;
	ld.global.u32 	%r1128, [%rd5+13312];
	bra.uni 	$L__BB10_44;
$L__BB10_43:
	ld.global.u32 	%r1128, [%rd4+13312];
$L__BB10_44:
	add.s32 	%r856, %r2, 3584;
	setp.lt.s32 	%p276, %r856, %r8;
	@%p276 bra 	$L__BB10_46;
	ld.global.u32 	%r1127, [%rd5+14336];
	bra.uni 	$L__BB10_47;
$L__BB10_46:
	ld.global.u32 	%r1127, [%rd4+14336];
$L__BB10_47:
	add.s32 	%r857, %r2, 3840;
	setp.lt.s32 	%p277, %r857, %r8;
	@%p277 bra 	$L__BB10_49;
	ld.global.u32 	%r1126, [%rd5+15360];
	bra.uni 	$L__BB10_50;
$L__BB10_49:
	ld.global.u32 	%r1126, [%rd4+15360];
$L__BB10_50:
	or.b32  	%r858, %r2, 4096;
	setp.lt.s32 	%p278, %r858, %r8;
	@%p278 bra 	$L__BB10_52;
	ld.global.u32 	%r1125, [%rd5+16384];
	bra.uni 	$L__BB10_54;
$L__BB10_52:
	ld.global.u32 	%r1125, [%rd4+16384];
	bra.uni 	$L__BB10_54;
$L__BB10_53:
	ld.param.u32 	%r1108, [_ZN3cub18CUB_300001_SM_10006detail10merge_sort26DeviceMergeSortMergeKernelINS2_10policy_hubIN6thrust24THRUST_300001_SM_1000_NS10device_ptrIiEEE9Policy600ES8_PNS0_8NullTypeES8_SC_j4cmpfiSB_EEvbT2_T3_T4_PT6_PT7_T5_PSG_SG_NS1_7vsmem_tE_param_8];
	ld.param.u64 	%rd479, [_ZN3cub18CUB_300001_SM_10006detail10merge_sort26DeviceMergeSortMergeKernelINS2_10policy_hubIN6thrust24THRUST_300001_SM_1000_NS10device_ptrIiEEE9Policy600ES8_PNS0_8NullTypeES8_SC_j4cmpfiSB_EEvbT2_T3_T4_PT6_PT7_T5_PSG_SG_NS1_7vsmem_tE_param_4];
	cvt.u64.u32 	%rd260, %r3;
	cvt.u64.u32 	%rd261, %r5;
	add.s64 	%rd262, %rd261, %rd260;
	shr.u32 	%r859, %r1108, 1;
	mul.lo.s32 	%r860, %r859, 4352;
	cvt.u64.u32 	%rd263, %r860;
	add.s64 	%rd264, %rd260, %rd263;
	cvt.u64.u32 	%rd265, %r6;
	add.s64 	%rd266, %rd264, %rd265;
	setp.lt.s32 	%p279, %r2, %r8;
	sub.s32 	%r861, %r2, %r8;
	cvt.s64.s32 	%rd267, %r861;
	cvt.u64.u32 	%rd268, %r2;
	selp.b64 	%rd269, %rd262, %rd266, %p279;
	selp.b64 	%rd270, %rd268, %rd267, %p279;
	add.s64 	%rd271, %rd270, %rd269;
	cvta.to.global.u64 	%rd272, %rd479;
	shl.b64 	%rd273, %rd271, 2;
	add.s64 	%rd274, %rd272, %rd273;
	ld.global.u32 	%r1141, [%rd274];
	add.s32 	%r862, %r2, 256;
	setp.lt.s32 	%p280, %r862, %r8;
	sub.s32 	%r863, %r862, %r8;
	cvt.s64.s32 	%rd275, %r863;
	cvt.u64.u32 	%rd276, %r862;
	selp.b64 	%rd277, %rd262, %rd266, %p280;
	selp.b64 	%rd278, %rd276, %rd275, %p280;
	add.s64 	%rd279, %rd278, %rd277;
	shl.b64 	%rd280, %rd279, 2;
	add.s64 	%rd281, %rd272, %rd280;
	ld.global.u32 	%r1140, [%rd281];
	add.s32 	%r864, %r2, 512;
	setp.lt.s32 	%p281, %r864, %r8;
	sub.s32 	%r865, %r864, %r8;
	cvt.s64.s32 	%rd282, %r865;
	cvt.u64.u32 	%rd283, %r864;
	selp.b64 	%rd284, %rd262, %rd266, %p281;
	selp.b64 	%rd285, %rd283, %rd282, %p281;
	add.s64 	%rd286, %rd285, %rd284;
	shl.b64 	%rd287, %rd286, 2;
	add.s64 	%rd288, %rd272, %rd287;
	ld.global.u32 	%r1139, [%rd288];
	add.s32 	%r866, %r2, 768;
	setp.lt.s32 	%p282, %r866, %r8;
	sub.s32 	%r867, %r866, %r8;
	cvt.s64.s32 	%rd289, %r867;
	cvt.u64.u32 	%rd290, %r866;
	selp.b64 	%rd291, %rd262, %rd266, %p282;
	selp.b64 	%rd292, %rd290, %rd289, %p282;
	add.s64 	%rd293, %rd292, %rd291;
	shl.b64 	%rd294, %rd293, 2;
	add.s64 	%rd295, %rd272, %rd294;
	ld.global.u32 	%r1138, [%rd295];
	or.b32  	%r868, %r2, 1024;
	setp.lt.s32 	%p283, %r868, %r8;
	sub.s32 	%r869, %r868, %r8;
	cvt.s64.s32 	%rd296, %r869;
	cvt.u64.u32 	%rd297, %r868;
	selp.b64 	%rd298, %rd262, %rd266, %p283;
	selp.b64 	%rd299, %rd297, %rd296, %p283;
	add.s64 	%rd300, %rd299, %rd298;
	shl.b64 	%rd301, %rd300, 2;
	add.s64 	%rd302, %rd272, %rd301;
	ld.global.u32 	%r1137, [%rd302];
	add.s32 	%r870, %r2, 1280;
	setp.lt.s32 	%p284, %r870, %r8;
	sub.s32 	%r871, %r870, %r8;
	cvt.s64.s32 	%rd303, %r871;
	cvt.u64.u32 	%rd304, %r870;
	selp.b64 	%rd305, %rd262, %rd266, %p284;
	selp.b64 	%rd306, %rd304, %rd303, %p284;
	add.s64 	%rd307, %rd306, %rd305;
	shl.b64 	%rd308, %rd307, 2;
	add.s64 	%rd309, %rd272, %rd308;
	ld.global.u32 	%r1136, [%rd309];
	add.s32 	%r872, %r2, 1536;
	setp.lt.s32 	%p285, %r872, %r8;
	sub.s32 	%r873, %r872, %r8;
	cvt.s64.s32 	%rd310, %r873;
	cvt.u64.u32 	%rd311, %r872;
	selp.b64 	%rd312, %rd262, %rd266, %p285;
	selp.b64 	%rd313, %rd311, %rd310, %p285;
	add.s64 	%rd314, %rd313, %rd312;
	shl.b64 	%rd315, %rd314, 2;
	add.s64 	%rd316, %rd272, %rd315;
	ld.global.u32 	%r1135, [%rd316];
	add.s32 	%r874, %r2, 1792;
	setp.lt.s32 	%p286, %r874, %r8;
	sub.s32 	%r875, %r874, %r8;
	cvt.s64.s32 	%rd317, %r875;
	cvt.u64.u32 	%rd318, %r874;
	selp.b64 	%rd319, %rd262, %rd266, %p286;
	selp.b64 	%rd320, %rd318, %rd317, %p286;
	add.s64 	%rd321, %rd320, %rd319;
	shl.b64 	%rd322, %rd321, 2;
	add.s64 	%rd323, %rd272, %rd322;
	ld.global.u32 	%r1134, [%rd323];
	or.b32  	%r876, %r2, 2048;
	setp.lt.s32 	%p287, %r876, %r8;
	sub.s32 	%r877, %r876, %r8;
	cvt.s64.s32 	%rd324, %r877;
	cvt.u64.u32 	%rd325, %r876;
	selp.b64 	%rd326, %rd262, %rd266, %p287;
	selp.b64 	%rd327, %rd325, %rd324, %p287;
	add.s64 	%rd328, %rd327, %rd326;
	shl.b64 	%rd329, %rd328, 2;
	add.s64 	%rd330, %rd272, %rd329;
	ld.global.u32 	%r1133, [%rd330];
	add.s32 	%r878, %r2, 2304;
	setp.lt.s32 	%p288, %r878, %r8;
	sub.s32 	%r879, %r878, %r8;
	cvt.s64.s32 	%rd331, %r879;
	cvt.u64.u32 	%rd332, %r878;
	selp.b64 	%rd333, %rd262, %rd266, %p288;
	selp.b64 	%rd334, %rd332, %rd331, %p288;
	add.s64 	%rd335, %rd334, %rd333;
	shl.b64 	%rd336, %rd335, 2;
	add.s64 	%rd337, %rd272, %rd336;
	ld.global.u32 	%r1132, [%rd337];
	add.s32 	%r880, %r2, 2560;
	setp.lt.s32 	%p289, %r880, %r8;
	sub.s32 	%r881, %r880, %r8;
	cvt.s64.s32 	%rd338, %r881;
	cvt.u64.u32 	%rd339, %r880;
	selp.b64 	%rd340, %rd262, %rd266, %p289;
	selp.b64 	%rd341, %rd339, %rd338, %p289;
	add.s64 	%rd342, %rd341, %rd340;
	shl.b64 	%rd343, %rd342, 2;
	add.s64 	%rd344, %rd272, %rd343;
	ld.global.u32 	%r1131, [%rd344];
	add.s32 	%r882, %r2, 2816;
	setp.lt.s32 	%p290, %r882, %r8;
	sub.s32 	%r883, %r882, %r8;
	cvt.s64.s32 	%rd345, %r883;
	cvt.u64.u32 	%rd346, %r882;
	selp.b64 	%rd347, %rd262, %rd266, %p290;
	selp.b64 	%rd348, %rd346, %rd345, %p290;
	add.s64 	%rd349, %rd348, %rd347;
	shl.b64 	%rd350, %rd349, 2;
	add.s64 	%rd351, %rd272, %rd350;
	ld.global.u32 	%r1130, [%rd351];
	or.b32  	%r884, %r2, 3072;
	setp.lt.s32 	%p291, %r884, %r8;
	sub.s32 	%r885, %r884, %r8;
	cvt.s64.s32 	%rd352, %r885;
	cvt.u64.u32 	%rd353, %r884;
	selp.b64 	%rd354, %rd262, %rd266, %p291;
	selp.b64 	%rd355, %rd353, %rd352, %p291;
	add.s64 	%rd356, %rd355, %rd354;
	shl.b64 	%rd357, %rd356, 2;
	add.s64 	%rd358, %rd272, %rd357;
	ld.global.u32 	%r1129, [%rd358];
	add.s32 	%r886, %r2, 3328;
	setp.lt.s32 	%p292, %r886, %r8;
	sub.s32 	%r887, %r886, %r8;
	cvt.s64.s32 	%rd359, %r887;
	cvt.u64.u32 	%rd360, %r886;
	selp.b64 	%rd361, %rd262, %rd266, %p292;
	selp.b64 	%rd362, %rd360, %rd359, %p292;
	add.s64 	%rd363, %rd362, %rd361;
	shl.b64 	%rd364, %rd363, 2;
	add.s64 	%rd365, %rd272, %rd364;
	ld.global.u32 	%r1128, [%rd365];
	add.s32 	%r888, %r2, 3584;
	setp.lt.s32 	%p293, %r888, %r8;
	sub.s32 	%r889, %r888, %r8;
	cvt.s64.s32 	%rd366, %r889;
	cvt.u64.u32 	%rd367, %r888;
	selp.b64 	%rd368, %rd262, %rd266, %p293;
	selp.b64 	%rd369, %rd367, %rd366, %p293;
	add.s64 	%rd370, %rd369, %rd368;
	shl.b64 	%rd371, %rd370, 2;
	add.s64 	%rd372, %rd272, %rd371;
	ld.global.u32 	%r1127, [%rd372];
	add.s32 	%r890, %r2, 3840;
	setp.lt.s32 	%p294, %r890, %r8;
	sub.s32 	%r891, %r890, %r8;
	cvt.s64.s32 	%rd373, %r891;
	cvt.u64.u32 	%rd374, %r890;
	selp.b64 	%rd375, %rd262, %rd266, %p294;
	selp.b64 	%rd376, %rd374, %rd373, %p294;
	add.s64 	%rd377, %rd376, %rd375;
	shl.b64 	%rd378, %rd377, 2;
	add.s64 	%rd379, %rd272, %rd378;
	ld.global.u32 	%r1126, [%rd379];
	or.b32  	%r892, %r2, 4096;
	setp.lt.s32 	%p295, %r892, %r8;
	sub.s32 	%r893, %r892, %r8;
	cvt.s64.s32 	%rd380, %r893;
	cvt.u64.u32 	%rd381, %r892;
	selp.b64 	%rd382, %rd262, %rd266, %p295;
	selp.b64 	%rd383, %rd381, %rd380, %p295;
	add.s64 	%rd384, %rd383, %rd382;
	shl.b64 	%rd385, %rd384, 2;
	add.s64 	%rd386, %rd272, %rd385;
	ld.global.u32 	%r1125, [%rd386];
$L__BB10_54:
	sub.s32 	%r894, %r7, %r6;
	shl.b32 	%r895, %r2, 2;
	mov.u32 	%r896, _ZZN3cub18CUB_300001_SM_10006detail10merge_sort26DeviceMergeSortMergeKernelINS2_10policy_hubIN6thrust24THRUST_300001_SM_1000_NS10device_ptrIiEEE9Policy600ES8_PNS0_8NullTypeES8_SC_j4cmpfiSB_EEvbT2_T3_T4_PT6_PT7_T5_PSG_SG_NS1_7vsmem_tEE19static_temp_storage;
	add.s32 	%r897, %r896, %r895;
	st.shared.u32 	[%r897], %r1141;
	st.shared.u32 	[%r897+1024], %r1140;
	st.shared.u32 	[%r897+2048], %r1139;
	st.shared.u32 	[%r897+3072], %r1138;
	st.shared.u32 	[%r897+4096], %r1137;
	st.shared.u32 	[%r897+5120], %r1136;
	st.shared.u32 	[%r897+6144], %r1135;
	st.shared.u32 	[%r897+7168], %r1134;
	st.shared.u32 	[%r897+8192], %r1133;
	st.shared.u32 	[%r897+9216], %r1132;
	st.shared.u32 	[%r897+10240], %r1131;
	st.shared.u32 	[%r897+11264], %r1130;
	st.shared.u32 	[%r897+12288], %r1129;
	st.shared.u32 	[%r897+13312], %r1128;
	st.shared.u32 	[%r897+14336], %r1127;
	st.shared.u32 	[%r897+15360], %r1126;
	st.shared.u32 	[%r897+16384], %r1125;
	bar.sync 	0;
	// begin inline asm
	griddepcontrol.launch_dependents;
	// end inline asm
	add.s32 	%r93, %r894, %r8;
	mul.lo.s32 	%r898, %r2, 17;
	min.s32 	%r94, %r898, %r93;
	setp.lt.s32 	%p296, %r94, %r894;
	sub.s32 	%r899, %r94, %r894;
	selp.b32 	%r1144, 0, %r899, %p296;
	min.s32 	%r1142, %r8, %r94;
	setp.ge.s32 	%p297, %r1144, %r1142;
	ld.global.u64 	%rd6, [a_f];
	@%p297 bra 	$L__BB10_57;
	add.s32 	%r97, %r94, %r8;
$L__BB10_56:
	sub.s32 	%r900, %r1142, %r1144;
	shr.u32 	%r901, %r900, 31;
	add.s32 	%r902, %r900, %r901;
	shr.s32 	%r903, %r902, 1;
	add.s32 	%r904, %r903, %r1144;
	shl.b32 	%r905, %r904, 2;
	add.s32 	%r907, %r896, %r905;
	ld.shared.u32 	%r908, [%r907];
	not.b32 	%r909, %r904;
	add.s32 	%r910, %r97, %r909;
	shl.b32 	%r911, %r910, 2;
	add.s32 	%r912, %r896, %r911;
	ld.shared.u32 	%r913, [%r912];
	mul.wide.s32 	%rd387, %r913, 4;
	add.s64 	%rd388, %rd6, %rd387;
	ld.f32 	%f37, [%rd388];
	mul.wide.s32 	%rd389, %r908, 4;
	add.s64 	%rd390, %rd6, %rd389;
	ld.f32 	%f38, [%rd390];
	setp.geu.f32 	%p298, %f37, %f38;
	add.s32 	%r914, %r904, 1;
	selp.b32 	%r1144, %r914, %r1144, %p298;
	selp.b32 	%r1142, %r1142, %r904, %p298;
	setp.lt.s32 	%p299, %r1144, %r1142;
	@%p299 bra 	$L__BB10_56;
$L__BB10_57:
	sub.s32 	%r915, %r94, %r1144;
	add.s32 	%r103, %r915, %r8;
	shl.b32 	%r916, %r103, 2;
	add.s32 	%r104, %r896, %r916;
	ld.shared.u32 	%r1146, [%r104];
	shl.b32 	%r918, %r1144, 2;
	add.s32 	%r106, %r896, %r918;
	ld.shared.u32 	%r1147, [%r106];
	setp.ge.s32 	%p301, %r103, %r93;
	mov.pred 	%p384, 0;
	@%p301 bra 	$L__BB10_60;
	setp.ge.s32 	%p303, %r1144, %r8;
	mov.pred 	%p384, -1;
	@%p303 bra 	$L__BB10_60;
	mul.wide.s32 	%rd391, %r1146, 4;
	add.s64 	%rd392, %rd6, %rd391;
	ld.f32 	%f39, [%rd392];
	mul.wide.s32 	%rd393, %r1147, 4;
	add.s64 	%rd394, %rd6, %rd393;
	ld.f32 	%f40, [%rd394];
	setp.lt.f32 	%p384, %f39, %f40;
$L__BB10_60:
	selp.b32 	%r108, %r1146, %r1147, %p384;
	selp.u32 	%r919, 1, 0, %p384;
	add.s32 	%r109, %r103, %r919;
	not.pred 	%p304, %p384;
	selp.u32 	%r920, 1, 0, %p304;
	add.s32 	%r110, %r1144, %r920;
	@%p304 bra 	$L__BB10_62;
	ld.shared.u32 	%r1146, [%r104+4];
	bra.uni 	$L__BB10_63;
$L__BB10_62:
	ld.shared.u32 	%r1147, [%r106+4];
$L__BB10_63:
	setp.ge.s32 	%p306, %r109, %r93;
	mov.pred 	%p385, 0;
	@%p306 bra 	$L__BB10_66;
	setp.ge.s32 	%p308, %r110, %r8;
	mov.pred 	%p385, -1;
	@%p308 bra 	$L__BB10_66;
	mul.wide.s32 	%rd395, %r1146, 4;
	add.s64 	%rd396, %rd6, %rd395;
	ld.f32 	%f41, [%rd396];
	mul.wide.s32 	%rd397, %r1147, 4;
	add.s64 	%rd398, %rd6, %rd397;
	ld.f32 	%f42, [%rd398];
	setp.lt.f32 	%p385, %f41, %f42;
$L__BB10_66:
	selp.b32 	%r115, %r1146, %r1147, %p385;
	selp.u32 	%r921, 1, 0, %p385;
	add.s32 	%r116, %r109, %r921;
	not.pred 	%p309, %p385;
	selp.u32 	%r922, 1, 0, %p309;
	add.s32 	%r117, %r110, %r922;
	@%p385 bra 	$L__BB10_68;
	shl.b32 	%r923, %r117, 2;
	add.s32 	%r925, %r896, %r923;
	ld.shared.u32 	%r1147, [%r925];
	bra.uni 	$L__BB10_69;
$L__BB10_68:
	shl.b32 	%r926, %r116, 2;
	add.s32 	%r928, %r896, %r926;
	ld.shared.u32 	%r1146, [%r928];
$L__BB10_69:
	setp.ge.s32 	%p311, %r116, %r93;
	mov.pred 	%p386, 0;
	@%p311 bra 	$L__BB10_72;
	setp.ge.s32 	%p313, %r117, %r8;
	mov.pred 	%p386, -1;
	@%p313 bra 	$L__BB10_72;
	mul.wide.s32 	%rd399, %r1146, 4;
	add.s64 	%rd400, %rd6, %rd399;
	ld.f32 	%f43, [%rd400];
	mul.wide.s32 	%rd401, %r1147, 4;
	add.s64 	%rd402, %rd6, %rd401;
	ld.f32 	%f44, [%rd402];
	setp.lt.f32 	%p386, %f43, %f44;
$L__BB10_72:
	selp.b32 	%r122, %r1146, %r1147, %p386;
	selp.u32 	%r929, 1, 0, %p386;
	add.s32 	%r123, %r116, %r929;
	not.pred 	%p314, %p386;
	selp.u32 	%r930, 1, 0, %p314;
	add.s32 	%r124, %r117, %r930;
	@%p386 bra 	$L__BB10_74;
	shl.b32 	%r931, %r124, 2;
	add.s32 	%r933, %r896, %r931;
	ld.shared.u32 	%r1147, [%r933];
	bra.uni 	$L__BB10_75;
$L__BB10_74:
	shl.b32 	%r934, %r123, 2;
	add.s32 	%r936, %r896, %r934;
	ld.shared.u32 	%r1146, [%r936];
$L__BB10_75:
	setp.ge.s32 	%p316, %r123, %r93;
	mov.pred 	%p387, 0;
	@%p316 bra 	$L__BB10_78;
	setp.ge.s32 	%p318, %r124, %r8;
	mov.pred 	%p387, -1;
	@%p318 bra 	$L__BB10_78;
	mul.wide.s32 	%rd403, %r1146, 4;
	add.s64 	%rd404, %rd6, %rd403;
	ld.f32 	%f45, [%rd404];
	mul.wide.s32 	%rd405, %r1147, 4;
	add.s64 	%rd406, %rd6, %rd405;
	ld.f32 	%f46, [%rd406];
	setp.lt.f32 	%p387, %f45, %f46;
$L__BB10_78:
	selp.b32 	%r129, %r1146, %r1147, %p387;
	selp.u32 	%r937, 1, 0, %p387;
	add.s32 	%r130, %r123, %r937;
	not.pred 	%p319, %p387;
	selp.u32 	%r938, 1, 0, %p319;
	add.s32 	%r131, %r124, %r938;
	@%p387 bra 	$L__BB10_80;
	shl.b32 	%r939, %r131, 2;
	add.s32 	%r941, %r896, %r939;
	ld.shared.u32 	%r1147, [%r941];
	bra.uni 	$L__BB10_81;
$L__BB10_80:
	shl.b32 	%r942, %r130, 2;
	add.s32 	%r944, %r896, %r942;
	ld.shared.u32 	%r1146, [%r944];
$L__BB10_81:
	setp.ge.s32 	%p321, %r130, %r93;
	mov.pred 	%p388, 0;
	@%p321 bra 	$L__BB10_84;
	setp.ge.s32 	%p323, %r131, %r8;
	mov.pred 	%p388, -1;
	@%p323 bra 	$L__BB10_84;
	mul.wide.s32 	%rd407, %r1146, 4;
	add.s64 	%rd408, %rd6, %rd407;
	ld.f32 	%f47, [%rd408];
	mul.wide.s32 	%rd409, %r1147, 4;
	add.s64 	%rd410, %rd6, %rd409;
	ld.f32 	%f48, [%rd410];
	setp.lt.f32 	%p388, %f47, %f48;
$L__BB10_84:
	selp.b32 	%r136, %r1146, %r1147, %p388;
	selp.u32 	%r945, 1, 0, %p388;
	add.s32 	%r137, %r130, %r945;
	not.pred 	%p324, %p388;
	selp.u32 	%r946, 1, 0, %p324;
	add.s32 	%r138, %r131, %r946;
	@%p388 bra 	$L__BB10_86;
	shl.b32 	%r947, %r138, 2;
	add.s32 	%r949, %r896, %r947;
	ld.shared.u32 	%r1147, [%r949];
	bra.uni 	$L__BB10_87;
$L__BB10_86:
	shl.b32 	%r950, %r137, 2;
	add.s32 	%r952, %r896, %r950;
	ld.shared.u32 	%r1146, [%r952];
$L__BB10_87:
	setp.ge.s32 	%p326, %r137, %r93;
	mov.pred 	%p389, 0;
	@%p326 bra 	$L__BB10_90;
	setp.ge.s32 	%p328, %r138, %r8;
	mov.pred 	%p389, -1;
	@%p328 bra 	$L__BB10_90;
	mul.wide.s32 	%rd411, %r1146, 4;
	add.s64 	%rd412, %rd6, %rd411;
	ld.f32 	%f49, [%rd412];
	mul.wide.s32 	%rd413, %r1147, 4;
	add.s64 	%rd414, %rd6, %rd413;
	ld.f32 	%f50, [%rd414];
	setp.lt.f32 	%p389, %f49, %f50;
$L__BB10_90:
	selp.b32 	%r143, %r1146, %r1147, %p389;
	selp.u32 	%r953, 1, 0, %p389;
	add.s32 	%r144, %r137, %r953;
	not.pred 	%p329, %p389;
	selp.u32 	%r954, 1, 0, %p329;
	add.s32 	%r145, %r138, %r954;
	@%p389 bra 	$L__BB10_92;
	shl.b32 	%r955, %r145, 2;
	add.s32 	%r957, %r896, %r955;
	ld.shared.u32 	%r1147, [%r957];
	bra.uni 	$L__BB10_93;
$L__BB10_92:
	shl.b32 	%r958, %r144, 2;
	add.s32 	%r960, %r896, %r958;
	ld.shared.u32 	%r1146, [%r960];
$L__BB10_93:
	setp.ge.s32 	%p331, %r144, %r93;
	mov.pred 	%p390, 0;
	@%p331 bra 	$L__BB10_96;
	setp.ge.s32 	%p333, %r145, %r8;
	mov.pred 	%p390, -1;
	@%p333 bra 	$L__BB10_96;
	mul.wide.s32 	%rd415, %r1146, 4;
	add.s64 	%rd416, %rd6, %rd415;
	ld.f32 	%f51, [%rd416];
	mul.wide.s32 	%rd417, %r1147, 4;
	add.s64 	%rd418, %rd6, %rd417;
	ld.f32 	%f52, [%rd418];
	setp.lt.f32 	%p390, %f51, %f52;
$L__BB10_96:
	selp.b32 	%r150, %r1146, %r1147, %p390;
	selp.u32 	%r961, 1, 0, %p390;
	add.s32 	%r151, %r144, %r961;
	not.pred 	%p334, %p390;
	selp.u32 	%r962, 1, 0, %p334;
	add.s32 	%r152, %r145, %r962;
	@%p390 bra 	$L__BB10_98;
	shl.b32 	%r963, %r152, 2;
	add.s32 	%r965, %r896, %r963;
	ld.shared.u32 	%r1147, [%r965];
	bra.uni 	$L__BB10_99;
$L__BB10_98:
	shl.b32 	%r966, %r151, 2;
	add.s32 	%r968, %r896, %r966;
	ld.shared.u32 	%r1146, [%r968];
$L__BB10_99:
	setp.ge.s32 	%p336, %r151, %r93;
	mov.pred 	%p391, 0;
	@%p336 bra 	$L__BB10_102;
	setp.ge.s32 	%p338, %r152, %r8;
	mov.pred 	%p391, -1;
	@%p338 bra 	$L__BB10_102;
	mul.wide.s32 	%rd419, %r1146, 4;
	add.s64 	%rd420, %rd6, %rd419;
	ld.f32 	%f53, [%rd420];
	mul.wide.s32 	%rd421, %r1147, 4;
	add.s64 	%rd422, %rd6, %rd421;
	ld.f32 	%f54, [%rd422];
	setp.lt.f32 	%p391, %f53, %f54;
$L__BB10_102:
	selp.b32 	%r157, %r1146, %r1147, %p391;
	selp.u32 	%r969, 1, 0, %p391;
	add.s32 	%r158, %r151, %r969;
	not.pred 	%p339, %p391;
	selp.u32 	%r970, 1, 0, %p339;
	add.s32 	%r159, %r152, %r970;
	@%p391 bra 	$L__BB10_104;
	shl.b32 	%r971, %r159, 2;
	add.s32 	%r973, %r896, %r971;
	ld.shared.u32 	%r1147, [%r973];
	bra.uni 	$L__BB10_105;
$L__BB10_104:
	shl.b32 	%r974, %r158, 2;
	add.s32 	%r976, %r896, %r974;
	ld.shared.u32 	%r1146, [%r976];
$L__BB10_105:
	setp.ge.s32 	%p341, %r158, %r93;
	mov.pred 	%p392, 0;
	@%p341 bra 	$L__BB10_108;
	setp.ge.s32 	%p343, %r159, %r8;
	mov.pred 	%p392, -1;
	@%p343 bra 	$L__BB10_108;
	mul.wide.s32 	%rd423, %r1146, 4;
	add.s64 	%rd424, %rd6, %rd423;
	ld.f32 	%f55, [%rd424];
	mul.wide.s32 	%rd425, %r1147, 4;
	add.s64 	%rd426, %rd6, %rd425;
	ld.f32 	%f56, [%rd426];
	setp.lt.f32 	%p392, %f55, %f56;
$L__BB10_108:
	selp.b32 	%r164, %r1146, %r1147, %p392;
	selp.u32 	%r977, 1, 0, %p392;
	add.s32 	%r165, %r158, %r977;
	not.pred 	%p344, %p392;
	selp.u32 	%r978, 1, 0, %p344;
	add.s32 	%r166, %r159, %r978;
	@%p392 bra 	$L__BB10_110;
	shl.b32 	%r979, %r166, 2;
	add.s32 	%r981, %r896, %r979;
	ld.shared.u32 	%r1147, [%r981];
	bra.uni 	$L__BB10_111;
$L__BB10_110:
	shl.b32 	%r982, %r165, 2;
	add.s32 	%r984, %r896, %r982;
	ld.shared.u32 	%r1146, [%r984];
$L__BB10_111:
	setp.ge.s32 	%p346, %r165, %r93;
	mov.pred 	%p393, 0;
	@%p346 bra 	$L__BB10_114;
	setp.ge.s32 	%p348, %r166, %r8;
	mov.pred 	%p393, -1;
	@%p348 bra 	$L__BB10_114;
	mul.wide.s32 	%rd427, %r1146, 4;
	add.s64 	%rd428, %rd6, %rd427;
	ld.f32 	%f57, [%rd428];
	mul.wide.s32 	%rd429, %r1147, 4;
	add.s64 	%rd430, %rd6, %rd429;
	ld.f32 	%f58, [%rd430];
	setp.lt.f32 	%p393, %f57, %f58;
$L__BB10_114:
	selp.b32 	%r171, %r1146, %r1147, %p393;
	selp.u32 	%r985, 1, 0, %p393;
	add.s32 	%r172, %r165, %r985;
	not.pred 	%p349, %p393;
	selp.u32 	%r986, 1, 0, %p349;
	add.s32 	%r173, %r166, %r986;
	@%p393 bra 	$L__BB10_116;
	shl.b32 	%r987, %r173, 2;
	add.s32 	%r989, %r896, %r987;
	ld.shared.u32 	%r1147, [%r989];
	bra.uni 	$L__BB10_117;
$L__BB10_116:
	shl.b32 	%r990, %r172, 2;
	add.s32 	%r992, %r896, %r990;
	ld.shared.u32 	%r1146, [%r992];
$L__BB10_117:
	setp.ge.s32 	%p351, %r172, %r93;
	mov.pred 	%p394, 0;
	@%p351 bra 	$L__BB10_120;
	setp.ge.s32 	%p353, %r173, %r8;
	mov.pred 	%p394, -1;
	@%p353 bra 	$L__BB10_120;
	mul.wide.s32 	%rd431, %r1146, 4;
	add.s64 	%rd432, %rd6, %rd431;
	ld.f32 	%f59, [%rd432];
	mul.wide.s32 	%rd433, %r1147, 4;
	add.s64 	%rd434, %rd6, %rd433;
	ld.f32 	%f60, [%rd434];
	setp.lt.f32 	%p394, %f59, %f60;
$L__BB10_120:
	selp.b32 	%r178, %r1146, %r1147, %p394;
	selp.u32 	%r993, 1, 0, %p394;
	add.s32 	%r179, %r172, %r993;
	not.pred 	%p354, %p394;
	selp.u32 	%r994, 1, 0, %p354;
	add.s32 	%r180, %r173, %r994;
	@%p394 bra 	$L__BB10_122;
	shl.b32 	%r995, %r180, 2;
	add.s32 	%r997, %r896, %r995;
	ld.shared.u32 	%r1147, [%r997];
	bra.uni 	$L__BB10_123;
$L__BB10_122:
	shl.b32 	%r998, %r179, 2;
	add.s32 	%r1000, %r896, %r998;
	ld.shared.u32 	%r1146, [%r1000];
$L__BB10_123:
	setp.ge.s32 	%p356, %r179, %r93;
	mov.pred 	%p395, 0;
	@%p356 bra 	$L__BB10_126;
	setp.ge.s32 	%p358, %r180, %r8;
	mov.pred 	%p395, -1;
	@%p358 bra 	$L__BB10_126;
	mul.wide.s32 	%rd435, %r1146, 4;
	add.s64 	%rd436, %rd6, %rd435;
	ld.f32 	%f61, [%rd436];
	mul.wide.s32 	%rd437, %r1147, 4;
	add.s64 	%rd438, %rd6, %rd437;
	ld.f32 	%f62, [%rd438];
	setp.lt.f32 	%p395, %f61, %f62;
$L__BB10_126:
	selp.b32 	%r185, %r1146, %r1147, %p395;
	selp.u32 	%r1001, 1, 0, %p395;
	add.s32 	%r186, %r179, %r1001;
	not.pred 	%p359, %p395;
	selp.u32 	%r1002, 1, 0, %p359;
	add.s32 	%r187, %r180, %r1002;
	@%p395 bra 	$L__BB10_128;
	shl.b32 	%r1003, %r187, 2;
	add.s32 	%r1005, %r896, %r1003;
	ld.shared.u32 	%r1147, [%r1005];
	bra.uni 	$L__BB10_129;
$L__BB10_128:
	shl.b32 	%r1006, %r186, 2;
	add.s32 	%r1008, %r896, %r1006;
	ld.shared.u32 	%r1146, [%r1008];
$L__BB10_129:
	setp.ge.s32 	%p361, %r186, %r93;
	mov.pred 	%p396, 0;
	@%p361 bra 	$L__BB10_132;
	setp.ge.s32 	%p363, %r187, %r8;
	mov.pred 	%p396, -1;
	@%p363 bra 	$L__BB10_132;
	mul.wide.s32 	%rd439, %r1146, 4;
	add.s64 	%rd440, %rd6, %rd439;
	ld.f32 	%f63, [%rd440];
	mul.wide.s32 	%rd441, %r1147, 4;
	add.s64 	%rd442, %rd6, %rd441;
	ld.f32 	%f64, [%rd442];
	setp.lt.f32 	%p396, %f63, %f64;
$L__BB10_132:
	selp.b32 	%r192, %r1146, %r1147, %p396;
	selp.u32 	%r1009, 1, 0, %p396;
	add.s32 	%r193, %r186, %r1009;
	not.pred 	%p364, %p396;
	selp.u32 	%r1010, 1, 0, %p364;
	add.s32 	%r194, %r187, %r1010;
	@%p396 bra 	$L__BB10_134;
	shl.b32 	%r1011, %r194, 2;
	add.s32 	%r1013, %r896, %r1011;
	ld.shared.u32 	%r1147, [%r1013];
	bra.uni 	$L__BB10_135;
$L__BB10_134:
	shl.b32 	%r1014, %r193, 2;
	add.s32 	%r1016, %r896, %r1014;
	ld.shared.u32 	%r1146, [%r1016];
$L__BB10_135:
	setp.ge.s32 	%p366, %r193, %r93;
	mov.pred 	%p397, 0;
	@%p366 bra 	$L__BB10_138;
	setp.ge.s32 	%p368, %r194, %r8;
	mov.pred 	%p397, -1;
	@%p368 bra 	$L__BB10_138;
	mul.wide.s32 	%rd443, %r1146, 4;
	add.s64 	%rd444, %rd6, %rd443;
	ld.f32 	%f65, [%rd444];
	mul.wide.s32 	%rd445, %r1147, 4;
	add.s64 	%rd446, %rd6, %rd445;
	ld.f32 	%f66, [%rd446];
	setp.lt.f32 	%p397, %f65, %f66;
$L__BB10_138:
	selp.b32 	%r199, %r1146, %r1147, %p397;
	selp.u32 	%r1017, 1, 0, %p397;
	add.s32 	%r200, %r193, %r1017;
	not.pred 	%p369, %p397;
	selp.u32 	%r1018, 1, 0, %p369;
	add.s32 	%r201, %r194, %r1018;
	@%p397 bra 	$L__BB10_140;
	shl.b32 	%r1019, %r201, 2;
	add.s32 	%r1021, %r896, %r1019;
	ld.shared.u32 	%r1147, [%r1021];
	bra.uni 	$L__BB10_141;
$L__BB10_140:
	shl.b32 	%r1022, %r200, 2;
	add.s32 	%r1024, %r896, %r1022;
	ld.shared.u32 	%r1146, [%r1024];
$L__BB10_141:
	setp.ge.s32 	%p371, %r200, %r93;
	mov.pred 	%p398, 0;
	@%p371 bra 	$L__BB10_144;
	setp.ge.s32 	%p373, %r201, %r8;
	mov.pred 	%p398, -1;
	@%p373 bra 	$L__BB10_144;
	mul.wide.s32 	%rd447, %r1146, 4;
	add.s64 	%rd448, %rd6, %rd447;
	ld.f32 	%f67, [%rd448];
	mul.wide.s32 	%rd449, %r1147, 4;
	add.s64 	%rd450, %rd6, %rd449;
	ld.f32 	%f68, [%rd450];
	setp.lt.f32 	%p398, %f67, %f68;
$L__BB10_144:
	selp.b32 	%r206, %r1146, %r1147, %p398;
	selp.u32 	%r1025, 1, 0, %p398;
	add.s32 	%r207, %r200, %r1025;
	not.pred 	%p374, %p398;
	selp.u32 	%r1026, 1, 0, %p374;
	add.s32 	%r208, %r201, %r1026;
	@%p398 bra 	$L__BB10_146;
	shl.b32 	%r1027, %r208, 2;
	add.s32 	%r1029, %r896, %r1027;
	ld.shared.u32 	%r1147, [%r1029];
	bra.uni 	$L__BB10_147;
$L__BB10_146:
	shl.b32 	%r1030, %r207, 2;
	add.s32 	%r1032, %r896, %r1030;
	ld.shared.u32 	%r1146, [%r1032];
$L__BB10_147:
	setp.ge.s32 	%p376, %r207, %r93;
	mov.pred 	%p399, 0;
	@%p376 bra 	$L__BB10_150;
	setp.ge.s32 	%p378, %r208, %r8;
	mov.pred 	%p399, -1;
	@%p378 bra 	$L__BB10_150;
	mul.wide.s32 	%rd451, %r1146, 4;
	add.s64 	%rd452, %rd6, %rd451;
	ld.f32 	%f69, [%rd452];
	mul.wide.s32 	%rd453, %r1147, 4;
	add.s64 	%rd454, %rd6, %rd453;
	ld.f32 	%f70, [%rd454];
	setp.lt.f32 	%p399, %f69, %f70;
$L__BB10_150:
	selp.b32 	%r213, %r1146, %r1147, %p399;
	selp.u32 	%r1033, 1, 0, %p399;
	add.s32 	%r214, %r207, %r1033;
	not.pred 	%p379, %p399;
	selp.u32 	%r1034, 1, 0, %p379;
	add.s32 	%r215, %r208, %r1034;
	@%p399 bra 	$L__BB10_152;
	shl.b32 	%r1035, %r215, 2;
	add.s32 	%r1037, %r896, %r1035;
	ld.shared.u32 	%r1147, [%r1037];
	bra.uni 	$L__BB10_153;
$L__BB10_152:
	shl.b32 	%r1038, %r214, 2;
	add.s32 	%r1040, %r896, %r1038;
	ld.shared.u32 	%r1146, [%r1040];
$L__BB10_153:
	setp.ge.s32 	%p380, %r214, %r93;
	mov.u32 	%r1177, %r1147;
	@%p380 bra 	$L__BB10_156;
	setp.ge.s32 	%p381, %r215, %r8;
	mov.u32 	%r1177, %r1146;
	@%p381 bra 	$L__BB10_156;
	mul.wide.s32 	%rd455, %r1146, 4;
	add.s64 	%rd456, %rd6, %rd455;
	ld.f32 	%f71, [%rd456];
	mul.wide.s32 	%rd457, %r1147, 4;
	add.s64 	%rd458, %rd6, %rd457;
	ld.f32 	%f72, [%rd458];
	setp.lt.f32 	%p382, %f71, %f72;
	selp.b32 	%r1177, %r1146, %r1147, %p382;
$L__BB10_156:
	ld.param.s8 	%rs5, [_ZN3cub18CUB_300001_SM_10006detail10merge_sort26DeviceMergeSortMergeKernelINS2_10policy_hubIN6thrust24THRUST_300001_SM_1000_NS10device_ptrIiEEE9Policy600ES8_PNS0_8NullTypeES8_SC_j4cmpfiSB_EEvbT2_T3_T4_PT6_PT7_T5_PSG_SG_NS1_7vsmem_tE_param_0];
	mov.u32 	%r1041, %ctaid.x;
	mul.lo.s32 	%r222, %r1041, 4352;
	setp.eq.s16 	%p383, %rs5, 0;
	bar.sync 	0;
	@%p383 bra 	$L__BB10_158;
	ld.param.u64 	%rd480, [_ZN3cub18CUB_300001_SM_10006detail10merge_sort26DeviceMergeSortMergeKernelINS2_10policy_hubIN6thrust24THRUST_300001_SM_1000_NS10device_ptrIiEEE9Policy600ES8_PNS0_8NullTypeES8_SC_j4cmpfiSB_EEvbT2_T3_T4_PT6_PT7_T5_PSG_SG_NS1_7vsmem_tE_param_4];
	cvt.u64.u32 	%rd459, %r222;
	// begin inline asm
	mov.u32 %r1042, %laneid;
	// end inline asm
	shr.u32 	%r1043, %r2, 5;
	mul.lo.s32 	%r1044, %r1043, 544;
	mad.lo.s32 	%r1045, %r1042, 17, %r1044;
	shl.b32 	%r1046, %r1045, 2;
	add.s32 	%r1048, %r896, %r1046;
	st.shared.u32 	[%r1048], %r108;
	st.shared.u32 	[%r1048+4], %r115;
	st.shared.u32 	[%r1048+8], %r122;
	st.shared.u32 	[%r1048+12], %r129;
	st.shared.u32 	[%r1048+16], %r136;
	st.shared.u32 	[%r1048+20], %r143;
	st.shared.u32 	[%r1048+24], %r150;
	st.shared.u32 	[%r1048+28], %r157;
	st.shared.u32 	[%r1048+32], %r164;
	st.shared.u32 	[%r1048+36], %r171;
	st.shared.u32 	[%r1048+40], %r178;
	st.shared.u32 	[%r1048+44], %r185;
	st.shared.u32 	[%r1048+48], %r192;
	st.shared.u32 	[%r1048+52], %r199;
	st.shared.u32 	[%r1048+56], %r206;
	st.shared.u32 	[%r1048+60], %r213;
	st.shared.u32 	[%r1048+64], %r1177;
	bar.warp.sync 	-1;
	shl.b32 	%r1049, %r1042, 4;
	sub.s32 	%r1050, %r1045, %r1049;
	shl.b32 	%r1051, %r1050, 2;
	add.s32 	%r1052, %r896, %r1051;
	ld.shared.u32 	%r1053, [%r1052];
	ld.shared.u32 	%r1054, [%r1052+128];
	ld.shared.u32 	%r1055, [%r1052+256];
	ld.shared.u32 	%r1056, [%r1052+384];
	ld.shared.u32 	%r1057, [%r1052+512];
	ld.shared.u32 	%r1058, [%r1052+640];
	ld.shared.u32 	%r1059, [%r1052+768];
	ld.shared.u32 	%r1060, [%r1052+896];
	ld.shared.u32 	%r1061, [%r1052+1024];
	ld.shared.u32 	%r1062, [%r1052+1152];
	ld.shared.u32 	%r1063, [%r1052+1280];
	ld.shared.u32 	%r1064, [%r1052+1408];
	ld.shared.u32 	%r1065, [%r1052+1536];
	ld.shared.u32 	%r1066, [%r1052+1664];
	ld.shared.u32 	%r1067, [%r1052+1792];
	ld.shared.u32 	%r1068, [%r1052+1920];
	ld.shared.u32 	%r1069, [%r1052+2048];
	and.b32  	%r1070, %r2, 31;
	and.b32  	%r1071, %r2, 992;
	mul.lo.s32 	%r1072, %r1071, 17;
	or.b32  	%r1073, %r1072, %r1070;
	cvt.u64.u32 	%rd460, %r1073;
	add.s64 	%rd461, %rd460, %rd459;
	cvta.to.global.u64 	%rd462, %rd480;
	shl.b64 	%rd463, %rd461, 2;
	add.s64 	%rd464, %rd462, %rd463;
	st.global.u32 	[%rd464], %r1053;
	st.global.u32 	[%rd464+128], %r1054;
	st.global.u32 	[%rd464+256], %r1055;
	st.global.u32 	[%rd464+384], %r1056;
	st.global.u32 	[%rd464+512], %r1057;
	st.global.u32 	[%rd464+640], %r1058;
	st.global.u32 	[%rd464+768], %r1059;
	st.global.u32 	[%rd464+896], %r1060;
	st.global.u32 	[%rd464+1024], %r1061;
	st.global.u32 	[%rd464+1152], %r1062;
	st.global.u32 	[%rd464+1280], %r1063;
	st.global.u32 	[%rd464+1408], %r1064;
	st.global.u32 	[%rd464+1536], %r1065;
	st.global.u32 	[%rd464+1664], %r1066;
	st.global.u32 	[%rd464+1792], %r1067;
	st.global.u32 	[%rd464+1920], %r1068;
	st.global.u32 	[%rd464+2048], %r1069;
	bra.uni 	$L__BB10_437;
$L__BB10_158:
	// begin inline asm
	mov.u32 %r1074, %laneid;
	// end inline asm
	shr.u32 	%r1075, %r2, 5;
	mul.lo.s32 	%r1076, %r1075, 544;
	mad.lo.s32 	%r1077, %r1074, 17, %r1076;
	shl.b32 	%r1078, %r1077, 2;
	add.s32 	%r1080, %r896, %r1078;
	st.shared.u32 	[%r1080], %r108;
	st.shared.u32 	[%r1080+4], %r115;
	st.shared.u32 	[%r1080+8], %r122;
	st.shared.u32 	[%r1080+12], %r129;
	st.shared.u32 	[%r1080+16], %r136;
	st.shared.u32 	[%r1080+20], %r143;
	st.shared.u32 	[%r1080+24], %r150;
	st.shared.u32 	[%r1080+28], %r157;
	st.shared.u32 	[%r1080+32], %r164;
	st.shared.u32 	[%r1080+36], %r171;
	st.shared.u32 	[%r1080+40], %r178;
	st.shared.u32 	[%r1080+44], %r185;
	st.shared.u32 	[%r1080+48], %r192;
	st.shared.u32 	[%r1080+52], %r199;
	st.shared.u32 	[%r1080+56], %r206;
	st.shared.u32 	[%r1080+60], %r213;
	st.shared.u32 	[%r1080+64], %r1177;
	bar.warp.sync 	-1;
	shl.b32 	%r1081, %r1074, 4;
	sub.s32 	%r1082, %r1077, %r1081;
	shl.b32 	%r1083, %r1082, 2;
	add.s32 	%r1084, %r896, %r1083;
	ld.shared.u32 	%r1085, [%r1084];
	ld.shared.u32 	%r1086, [%r1084+128];
	ld.shared.u32 	%r1087, [%r1084+256];
	ld.shared.u32 	%r1088, [%r1084+384];
	ld.shared.u32 	%r1089, [%r1084+512];
	ld.shared.u32 	%r1090, [%r1084+640];
	ld.shared.u32 	%r1091, [%r1084+768];
	ld.shared.u32 	%r1092, [%r1084+896];
	ld.shared.u32 	%r1093, [%r1084+1024];
	ld.shared.u32 	%r1094, [%r1084+1152];
	ld.shared.u32 	%r1095, [%r1084+1280];
	ld.shared.u32 	%r1096, [%r1084+1408];
	ld.shared.u32 	%r1097, [%r1084+1536];
	ld.shared.u32 	%r1098, [%r1084+1664];
	ld.shared.u32 	%r1099, [%r1084+1792];
	ld.shared.u32 	%r1100, [%r1084+1920];
	ld.shared.u32 	%r1101, [%r1084+2048];
	and.b32  	%r1102, %r2, 31;
	and.b32  	%r1103, %r2, 992;
	mul.lo.s32 	%r1104, %r1103, 17;
	cvt.u64.u32 	%rd465, %r1104;
	add.s32 	%r1105, %r1102, %r222;
	cvt.u64.u32 	%rd466, %r1105;
	add.s64 	%rd467, %rd466, %rd465;
	shl.b64 	%rd468, %rd467, 2;
	add.s64 	%rd469, %rd3, %rd468;
	st.global.u32 	[%rd469], %r1085;
	st.global.u32 	[%rd469+128], %r1086;
	st.global.u32 	[%rd469+256], %r1087;
	st.global.u32 	[%rd469+384], %r1088;
	st.global.u32 	[%rd469+512], %r1089;
	st.global.u32 	[%rd469+640], %r1090;
	st.global.u32 	[%rd469+768], %r1091;
	st.global.u32 	[%rd469+896], %r1092;
	st.global.u32 	[%rd469+1024], %r1093;
	st.global.u32 	[%rd469+1152], %r1094;
	st.global.u32 	[%rd469+1280], %r1095;
	st.global.u32 	[%rd469+1408], %r1096;
	st.global.u32 	[%rd469+1536], %r1097;
	st.global.u32 	[%rd469+1664], %r1098;
	st.global.u32 	[%rd469+1792], %r1099;
	st.global.u32 	[%rd469+1920], %r1100;
	st.global.u32 	[%rd469+2048], %r1101;
	bra.uni 	$L__BB10_437;
$L__BB10_159:
	ld.param.u32 	%r1106, [_ZN3cub18CUB_300001_SM_10006detail10merge_sort26DeviceMergeSortMergeKernelINS2_10policy_hubIN6thrust24THRUST_300001_SM_1000_NS10device_ptrIiEEE9Policy600ES8_PNS0_8NullTypeES8_SC_j4cmpfiSB_EEvbT2_T3_T4_PT6_PT7_T5_PSG_SG_NS1_7vsmem_tE_param_8];
	ld.param.s8 	%rs2, [_ZN3cub18CUB_300001_SM_10006detail10merge_sort26DeviceMergeSortMergeKernelINS2_10policy_hubIN6thrust24THRUST_300001_SM_1000_NS10device_ptrIiEEE9Policy600ES8_PNS0_8NullTypeES8_SC_j4cmpfiSB_EEvbT2_T3_T4_PT6_PT7_T5_PSG_SG_NS1_7vsmem_tE_param_0];
	mul.wide.u32 	%rd17, %r1, 4;
	add.s64 	%rd18, %rd2, %rd17;
	ld.global.u32 	%r529, [%rd18];
	ld.global.u32 	%r530, [%rd18+4];
	shr.u32 	%r531, %r1106, 1;
	neg.s32 	%r532, %r1106;
	and.b32  	%r533, %r1, %r532;
	mul.lo.s32 	%r223, %r533, 4352;
	mul.lo.s32 	%r224, %r531, 4352;
	sub.s32 	%r534, %r1, %r533;
	mul.lo.s32 	%r535, %r534, 4352;
	sub.s32 	%r225, %r529, %r223;
	sub.s32 	%r536, %r530, %r223;
	sub.s32 	%r537, %r525, %r223;
	max.u32 	%r538, %r537, %r224;
	sub.s32 	%r539, %r538, %r224;
	sub.s32 	%r540, %r535, %r225;
	min.u32 	%r226, %r540, %r539;
	max.u32 	%r541, %r535, -4353;
	not.b32 	%r542, %r541;
	add.s32 	%r543, %r535, %r542;
	sub.s32 	%r544, %r543, %r536;
	or.b32  	%r545, %r1, %r532;
	setp.eq.s32 	%p66, %r545, -1;
	min.u32 	%r546, %r224, %r537;
	selp.b32 	%r547, %r546, %r536, %p66;
	selp.b32 	%r548, %r224, %r544, %p66;
	min.u32 	%r549, %r548, %r539;
	sub.s32 	%r227, %r547, %r225;
	sub.s32 	%r228, %r549, %r226;
	// begin inline asm
	griddepcontrol.wait;
	// end inline asm
	setp.eq.s16 	%p67, %rs2, 0;
	@%p67 bra 	$L__BB10_228;
	cvt.u64.u32 	%rd19, %r223;
	cvt.u64.u32 	%rd20, %r225;
	add.s64 	%rd21, %rd20, %rd19;
	cvt.u64.u32 	%rd22, %r224;
	add.s64 	%rd23, %rd19, %rd22;
	cvt.u64.u32 	%rd24, %r226;
	add.s64 	%rd25, %rd23, %rd24;
	add.s32 	%r229, %r228, %r227;
	setp.ge.s32 	%p68, %r2, %r229;
	cvt.u64.u32 	%rd26, %r2;
	add.s64 	%rd27, %rd21, %rd26;
	shl.b64 	%rd28, %rd27, 2;
	add.s64 	%rd7, %rd3, %rd28;
	sub.s32 	%r551, %r2, %r227;
	cvt.s64.s32 	%rd29, %r551;
	add.s64 	%rd30, %rd25, %rd29;
	shl.b64 	%rd31, %rd30, 2;
	add.s64 	%rd8, %rd3, %rd31;
	@%p68 bra 	$L__BB10_164;
	setp.ge.s32 	%p69, %r2, %r227;
	@%p69 bra 	$L__BB10_163;
	ld.global.u32 	%r1226, [%rd7];
	bra.uni 	$L__BB10_164;
$L__BB10_163:
	ld.global.u32 	%r1226, [%rd8];
$L__BB10_164:
	add.s32 	%r233, %r2, 256;
	setp.ge.s32 	%p70, %r233, %r229;
	@%p70 bra 	$L__BB10_168;
	setp.lt.s32 	%p71, %r233, %r227;
	@%p71 bra 	$L__BB10_167;
	ld.global.u32 	%r1225, [%rd8+1024];
	bra.uni 	$L__BB10_168;
$L__BB10_167:
	ld.global.u32 	%r1225, [%rd7+1024];
$L__BB10_168:
	add.s32 	%r237, %r2, 512;
	setp.ge.s32 	%p72, %r237, %r229;
	@%p72 bra 	$L__BB10_172;
	setp.lt.s32 	%p73, %r237, %r227;
	@%p73 bra 	$L__BB10_171;
	ld.global.u32 	%r1224, [%rd8+2048];
	bra.uni 	$L__BB10_172;
$L__BB10_171:
	ld.global.u32 	%r1224, [%rd7+2048];
$L__BB10_172:
	add.s32 	%r241, %r2, 768;
	setp.ge.s32 	%p74, %r241, %r229;
	@%p74 bra 	$L__BB10_176;
	setp.lt.s32 	%p75, %r241, %r227;
	@%p75 bra 	$L__BB10_175;
	ld.global.u32 	%r1223, [%rd8+3072];
	bra.uni 	$L__BB10_176;
$L__BB10_175:
	ld.global.u32 	%r1223, [%rd7+3072];
$L__BB10_176:
	or.b32  	%r245, %r2, 1024;
	setp.ge.s32 	%p76, %r245, %r229;
	@%p76 bra 	$L__BB10_180;
	setp.lt.s32 	%p77, %r245, %r227;
	@%p77 bra 	$L__BB10_179;
	ld.global.u32 	%r1222, [%rd8+4096];
	bra.uni 	$L__BB10_180;
$L__BB10_179:
	ld.global.u32 	%r1222, [%rd7+4096];
$L__BB10_180:
	add.s32 	%r249, %r2, 1280;
	setp.ge.s32 	%p78, %r249, %r229;
	@%p78 bra 	$L__BB10_184;
	setp.lt.s32 	%p79, %r249, %r227;
	@%p79 bra 	$L__BB10_183;
	ld.global.u32 	%r1221, [%rd8+5120];
	bra.uni 	$L__BB10_184;
$L__BB10_183:
	ld.global.u32 	%r1221, [%rd7+5120];
$L__BB10_184:
	add.s32 	%r253, %r2, 1536;
	setp.ge.s32 	%p80, %r253, %r229;
	@%p80 bra 	$L__BB10_188;
	setp.lt.s32 	%p81, %r253, %r227;
	@%p81 bra 	$L__BB10_187;
	ld.global.u32 	%r1220, [%rd8+6144];
	bra.uni 	$L__BB10_188;
$L__BB10_187:
	ld.global.u32 	%r1220, [%rd7+6144];
$L__BB10_188:
	add.s32 	%r257, %r2, 1792;
	setp.ge.s32 	%p82, %r257, %r229;
	@%p82 bra 	$L__BB10_192;
	setp.lt.s32 	%p83, %r257, %r227;
	@%p83 bra 	$L__BB10_191;
	ld.global.u32 	%r1219, [%rd8+7168];
	bra.uni 	$L__BB10_192;
$L__BB10_191:
	ld.global.u32 	%r1219, [%rd7+7168];
$L__BB10_192:
	or.b32  	%r261, %r2, 2048;
	setp.ge.s32 	%p84, %r261, %r229;
	@%p84 bra 	$L__BB10_196;
	setp.lt.s32 	%p85, %r261, %r227;
	@%p85 bra 	$L__BB10_195;
	ld.global.u32 	%r1218, [%rd8+8192];
	bra.uni 	$L__BB10_196;
$L__BB10_195:
	ld.global.u32 	%r1218, [%rd7+8192];
$L__BB10_196:
	add.s32 	%r265, %r2, 2304;
	setp.ge.s32 	%p86, %r265, %r229;
	@%p86 bra 	$L__BB10_200;
	setp.lt.s32 	%p87, %r265, %r227;
	@%p87 bra 	$L__BB10_199;
	ld.global.u32 	%r1217, [%rd8+9216];
	bra.uni 	$L__BB10_200;
$L__BB10_199:
	ld.global.u32 	%r1217, [%rd7+9216];
$L__BB10_200:
	add.s32 	%r269, %r2, 2560;
	setp.ge.s32 	%p88, %r269, %r229;
	@%p88 bra 	$L__BB10_204;
	setp.lt.s32 	%p89, %r269, %r227;
	@%p89 bra 	$L__BB10_203;
	ld.global.u32 	%r1216, [%rd8+10240];
	bra.uni 	$L__BB10_204;
$L__BB10_203:
	ld.global.u32 	%r1216, [%rd7+10240];
$L__BB10_204:
	add.s32 	%r273, %r2, 2816;
	setp.ge.s32 	%p90, %r273, %r229;
	@%p90 bra 	$L__BB10_208;
	setp.lt.s32 	%p91, %r273, %r227;
	@%p91 bra 	$L__BB10_207;
	ld.global.u32 	%r1215, [%rd8+11264];
	bra.uni 	$L__BB10_208;
$L__BB10_207:
	ld.global.u32 	%r1215, [%rd7+11264];
$L__BB10_208:
	or.b32  	%r277, %r2, 3072;
	setp.ge.s32 	%p92, %r277, %r229;
	@%p92 bra 	$L__BB10_212;
	setp.lt.s32 	%p93, %r277, %r227;
	@%p93 bra 	$L__BB10_211;
	ld.global.u32 	%r1214, [%rd8+12288];
	bra.uni 	$L__BB10_212;
$L__BB10_211:
	ld.global.u32 	%r1214, [%rd7+12288];
$L__BB10_212:
	add.s32 	%r281, %r2, 3328;
	setp.ge.s32 	%p94, %r281, %r229;
	@%p94 bra 	$L__BB10_216;
	setp.lt.s32 	%p95, %r281, %r227;
	@%p95 bra 	$L__BB10_215;
	ld.global.u32 	%r1213, [%rd8+13312];
	bra.uni 	$L__BB10_216;
$L__BB10_215:
	ld.global.u32 	%r1213, [%rd7+13312];
$L__BB10_216:
	add.s32 	%r285, %r2, 3584;
	setp.ge.s32 	%p96, %r285, %r229;
	@%p96 bra 	$L__BB10_220;
	setp.lt.s32 	%p97, %r285, %r227;
	@%p97 bra 	$L__BB10_219;
	ld.global.u32 	%r1212, [%rd8+14336];
	bra.uni 	$L__BB10_220;
$L__BB10_219:
	ld.global.u32 	%r1212, [%rd7+14336];
$L__BB10_220:
	add.s32 	%r289, %r2, 3840;
	setp.ge.s32 	%p98, %r289, %r229;
	@%p98 bra 	$L__BB10_224;
	setp.lt.s32 	%p99, %r289, %r227;
	@%p99 bra 	$L__BB10_223;
	ld.global.u32 	%r1211, [%rd8+15360];
	bra.uni 	$L__BB10_224;
$L__BB10_223:
	ld.global.u32 	%r1211, [%rd7+15360];
$L__BB10_224:
	or.b32  	%r293, %r2, 4096;
	setp.ge.s32 	%p100, %r293, %r229;
	@%p100 bra 	$L__BB10_262;
	setp.lt.s32 	%p101, %r293, %r227;
	@%p101 bra 	$L__BB10_227;
	ld.global.u32 	%r1210, [%rd8+16384];
	bra.uni 	$L__BB10_262;
$L__BB10_227:
	ld.global.u32 	%r1210, [%rd7+16384];
	bra.uni 	$L__BB10_262;
$L__BB10_228:
	cvt.u64.u32 	%rd32, %r223;
	cvt.u64.u32 	%rd33, %r225;
	add.s64 	%rd9, %rd33, %rd32;
	cvt.u64.u32 	%rd34, %r224;
	add.s64 	%rd35, %rd32, %rd34;
	cvt.u64.u32 	%rd36, %r226;
	add.s64 	%rd10, %rd35, %rd36;
	add.s32 	%r296, %r228, %r227;
	setp.ge.s32 	%p102, %r2, %r296;
	@%p102 bra 	$L__BB10_230;
	setp.lt.s32 	%p103, %r2, %r227;
	sub.s32 	%r569, %r2, %r227;
	cvt.s64.s32 	%rd37, %r569;
	cvt.u64.u32 	%rd38, %r2;
	selp.b64 	%rd39, %rd9, %rd10, %p103;
	selp.b64 	%rd40, %rd38, %rd37, %p103;
	add.s64 	%rd41, %rd40, %rd39;
	shl.b64 	%rd42, %rd41, 2;
	add.s64 	%rd43, %rd1, %rd42;
	ld.global.u32 	%r1226, [%rd43];
$L__BB10_230:
	add.s32 	%r299, %r2, 256;
	setp.ge.s32 	%p104, %r299, %r296;
	@%p104 bra 	$L__BB10_232;
	setp.lt.s32 	%p105, %r299, %r227;
	sub.s32 	%r571, %r299, %r227;
	cvt.s64.s32 	%rd44, %r571;
	cvt.u64.u32 	%rd45, %r299;
	selp.b64 	%rd46, %rd9, %rd10, %p105;
	selp.b64 	%rd47, %rd45, %rd44, %p105;
	add.s64 	%rd48, %rd47, %rd46;
	shl.b64 	%rd49, %rd48, 2;
	add.s64 	%rd50, %rd1, %rd49;
	ld.global.u32 	%r1225, [%rd50];
$L__BB10_232:
	add.s32 	%r302, %r2, 512;
	setp.ge.s32 	%p106, %r302, %r296;
	@%p106 bra 	$L__BB10_234;
	setp.lt.s32 	%p107, %r302, %r227;
	sub.s32 	%r573, %r302, %r227;
	cvt.s64.s32 	%rd51, %r573;
	cvt.u64.u32 	%rd52, %r302;
	selp.b64 	%rd53, %rd9, %rd10, %p107;
	selp.b64 	%rd54, %rd52, %rd51, %p107;
	add.s64 	%rd55, %rd54, %rd53;
	shl.b64 	%rd56, %rd55, 2;
	add.s64 	%rd57, %rd1, %rd56;
	ld.global.u32 	%r1224, [%rd57];
$L__BB10_234:
	add.s32 	%r305, %r2, 768;
	setp.ge.s32 	%p108, %r305, %r296;
	@%p108 bra 	$L__BB10_236;
	setp.lt.s32 	%p109, %r305, %r227;
	sub.s32 	%r575, %r305, %r227;
	cvt.s64.s32 	%rd58, %r575;
	cvt.u64.u32 	%rd59, %r305;
	selp.b64 	%rd60, %rd9, %rd10, %p109;
	selp.b64 	%rd61, %rd59, %rd58, %p109;
	add.s64 	%rd62, %rd61, %rd60;
	shl.b64 	%rd63, %rd62, 2;
	add.s64 	%rd64, %rd1, %rd63;
	ld.global.u32 	%r1223, [%rd64];
$L__BB10_236:
	or.b32  	%r308, %r2, 1024;
	setp.ge.s32 	%p110, %r308, %r296;
	@%p110 bra 	$L__BB10_238;
	setp.lt.s32 	%p111, %r308, %r227;
	sub.s32 	%r577, %r308, %r227;
	cvt.s64.s32 	%rd65, %r577;
	cvt.u64.u32 	%rd66, %r308;
	selp.b64 	%rd67, %rd9, %rd10, %p111;
	selp.b64 	%rd68, %rd66, %rd65, %p111;
	add.s64 	%rd69, %rd68, %rd67;
	shl.b64 	%rd70, %rd69, 2;
	add.s64 	%rd71, %rd1, %rd70;
	ld.global.u32 	%r1222, [%rd71];
$L__BB10_238:
	add.s32 	%r311, %r2, 1280;
	setp.ge.s32 	%p112, %r311, %r296;
	@%p112 bra 	$L__BB10_240;
	setp.lt.s32 	%p113, %r311, %r227;
	sub.s32 	%r579, %r311, %r227;
	cvt.s64.s32 	%rd72, %r579;
	cvt.u64.u32 	%rd73, %r311;
	selp.b64 	%rd74, %rd9, %rd10, %p113;
	selp.b64 	%rd75, %rd73, %rd72, %p113;
	add.s64 	%rd76, %rd75, %rd74;
	shl.b64 	%rd77, %rd76, 2;
	add.s64 	%rd78, %rd1, %rd77;
	ld.global.u32 	%r1221, [%rd78];
$L__BB10_240:
	add.s32 	%r314, %r2, 1536;
	setp.ge.s32 	%p114, %r314, %r296;
	@%p114 bra 	$L__BB10_242;
	setp.lt.s32 	%p115, %r314, %r227;
	sub.s32 	%r581, %r314, %r227;
	cvt.s64.s32 	%rd79, %r581;
	cvt.u64.u32 	%rd80, %r314;
	selp.b64 	%rd81, %rd9, %rd10, %p115;
	selp.b64 	%rd82, %rd80, %rd79, %p115;
	add.s64 	%rd83, %rd82, %rd81;
	shl.b64 	%rd84, %rd83, 2;
	add.s64 	%rd85, %rd1, %rd84;
	ld.global.u32 	%r1220, [%rd85];
$L__BB10_242:
	add.s32 	%r317, %r2, 1792;
	setp.ge.s32 	%p116, %r317, %r296;
	@%p116 bra 	$L__BB10_244;
	setp.lt.s32 	%p117, %r317, %r227;
	sub.s32 	%r583, %r317, %r227;
	cvt.s64.s32 	%rd86, %r583;
	cvt.u64.u32 	%rd87, %r317;
	selp.b64 	%rd88, %rd9, %rd10, %p117;
	selp.b64 	%rd89, %rd87, %rd86, %p117;
	add.s64 	%rd90, %rd89, %rd88;
	shl.b64 	%rd91, %rd90, 2;
	add.s64 	%rd92, %rd1, %rd91;
	ld.global.u32 	%r1219, [%rd92];
$L__BB10_244:
	or.b32  	%r320, %r2, 2048;
	setp.ge.s32 	%p118, %r320, %r296;
	@%p118 bra 	$L__BB10_246;
	setp.lt.s32 	%p119, %r320, %r227;
	sub.s32 	%r585, %r320, %r227;
	cvt.s64.s32 	%rd93, %r585;
	cvt.u64.u32 	%rd94, %r320;
	selp.b64 	%rd95, %rd9, %rd10, %p119;
	selp.b64 	%rd96, %rd94, %rd93, %p119;
	add.s64 	%rd97, %rd96, %rd95;
	shl.b64 	%rd98, %rd97, 2;
	add.s64 	%rd99, %rd1, %rd98;
	ld.global.u32 	%r1218, [%rd99];
$L__BB10_246:
	add.s32 	%r323, %r2, 2304;
	setp.ge.s32 	%p120, %r323, %r296;
	@%p120 bra 	$L__BB10_248;
	ld.param.u64 	%rd470, [_ZN3cub18CUB_300001_SM_10006detail10merge_sort26DeviceMergeSortMergeKernelINS2_10policy_hubIN6thrust24THRUST_300001_SM_1000_NS10device_ptrIiEEE9Policy600ES8_PNS0_8NullTypeES8_SC_j4cmpfiSB_EEvbT2_T3_T4_PT6_PT7_T5_PSG_SG_NS1_7vsmem_tE_param_4];
	setp.lt.s32 	%p121, %r323, %r227;
	sub.s32 	%r587, %r323, %r227;
	cvt.s64.s32 	%rd100, %r587;
	cvt.u64.u32 	%rd101, %r323;
	selp.b64 	%rd102, %rd9, %rd10, %p121;
	selp.b64 	%rd103, %rd101, %rd100, %p121;
	add.s64 	%rd104, %rd103, %rd102;
	cvta.to.global.u64 	%rd105, %rd470;
	shl.b64 	%rd106, %rd104, 2;
	add.s64 	%rd107, %rd105, %rd106;
	ld.global.u32 	%r1217, [%rd107];
$L__BB10_248:
	add.s32 	%r326, %r2, 2560;
	setp.ge.s32 	%p122, %r326, %r296;
	@%p122 bra 	$L__BB10_250;
	ld.param.u64 	%rd471, [_ZN3cub18CUB_300001_SM_10006detail10merge_sort26DeviceMergeSortMergeKernelINS2_10policy_hubIN6thrust24THRUST_300001_SM_1000_NS10device_ptrIiEEE9Policy600ES8_PNS0_8NullTypeES8_SC_j4cmpfiSB_EEvbT2_T3_T4_PT6_PT7_T5_PSG_SG_NS1_7vsmem_tE_param_4];
	setp.lt.s32 	%p123, %r326, %r227;
	sub.s32 	%r589, %r326, %r227;
	cvt.s64.s32 	%rd108, %r589;
	cvt.u64.u32 	%rd109, %r326;
	selp.b64 	%rd110, %rd9, %rd10, %p123;
	selp.b64 	%rd111, %rd109, %rd108, %p123;
	add.s64 	%rd112, %rd111, %rd110;
	cvta.to.global.u64 	%rd113, %rd471;
	shl.b64 	%rd114, %rd112, 2;
	add.s64 	%rd115, %rd113, %rd114;
	ld.global.u32 	%r1216, [%rd115];
$L__BB10_250:
	add.s32 	%r591, %r2, 2816;
	setp.ge.s32 	%p124, %r591, %r296;
	@%p124 bra 	$L__BB10_252;
	ld.param.u64 	%rd472, [_ZN3cub18CUB_300001_SM_10006detail10merge_sort26DeviceMergeSortMergeKernelINS2_10policy_hubIN6thrust24THRUST_300001_SM_1000_NS10device_ptrIiEEE9Policy600ES8_PNS0_8NullTypeES8_SC_j4cmpfiSB_EEvbT2_T3_T4_PT6_PT7_T5_PSG_SG_NS1_7vsmem_tE_param_4];
	setp.lt.s32 	%p125, %r591, %r227;
	sub.s32 	%r593, %r591, %r227;
	cvt.s64.s32 	%rd116, %r593;
	cvt.u64.u32 	%rd117, %r591;
	selp.b64 	%rd118, %rd9, %rd10, %p125;
	selp.b64 	%rd119, %rd117, %rd116, %p125;
	add.s64 	%rd120, %rd119, %rd118;
	cvta.to.global.u64 	%rd121, %rd472;
	shl.b64 	%rd122, %rd120, 2;
	add.s64 	%rd123, %rd121, %rd122;
	ld.global.u32 	%r1215, [%rd123];
$L__BB10_252:
	or.b32  	%r595, %r2, 3072;
	setp.ge.s32 	%p126, %r595, %r296;
	@%p126 bra 	$L__BB10_254;
	ld.param.u64 	%rd473, [_ZN3cub18CUB_300001_SM_10006detail10merge_sort26DeviceMergeSortMergeKernelINS2_10policy_hubIN6thrust24THRUST_300001_SM_1000_NS10device_ptrIiEEE9Policy600ES8_PNS0_8NullTypeES8_SC_j4cmpfiSB_EEvbT2_T3_T4_PT6_PT7_T5_PSG_SG_NS1_7vsmem_tE_param_4];
	or.b32  	%r596, %r2, 3072;
	setp.lt.s32 	%p127, %r596, %r227;
	sub.s32 	%r597, %r596, %r227;
	cvt.s64.s32 	%rd124, %r597;
	cvt.u64.u32 	%rd125, %r596;
	selp.b64 	%rd126, %rd9, %rd10, %p127;
	selp.b64 	%rd127, %rd125, %rd124, %p127;
	add.s64 	%rd128, %rd127, %rd126;
	cvta.to.global.u64 	%rd129, %rd473;
	shl.b64 	%rd130, %rd128, 2;
	add.s64 	%rd131, %rd129, %rd130;
	ld.global.u32 	%r1214, [%rd131];
$L__BB10_254:
	add.s32 	%r599, %r2, 3328;
	setp.ge.s32 	%p128, %r599, %r296;
	@%p128 bra 	$L__BB10_256;
	ld.param.u64 	%rd474, [_ZN3cub18CUB_300001_SM_10006detail10merge_sort26DeviceMergeSortMergeKernelINS2_10policy_hubIN6thrust24THRUST_300001_SM_1000_NS10device_ptrIiEEE9Policy600ES8_PNS0_8NullTypeES8_SC_j4cmpfiSB_EEvbT2_T3_T4_PT6_PT7_T5_PSG_SG_NS1_7vsmem_tE_param_4];
	add.s32 	%r600, %r2, 3328;
	setp.lt.s32 	%p129, %r600, %r227;
	sub.s32 	%r601, %r600, %r227;
	cvt.s64.s32 	%rd132, %r601;
	cvt.u64.u32 	%rd133, %r600;
	selp.b64 	%rd134, %rd9, %rd10, %p129;
	selp.b64 	%rd135, %rd133, %rd132, %p129;
	add.s64 	%rd136, %rd135, %rd134;
	cvta.to.global.u64 	%rd137, %rd474;
	shl.b64 	%rd138, %rd136, 2;
	add.s64 	%rd139, %rd137, %rd138;
	ld.global.u32 	%r1213, [%rd139];
$L__BB10_256:
	add.s32 	%r603, %r2, 3584;
	setp.ge.s32 	%p130, %r603, %r296;
	@%p130 bra 	$L__BB10_258;
	ld.param.u64 	%rd475, [_ZN3cub18CUB_300001_SM_10006detail10merge_sort26DeviceMergeSortMergeKernelINS2_10policy_hubIN6thrust24THRUST_300001_SM_1000_NS10device_ptrIiEEE9Policy600ES8_PNS0_8NullTypeES8_SC_j4cmpfiSB_EEvbT2_T3_T4_PT6_PT7_T5_PSG_SG_NS1_7vsmem_tE_param_4];
	add.s32 	%r604, %r2, 3584;
	setp.lt.s32 	%p131, %r604, %r227;
	sub.s32 	%r605, %r604, %r227;
	cvt.s64.s32 	%rd140, %r605;
	cvt.u64.u32 	%rd141, %r604;
	selp.b64 	%rd142, %rd9, %rd10, %p131;
	selp.b64 	%rd143, %rd141, %rd140, %p131;
	add.s64 	%rd144, %rd143, %rd142;
	cvta.to.global.u64 	%rd145, %rd475;
	shl.b64 	%rd146, %rd144, 2;
	add.s64 	%rd147, %rd145, %rd146;
	ld.global.u32 	%r1212, [%rd147];
$L__BB10_258:
	add.s32 	%r607, %r2, 3840;
	setp.ge.s32 	%p132, %r607, %r296;
	@%p132 bra 	$L__BB10_260;
	ld.param.u64 	%rd476, [_ZN3cub18CUB_300001_SM_10006detail10merge_sort26DeviceMergeSortMergeKernelINS2_10policy_hubIN6thrust24THRUST_300001_SM_1000_NS10device_ptrIiEEE9Policy600ES8_PNS0_8NullTypeES8_SC_j4cmpfiSB_EEvbT2_T3_T4_PT6_PT7_T5_PSG_SG_NS1_7vsmem_tE_param_4];
	add.s32 	%r608, %r2, 3840;
	setp.lt.s32 	%p133, %r608, %r227;
	sub.s32 	%r609, %r608, %r227;
	cvt.s64.s32 	%rd148, %r609;
	cvt.u64.u32 	%rd149, %r608;
	selp.b64 	%rd150, %rd9, %rd10, %p133;
	selp.b64 	%rd151, %rd149, %rd148, %p133;
	add.s64 	%rd152, %rd151, %rd150;
	cvta.to.global.u64 	%rd153, %rd476;
	shl.b64 	%rd154, %rd152, 2;
	add.s64 	%rd155, %rd153, %rd154;
	ld.global.u32 	%r1211, [%rd155];
$L__BB10_260:
	or.b32  	%r611, %r2, 4096;
	setp.ge.s32 	%p134, %r611, %r296;
	@%p134 bra 	$L__BB10_262;
	ld.param.u64 	%rd477, [_ZN3cub18CUB_300001_SM_10006detail10merge_sort26DeviceMergeSortMergeKernelINS2_10policy_hubIN6thrust24THRUST_300001_SM_1000_NS10device_ptrIiEEE9Policy600ES8_PNS0_8NullTypeES8_SC_j4cmpfiSB_EEvbT2_T3_T4_PT6_PT7_T5_PSG_SG_NS1_7vsmem_tE_param_4];
	or.b32  	%r612, %r2, 4096;
	setp.lt.s32 	%p135, %r612, %r227;
	sub.s32 	%r613, %r612, %r227;
	cvt.s64.s32 	%rd156, %r613;
	cvt.u64.u32 	%rd157, %r612;
	selp.b64 	%rd158, %rd9, %rd10, %p135;
	selp.b64 	%rd159, %rd157, %rd156, %p135;
	add.s64 	%rd160, %rd159, %rd158;
	cvta.to.global.u64 	%rd161, %rd477;
	shl.b64 	%rd162, %rd160, 2;
	add.s64 	%rd163, %rd161, %rd162;
	ld.global.u32 	%r1210, [%rd163];
$L__BB10_262:
	shl.b32 	%r614, %r2, 2;
	mov.u32 	%r615, _ZZN3cub18CUB_300001_SM_10006detail10merge_sort26DeviceMergeSortMergeKernelINS2_10policy_hubIN6thrust24THRUST_300001_SM_1000_NS10device_ptrIiEEE9Policy600ES8_PNS0_8NullTypeES8_SC_j4cmpfiSB_EEvbT2_T3_T4_PT6_PT7_T5_PSG_SG_NS1_7vsmem_tEE19static_temp_storage;
	add.s32 	%r616, %r615, %r614;
	st.shared.u32 	[%r616], %r1226;
	st.shared.u32 	[%r616+1024], %r1225;
	st.shared.u32 	[%r616+2048], %r1224;
	st.shared.u32 	[%r616+3072], %r1223;
	st.shared.u32 	[%r616+4096], %r1222;
	st.shared.u32 	[%r616+5120], %r1221;
	st.shared.u32 	[%r616+6144], %r1220;
	st.shared.u32 	[%r616+7168], %r1219;
	st.shared.u32 	[%r616+8192], %r1218;
	st.shared.u32 	[%r616+9216], %r1217;
	st.shared.u32 	[%r616+10240], %r1216;
	st.shared.u32 	[%r616+11264], %r1215;
	st.shared.u32 	[%r616+12288], %r1214;
	st.shared.u32 	[%r616+13312], %r1213;
	st.shared.u32 	[%r616+14336], %r1212;
	st.shared.u32 	[%r616+15360], %r1211;
	st.shared.u32 	[%r616+16384], %r1210;
	bar.sync 	0;
	// begin inline asm
	griddepcontrol.launch_dependents;
	// end inline asm
	add.s32 	%r357, %r228, %r227;
	mul.lo.s32 	%r617, %r2, 17;
	min.s32 	%r358, %r617, %r357;
	setp.lt.s32 	%p136, %r358, %r228;
	sub.s32 	%r618, %r358, %r228;
	selp.b32 	%r1229, 0, %r618, %p136;
	min.s32 	%r1227, %r227, %r358;
	setp.ge.s32 	%p137, %r1229, %r1227;
	ld.global.u64 	%rd11, [a_f];
	@%p137 bra 	$L__BB10_265;
	add.s32 	%r361, %r358, %r227;
$L__BB10_264:
	sub.s32 	%r619, %r1227, %r1229;
	shr.u32 	%r620, %r619, 31;
	add.s32 	%r621, %r619, %r620;
	shr.s32 	%r622, %r621, 1;
	add.s32 	%r623, %r622, %r1229;
	shl.b32 	%r624, %r623, 2;
	add.s32 	%r626, %r615, %r624;
	ld.shared.u32 	%r627, [%r626];
	not.b32 	%r628, %r623;
	add.s32 	%r629, %r361, %r628;
	shl.b32 	%r630, %r629, 2;
	add.s32 	%r631, %r615, %r630;
	ld.shared.u32 	%r632, [%r631];
	mul.wide.s32 	%rd164, %r632, 4;
	add.s64 	%rd165, %rd11, %rd164;
	ld.f32 	%f1, [%rd165];
	mul.wide.s32 	%rd166, %r627, 4;
	add.s64 	%rd167, %rd11, %rd166;
	ld.f32 	%f2, [%rd167];
	setp.geu.f32 	%p138, %f1, %f2;
	add.s32 	%r633, %r623, 1;
	selp.b32 	%r1229, %r633, %r1229, %p138;
	selp.b32 	%r1227, %r1227, %r623, %p138;
	setp.lt.s32 	%p139, %r1229, %r1227;
	@%p139 bra 	$L__BB10_264;
$L__BB10_265:
	sub.s32 	%r634, %r358, %r1229;
	add.s32 	%r367, %r634, %r227;
	shl.b32 	%r635, %r367, 2;
	add.s32 	%r368, %r615, %r635;
	ld.shared.u32 	%r1231, [%r368];
	shl.b32 	%r637, %r1229, 2;
	add.s32 	%r370, %r615, %r637;
	ld.shared.u32 	%r1232, [%r370];
	setp.ge.s32 	%p141, %r367, %r357;
	mov.pred 	%p400, 0;
	@%p141 bra 	$L__BB10_268;
	setp.ge.s32 	%p143, %r1229, %r227;
	mov.pred 	%p400, -1;
	@%p143 bra 	$L__BB10_268;
	mul.wide.s32 	%rd168, %r1231, 4;
	add.s64 	%rd169, %rd11, %rd168;
	ld.f32 	%f3, [%rd169];
	mul.wide.s32 	%rd170, %r1232, 4;
	add.s64 	%rd171, %rd11, %rd170;
	ld.f32 	%f4, [%rd171];
	setp.lt.f32 	%p400, %f3, %f4;
$L__BB10_268:
	selp.b32 	%r372, %r1231, %r1232, %p400;
	selp.u32 	%r638, 1, 0, %p400;
	add.s32 	%r373, %r367, %r638;
	not.pred 	%p144, %p400;
	selp.u32 	%r639, 1, 0, %p144;
	add.s32 	%r374, %r1229, %r639;
	@%p144 bra 	$L__BB10_270;
	ld.shared.u32 	%r1231, [%r368+4];
	bra.uni 	$L__BB10_271;
$L__BB10_270:
	ld.shared.u32 	%r1232, [%r370+4];
$L__BB10_271:
	setp.ge.s32 	%p146, %r373, %r357;
	mov.pred 	%p401, 0;
	@%p146 bra 	$L__BB10_274;
	setp.ge.s32 	%p148, %r374, %r227;
	mov.pred 	%p401, -1;
	@%p148 bra 	$L__BB10_274;
	mul.wide.s32 	%rd172, %r1231, 4;
	add.s64 	%rd173, %rd11, %rd172;
	ld.f32 	%f5, [%rd173];
	mul.wide.s32 	%rd174, %r1232, 4;
	add.s64 	%rd175, %rd11, %rd174;
	ld.f32 	%f6, [%rd175];
	setp.lt.f32 	%p401, %f5, %f6;
$L__BB10_274:
	selp.b32 	%r379, %r1231, %r1232, %p401;
	selp.u32 	%r640, 1, 0, %p401;
	add.s32 	%r380, %r373, %r640;
	not.pred 	%p149, %p401;
	selp.u32 	%r641, 1, 0, %p149;
	add.s32 	%r381, %r374, %r641;
	@%p401 bra 	$L__BB10_276;
	shl.b32 	%r642, %r381, 2;
	add.s32 	%r644, %r615, %r642;
	ld.shared.u32 	%r1232, [%r644];
	bra.uni 	$L__BB10_277;
$L__BB10_276:
	shl.b32 	%r645, %r380, 2;
	add.s32 	%r647, %r615, %r645;
	ld.shared.u32 	%r1231, [%r647];
$L__BB10_277:
	setp.ge.s32 	%p151, %r380, %r357;
	mov.pred 	%p402, 0;
	@%p151 bra 	$L__BB10_280;
	setp.ge.s32 	%p153, %r381, %r227;
	mov.pred 	%p402, -1;
	@%p153 bra 	$L__BB10_280;
	mul.wide.s32 	%rd176, %r1231, 4;
	add.s64 	%rd177, %rd11, %rd176;
	ld.f32 	%f7, [%rd177];
	mul.wide.s32 	%rd178, %r1232, 4;
	add.s64 	%rd179, %rd11, %rd178;
	ld.f32 	%f8, [%rd179];
	setp.lt.f32 	%p402, %f7, %f8;
$L__BB10_280:
	selp.b32 	%r386, %r1231, %r1232, %p402;
	selp.u32 	%r648, 1, 0, %p402;
	add.s32 	%r387, %r380, %r648;
	not.pred 	%p154, %p402;
	selp.u32 	%r649, 1, 0, %p154;
	add.s32 	%r388, %r381, %r649;
	@%p402 bra 	$L__BB10_282;
	shl.b32 	%r650, %r388, 2;
	add.s32 	%r652, %r615, %r650;
	ld.shared.u32 	%r1232, [%r652];
	bra.uni 	$L__BB10_283;
$L__BB10_282:
	shl.b32 	%r653, %r387, 2;
	add.s32 	%r655, %r615, %r653;
	ld.shared.u32 	%r1231, [%r655];
$L__BB10_283:
	setp.ge.s32 	%p156, %r387, %r357;
	mov.pred 	%p403, 0;
	@%p156 bra 	$L__BB10_286;
	setp.ge.s32 	%p158, %r388, %r227;
	mov.pred 	%p403, -1;
	@%p158 bra 	$L__BB10_286;
	mul.wide.s32 	%rd180, %r1231, 4;
	add.s64 	%rd181, %rd11, %rd180;
	ld.f32 	%f9, [%rd181];
	mul.wide.s32 	%rd182, %r1232, 4;
	add.s64 	%rd183, %rd11, %rd182;
	ld.f32 	%f10, [%rd183];
	setp.lt.f32 	%p403, %f9, %f10;
$L__BB10_286:
	selp.b32 	%r393, %r1231, %r1232, %p403;
	selp.u32 	%r656, 1, 0, %p403;
	add.s32 	%r394, %r387, %r656;
	not.pred 	%p159, %p403;
	selp.u32 	%r657, 1, 0, %p159;
	add.s32 	%r395, %r388, %r657;
	@%p403 bra 	$L__BB10_288;
	shl.b32 	%r658, %r395, 2;
	add.s32 	%r660, %r615, %r658;
	ld.shared.u32 	%r1232, [%r660];
	bra.uni 	$L__BB10_289;
$L__BB10_288:
	shl.b32 	%r661, %r394, 2;
	add.s32 	%r663, %r615, %r661;
	ld.shared.u32 	%r1231, [%r663];
$L__BB10_289:
	setp.ge.s32 	%p161, %r394, %r357;
	mov.pred 	%p404, 0;
	@%p161 bra 	$L__BB10_292;
	setp.ge.s32 	%p163, %r395, %r227;
	mov.pred 	%p404, -1;
	@%p163 bra 	$L__BB10_292;
	mul.wide.s32 	%rd184, %r1231, 4;
	add.s64 	%rd185, %rd11, %rd184;
	ld.f32 	%f11, [%rd185];
	mul.wide.s32 	%rd186, %r1232, 4;
	add.s64 	%rd187, %rd11, %rd186;
	ld.f32 	%f12, [%rd187];
	setp.lt.f32 	%p404, %f11, %f12;
$L__BB10_292:
	selp.b32 	%r400, %r1231, %r1232, %p404;
	selp.u32 	%r664, 1, 0, %p404;
	add.s32 	%r401, %r394, %r664;
	not.pred 	%p164, %p404;
	selp.u32 	%r665, 1, 0, %p164;
	add.s32 	%r402, %r395, %r665;
	@%p404 bra 	$L__BB10_294;
	shl.b32 	%r666, %r402, 2;
	add.s32 	%r668, %r615, %r666;
	ld.shared.u32 	%r1232, [%r668];
	bra.uni 	$L__BB10_295;
$L__BB10_294:
	shl.b32 	%r669, %r401, 2;
	add.s32 	%r671, %r615, %r669;
	ld.shared.u32 	%r1231, [%r671];
$L__BB10_295:
	setp.ge.s32 	%p166, %r401, %r357;
	mov.pred 	%p405, 0;
	@%p166 bra 	$L__BB10_298;
	setp.ge.s32 	%p168, %r402, %r227;
	mov.pred 	%p405, -1;
	@%p168 bra 	$L__BB10_298;
	mul.wide.s32 	%rd188, %r1231, 4;
	add.s64 	%rd189, %rd11, %rd188;
	ld.f32 	%f13, [%rd189];
	mul.wide.s32 	%rd190, %r1232, 4;
	add.s64 	%rd191, %rd11, %rd190;
	ld.f32 	%f14, [%rd191];
	setp.lt.f32 	%p405, %f13, %f14;
$L__BB10_298:
	selp.b32 	%r407, %r1231, %r1232, %p405;
	selp.u32 	%r672, 1, 0, %p405;
	add.s32 	%r408, %r401, %r672;
	not.pred 	%p169, %p405;
	selp.u32 	%r673, 1, 0, %p169;
	add.s32 	%r409, %r402, %r673;
	@%p405 bra 	$L__BB10_300;
	shl.b32 	%r674, %r409, 2;
	add.s32 	%r676, %r615, %r674;
	ld.shared.u32 	%r1232, [%r676];
	bra.uni 	$L__BB10_301;
$L__BB10_300:
	shl.b32 	%r677, %r408, 2;
	add.s32 	%r679, %r615, %r677;
	ld.shared.u32 	%r1231, [%r679];
$L__BB10_301:
	setp.ge.s32 	%p171, %r408, %r357;
	mov.pred 	%p406, 0;
	@%p171 bra 	$L__BB10_304;
	setp.ge.s32 	%p173, %r409, %r227;
	mov.pred 	%p406, -1;
	@%p173 bra 	$L__BB10_304;
	mul.wide.s32 	%rd192, %r1231, 4;
	add.s64 	%rd193, %rd11, %rd192;
	ld.f32 	%f15, [%rd193];
	mul.wide.s32 	%rd194, %r1232, 4;
	add.s64 	%rd195, %rd11, %rd194;
	ld.f32 	%f16, [%rd195];
	setp.lt.f32 	%p406, %f15, %f16;
$L__BB10_304:
	selp.b32 	%r414, %r1231, %r1232, %p406;
	selp.u32 	%r680, 1, 0, %p406;
	add.s32 	%r415, %r408, %r680;
	not.pred 	%p174, %p406;
	selp.u32 	%r681, 1, 0, %p174;
	add.s32 	%r416, %r409, %r681;
	@%p406 bra 	$L__BB10_306;
	shl.b32 	%r682, %r416, 2;
	add.s32 	%r684, %r615, %r682;
	ld.shared.u32 	%r1232, [%r684];
	bra.uni 	$L__BB10_307;
$L__BB10_306:
	shl.b32 	%r685, %r415, 2;
	add.s32 	%r687, %r615, %r685;
	ld.shared.u32 	%r1231, [%r687];
$L__BB10_307:
	setp.ge.s32 	%p176, %r415, %r357;
	mov.pred 	%p407, 0;
	@%p176 bra 	$L__BB10_310;
	setp.ge.s32 	%p178, %r416, %r227;
	mov.pred 	%p407, -1;
	@%p178 bra 	$L__BB10_310;
	mul.wide.s32 	%rd196, %r1231, 4;
	add.s64 	%rd197, %rd11, %rd196;
	ld.f32 	%f17, [%rd197];
	mul.wide.s32 	%rd198, %r1232, 4;
	add.s64 	%rd199, %rd11, %rd198;
	ld.f32 	%f18, [%rd199];
	setp.lt.f32 	%p407, %f17, %f18;
$L__BB10_310:
	selp.b32 	%r421, %r1231, %r1232, %p407;
	selp.u32 	%r688, 1, 0, %p407;
	add.s32 	%r422, %r415, %r688;
	not.pred 	%p179, %p407;
	selp.u32 	%r689, 1, 0, %p179;
	add.s32 	%r423, %r416, %r689;
	@%p407 bra 	$L__BB10_312;
	shl.b32 	%r690, %r423, 2;
	add.s32 	%r692, %r615, %r690;
	ld.shared.u32 	%r1232, [%r692];
	bra.uni 	$L__BB10_313;
$L__BB10_312:
	shl.b32 	%r693, %r422, 2;
	add.s32 	%r695, %r615, %r693;
	ld.shared.u32 	%r1231, [%r695];
$L__BB10_313:
	setp.ge.s32 	%p181, %r422, %r357;
	mov.pred 	%p408, 0;
	@%p181 bra 	$L__BB10_316;
	setp.ge.s32 	%p183, %r423, %r227;
	mov.pred 	%p408, -1;
	@%p183 bra 	$L__BB10_316;
	mul.wide.s32 	%rd200, %r1231, 4;
	add.s64 	%rd201, %rd11, %rd200;
	ld.f32 	%f19, [%rd201];
	mul.wide.s32 	%rd202, %r1232, 4;
	add.s64 	%rd203, %rd11, %rd202;
	ld.f32 	%f20, [%rd203];
	setp.lt.f32 	%p408, %f19, %f20;
$L__BB10_316:
	selp.b32 	%r428, %r1231, %r1232, %p408;
	selp.u32 	%r696, 1, 0, %p408;
	add.s32 	%r429, %r422, %r696;
	not.pred 	%p184, %p408;
	selp.u32 	%r697, 1, 0, %p184;
	add.s32 	%r430, %r423, %r697;
	@%p408 bra 	$L__BB10_318;
	shl.b32 	%r698, %r430, 2;
	add.s32 	%r700, %r615, %r698;
	ld.shared.u32 	%r1232, [%r700];
	bra.uni 	$L__BB10_319;
$L__BB10_318:
	shl.b32 	%r701, %r429, 2;
	add.s32 	%r703, %r615, %r701;
	ld.shared.u32 	%r1231, [%r703];
$L__BB10_319:
	setp.ge.s32 	%p186, %r429, %r357;
	mov.pred 	%p409, 0;
	@%p186 bra 	$L__BB10_322;
	setp.ge.s32 	%p188, %r430, %r227;
	mov.pred 	%p409, -1;
	@%p188 bra 	$L__BB10_322;
	mul.wide.s32 	%rd204, %r1231, 4;
	add.s64 	%rd205, %rd11, %rd204;
	ld.f32 	%f21, [%rd205];
	mul.wide.s32 	%rd206, %r1232, 4;
	add.s64 	%rd207, %rd11, %rd206;
	ld.f32 	%f22, [%rd207];
	setp.lt.f32 	%p409, %f21, %f22;
$L__BB10_322:
	selp.b32 	%r435, %r1231, %r1232, %p409;
	selp.u32 	%r704, 1, 0, %p409;
	add.s32 	%r436, %r429, %r704;
	not.pred 	%p189, %p409;
	selp.u32 	%r705, 1, 0, %p189;
	add.s32 	%r437, %r430, %r705;
	@%p409 bra 	$L__BB10_324;
	shl.b32 	%r706, %r437, 2;
	add.s32 	%r708, %r615, %r706;
	ld.shared.u32 	%r1232, [%r708];
	bra.uni 	$L__BB10_325;
$L__BB10_324:
	shl.b32 	%r709, %r436, 2;
	add.s32 	%r711, %r615, %r709;
	ld.shared.u32 	%r1231, [%r711];
$L__BB10_325:
	setp.ge.s32 	%p191, %r436, %r357;
	mov.pred 	%p410, 0;
	@%p191 bra 	$L__BB10_328;
	setp.ge.s32 	%p193, %r437, %r227;
	mov.pred 	%p410, -1;
	@%p193 bra 	$L__BB10_328;
	mul.wide.s32 	%rd208, %r1231, 4;
	add.s64 	%rd209, %rd11, %rd208;
	ld.f32 	%f23, [%rd209];
	mul.wide.s32 	%rd210, %r1232, 4;
	add.s64 	%rd211, %rd11, %rd210;
	ld.f32 	%f24, [%rd211];
	setp.lt.f32 	%p410, %f23, %f24;
$L__BB10_328:
	selp.b32 	%r442, %r1231, %r1232, %p410;
	selp.u32 	%r712, 1, 0, %p410;
	add.s32 	%r443, %r436, %r712;
	not.pred 	%p194, %p410;
	selp.u32 	%r713, 1, 0, %p194;
	add.s32 	%r444, %r437, %r713;
	@%p410 bra 	$L__BB10_330;
	shl.b32 	%r714, %r444, 2;
	add.s32 	%r716, %r615, %r714;
	ld.shared.u32 	%r1232, [%r716];
	bra.uni 	$L__BB10_331;
$L__BB10_330:
	shl.b32 	%r717, %r443, 2;
	add.s32 	%r719, %r615, %r717;
	ld.shared.u32 	%r1231, [%r719];
$L__BB10_331:
	setp.ge.s32 	%p196, %r443, %r357;
	mov.pred 	%p411, 0;
	@%p196 bra 	$L__BB10_334;
	setp.ge.s32 	%p198, %r444, %r227;
	mov.pred 	%p411, -1;
	@%p198 bra 	$L__BB10_334;
	mul.wide.s32 	%rd212, %r1231, 4;
	add.s64 	%rd213, %rd11, %rd212;
	ld.f32 	%f25, [%rd213];
	mul.wide.s32 	%rd214, %r1232, 4;
	add.s64 	%rd215, %rd11, %rd214;
	ld.f32 	%f26, [%rd215];
	setp.lt.f32 	%p411, %f25, %f26;
$L__BB10_334:
	selp.b32 	%r449, %r1231, %r1232, %p411;
	selp.u32 	%r720, 1, 0, %p411;
	add.s32 	%r450, %r443, %r720;
	not.pred 	%p199, %p411;
	selp.u32 	%r721, 1, 0, %p199;
	add.s32 	%r451, %r444, %r721;
	@%p411 bra 	$L__BB10_336;
	shl.b32 	%r722, %r451, 2;
	add.s32 	%r724, %r615, %r722;
	ld.shared.u32 	%r1232, [%r724];
	bra.uni 	$L__BB10_337;
$L__BB10_336:
	shl.b32 	%r725, %r450, 2;
	add.s32 	%r727, %r615, %r725;
	ld.shared.u32 	%r1231, [%r727];
$L__BB10_337:
	setp.ge.s32 	%p201, %r450, %r357;
	mov.pred 	%p412, 0;
	@%p201 bra 	$L__BB10_340;
	setp.ge.s32 	%p203, %r451, %r227;
	mov.pred 	%p412, -1;
	@%p203 bra 	$L__BB10_340;
	mul.wide.s32 	%rd216, %r1231, 4;
	add.s64 	%rd217, %rd11, %rd216;
	ld.f32 	%f27, [%rd217];
	mul.wide.s32 	%rd218, %r1232, 4;
	add.s64 	%rd219, %rd11, %rd218;
	ld.f32 	%f28, [%rd219];
	setp.lt.f32 	%p412, %f27, %f28;
$L__BB10_340:
	selp.b32 	%r456, %r1231, %r1232, %p412;
	selp.u32 	%r728, 1, 0, %p412;
	add.s32 	%r457, %r450, %r728;
	not.pred 	%p204, %p412;
	selp.u32 	%r729, 1, 0, %p204;
	add.s32 	%r458, %r451, %r729;
	@%p412 bra 	$L__BB10_342;
	shl.b32 	%r730, %r458, 2;
	add.s32 	%r732, %r615, %r730;
	ld.shared.u32 	%r1232, [%r732];
	bra.uni 	$L__BB10_343;
$L__BB10_342:
	shl.b32 	%r733, %r457, 2;
	add.s32 	%r735, %r615, %r733;
	ld.shared.u32 	%r1231, [%r735];
$L__BB10_343:
	setp.ge.s32 	%p206, %r457, %r357;
	mov.pred 	%p413, 0;
	@%p206 bra 	$L__BB10_346;
	setp.ge.s32 	%p208, %r458, %r227;
	mov.pred 	%p413, -1;
	@%p208 bra 	$L__BB10_346;
	mul.wide.s32 	%rd220, %r1231, 4;
	add.s64 	%rd221, %rd11, %rd220;
	ld.f32 	%f29, [%rd221];
	mul.wide.s32 	%rd222, %r1232, 4;
	add.s64 	%rd223, %rd11, %rd222;
	ld.f32 	%f30, [%rd223];
	setp.lt.f32 	%p413, %f29, %f30;
$L__BB10_346:
	selp.b32 	%r463, %r1231, %r1232, %p413;
	selp.u32 	%r736, 1, 0, %p413;
	add.s32 	%r464, %r457, %r736;
	not.pred 	%p209, %p413;
	selp.u32 	%r737, 1, 0, %p209;
	add.s32 	%r465, %r458, %r737;
	@%p413 bra 	$L__BB10_348;
	shl.b32 	%r738, %r465, 2;
	add.s32 	%r740, %r615, %r738;
	ld.shared.u32 	%r1232, [%r740];
	bra.uni 	$L__BB10_349;
$L__BB10_348:
	shl.b32 	%r741, %r464, 2;
	add.s32 	%r743, %r615, %r741;
	ld.shared.u32 	%r1231, [%r743];
$L__BB10_349:
	setp.ge.s32 	%p211, %r464, %r357;
	mov.pred 	%p414, 0;
	@%p211 bra 	$L__BB10_352;
	setp.ge.s32 	%p213, %r465, %r227;
	mov.pred 	%p414, -1;
	@%p213 bra 	$L__BB10_352;
	mul.wide.s32 	%rd224, %r1231, 4;
	add.s64 	%rd225, %rd11, %rd224;
	ld.f32 	%f31, [%rd225];
	mul.wide.s32 	%rd226, %r1232, 4;
	add.s64 	%rd227, %rd11, %rd226;
	ld.f32 	%f32, [%rd227];
	setp.lt.f32 	%p414, %f31, %f32;
$L__BB10_352:
	selp.b32 	%r470, %r1231, %r1232, %p414;
	selp.u32 	%r744, 1, 0, %p414;
	add.s32 	%r471, %r464, %r744;
	not.pred 	%p214, %p414;
	selp.u32 	%r745, 1, 0, %p214;
	add.s32 	%r472, %r465, %r745;
	@%p414 bra 	$L__BB10_354;
	shl.b32 	%r746, %r472, 2;
	add.s32 	%r748, %r615, %r746;
	ld.shared.u32 	%r1232, [%r748];
	bra.uni 	$L__BB10_355;
$L__BB10_354:
	shl.b32 	%r749, %r471, 2;
	add.s32 	%r751, %r615, %r749;
	ld.shared.u32 	%r1231, [%r751];
$L__BB10_355:
	setp.ge.s32 	%p216, %r471, %r357;
	mov.pred 	%p415, 0;
	@%p216 bra 	$L__BB10_358;
	setp.ge.s32 	%p218, %r472, %r227;
	mov.pred 	%p415, -1;
	@%p218 bra 	$L__BB10_358;
	mul.wide.s32 	%rd228, %r1231, 4;
	add.s64 	%rd229, %rd11, %rd228;
	ld.f32 	%f33, [%rd229];
	mul.wide.s32 	%rd230, %r1232, 4;
	add.s64 	%rd231, %rd11, %rd230;
	ld.f32 	%f34, [%rd231];
	setp.lt.f32 	%p415, %f33, %f34;
$L__BB10_358:
	selp.b32 	%r477, %r1231, %r1232, %p415;
	selp.u32 	%r752, 1, 0, %p415;
	add.s32 	%r478, %r471, %r752;
	not.pred 	%p219, %p415;
	selp.u32 	%r753, 1, 0, %p219;
	add.s32 	%r479, %r472, %r753;
	@%p415 bra 	$L__BB10_360;
	shl.b32 	%r754, %r479, 2;
	add.s32 	%r756, %r615, %r754;
	ld.shared.u32 	%r1232, [%r756];
	bra.uni 	$L__BB10_361;
$L__BB10_360:
	shl.b32 	%r757, %r478, 2;
	add.s32 	%r759, %r615, %r757;
	ld.shared.u32 	%r1231, [%r759];
$L__BB10_361:
	setp.ge.s32 	%p220, %r478, %r357;
	mov.u32 	%r1262, %r1232;
	@%p220 bra 	$L__BB10_364;
	setp.ge.s32 	%p221, %r479, %r227;
	mov.u32 	%r1262, %r1231;
	@%p221 bra 	$L__BB10_364;
	mul.wide.s32 	%rd232, %r1231, 4;
	add.s64 	%rd233, %rd11, %rd232;
	ld.f32 	%f35, [%rd233];
	mul.wide.s32 	%rd234, %r1232, 4;
	add.s64 	%rd235, %rd11, %rd234;
	ld.f32 	%f36, [%rd235];
	setp.lt.f32 	%p222, %f35, %f36;
	selp.b32 	%r1262, %r1231, %r1232, %p222;
$L__BB10_364:
	ld.param.s8 	%rs3, [_ZN3cub18CUB_300001_SM_10006detail10merge_sort26DeviceMergeSortMergeKernelINS2_10policy_hubIN6thrust24THRUST_300001_SM_1000_NS10device_ptrIiEEE9Policy600ES8_PNS0_8NullTypeES8_SC_j4cmpfiSB_EEvbT2_T3_T4_PT6_PT7_T5_PSG_SG_NS1_7vsmem_tE_param_0];
	mov.u32 	%r760, %ctaid.x;
	mul.lo.s32 	%r486, %r760, 4352;
	setp.eq.s16 	%p223, %rs3, 0;
	bar.sync 	0;
	@%p223 bra 	$L__BB10_401;
	// begin inline asm
	mov.u32 %r761, %laneid;
	// end inline asm
	shr.u32 	%r762, %r2, 5;
	mul.lo.s32 	%r763, %r762, 544;
	mad.lo.s32 	%r764, %r761, 17, %r763;
	shl.b32 	%r765, %r764, 2;
	add.s32 	%r767, %r615, %r765;
	st.shared.u32 	[%r767], %r372;
	st.shared.u32 	[%r767+4], %r379;
	st.shared.u32 	[%r767+8], %r386;
	st.shared.u32 	[%r767+12], %r393;
	st.shared.u32 	[%r767+16], %r400;
	st.shared.u32 	[%r767+20], %r407;
	st.shared.u32 	[%r767+24], %r414;
	st.shared.u32 	[%r767+28], %r421;
	st.shared.u32 	[%r767+32], %r428;
	st.shared.u32 	[%r767+36], %r435;
	st.shared.u32 	[%r767+40], %r442;
	st.shared.u32 	[%r767+44], %r449;
	st.shared.u32 	[%r767+48], %r456;
	st.shared.u32 	[%r767+52], %r463;
	st.shared.u32 	[%r767+56], %r470;
	st.shared.u32 	[%r767+60], %r477;
	st.shared.u32 	[%r767+64], %r1262;
	bar.warp.sync 	-1;
	shl.b32 	%r768, %r761, 4;
	sub.s32 	%r769, %r764, %r768;
	shl.b32 	%r770, %r769, 2;
	add.s32 	%r771, %r615, %r770;
	ld.shared.u32 	%r487, [%r771];
	ld.shared.u32 	%r488, [%r771+128];
	ld.shared.u32 	%r489, [%r771+256];
	ld.shared.u32 	%r490, [%r771+384];
	ld.shared.u32 	%r491, [%r771+512];
	ld.shared.u32 	%r492, [%r771+640];
	ld.shared.u32 	%r493, [%r771+768];
	ld.shared.u32 	%r494, [%r771+896];
	ld.shared.u32 	%r495, [%r771+1024];
	ld.shared.u32 	%r496, [%r771+1152];
	ld.shared.u32 	%r497, [%r771+1280];
	ld.shared.u32 	%r498, [%r771+1408];
	ld.shared.u32 	%r499, [%r771+1536];
	ld.shared.u32 	%r500, [%r771+1664];
	ld.shared.u32 	%r501, [%r771+1792];
	ld.shared.u32 	%r502, [%r771+1920];
	ld.shared.u32 	%r503, [%r771+2048];
	setp.ne.s32 	%p224, %r2, 0;
	@%p224 bra 	$L__BB10_367;
	st.volatile.shared.u32 	[_ZZN3cub18CUB_300001_SM_10006detail10merge_sort26DeviceMergeSortMergeKernelINS2_10policy_hubIN6thrust24THRUST_300001_SM_1000_NS10device_ptrIiEEE9Policy600ES8_PNS0_8NullTypeES8_SC_j4cmpfiSB_EEvbT2_T3_T4_PT6_PT7_T5_PSG_SG_NS1_7vsmem_tEE19static_temp_storage+17408], %r357;
$L__BB10_367:
	ld.param.u64 	%rd478, [_ZN3cub18CUB_300001_SM_10006detail10merge_sort26DeviceMergeSortMergeKernelINS2_10policy_hubIN6thrust24THRUST_300001_SM_1000_NS10device_ptrIiEEE9Policy600ES8_PNS0_8NullTypeES8_SC_j4cmpfiSB_EEvbT2_T3_T4_PT6_PT7_T5_PSG_SG_NS1_7vsmem_tE_param_4];
	bar.sync 	0;
	ld.volatile.shared.u32 	%r504, [_ZZN3cub18CUB_300001_SM_10006detail10merge_sort26DeviceMergeSortMergeKernelINS2_10policy_hubIN6thrust24THRUST_300001_SM_1000_NS10device_ptrIiEEE9Policy600ES8_PNS0_8NullTypeES8_SC_j4cmpfiSB_EEvbT2_T3_T4_PT6_PT7_T5_PSG_SG_NS1_7vsmem_tEE19static_temp_storage+17408];
	and.b32  	%r772, %r2, 31;
	and.b32  	%r773, %r2, 992;
	mul.lo.s32 	%r774, %r773, 17;
	or.b32  	%r505, %r774, %r772;
	setp.ge.s32 	%p225, %r505, %r504;
	cvt.u64.u32 	%rd236, %r505;
	cvt.u64.u32 	%rd237, %r486;
	add.s64 	%rd238, %rd236, %rd237;
	cvta.to.global.u64 	%rd239, %rd478;
	shl.b64 	%rd240, %rd238, 2;
	add.s64 	%rd12, %rd239, %rd240;
	@%p225 bra 	$L__BB10_369;
	st.global.u32 	[%rd12], %r487;
$L__BB10_369:
	add.s32 	%r775, %r505, 32;
	setp.ge.s32 	%p226, %r775, %r504;
	@%p226 bra 	$L__BB10_371;
	st.global.u32 	[%rd12+128], %r488;
$L__BB10_371:
	add.s32 	%r776, %r505, 64;
	setp.ge.s32 	%p227, %r776, %r504;
	@%p227 bra 	$L__BB10_373;
	st.global.u32 	[%rd12+256], %r489;
$L__BB10_373:
	add.s32 	%r777, %r505, 96;
	setp.ge.s32 	%p228, %r777, %r504;
	@%p228 bra 	$L__BB10_375;
	st.global.u32 	[%rd12+384], %r490;
$L__BB10_375:
	add.s32 	%r778, %r505, 128;
	setp.ge.s32 	%p229, %r778, %r504;
	@%p229 bra 	$L__BB10_377;
	st.global.u32 	[%rd12+512], %r491;
$L__BB10_377:
	add.s32 	%r779, %r505, 160;
	setp.ge.s32 	%p230, %r779, %r504;
	@%p230 bra 	$L__BB10_379;
	st.global.u32 	[%rd12+640], %r492;
$L__BB10_379:
	add.s32 	%r780, %r505, 192;
	setp.ge.s32 	%p231, %r780, %r504;
	@%p231 bra 	$L__BB10_381;
	st.global.u32 	[%rd12+768], %r493;
$L__BB10_381:
	add.s32 	%r781, %r505, 224;
	setp.ge.s32 	%p232, %r781, %r504;
	@%p232 bra 	$L__BB10_383;
	st.global.u32 	[%rd12+896], %r494;
$L__BB10_383:
	add.s32 	%r782, %r505, 256;
	setp.ge.s32 	%p233, %r782, %r504;
	@%p233 bra 	$L__BB10_385;
	st.global.u32 	[%rd12+1024], %r495;
$L__BB10_385:
	add.s32 	%r783, %r505, 288;
	setp.ge.s32 	%p234, %r783, %r504;
	@%p234 bra 	$L__BB10_387;
	st.global.u32 	[%rd12+1152], %r496;
$L__BB10_387:
	add.s32 	%r784, %r505, 320;
	setp.ge.s32 	%p235, %r784, %r504;
	@%p235 bra 	$L__BB10_389;
	st.global.u32 	[%rd12+1280], %r497;
$L__BB10_389:
	add.s32 	%r785, %r505, 352;
	setp.ge.s32 	%p236, %r785, %r504;
	@%p236 bra 	$L__BB10_391;
	st.global.u32 	[%rd12+1408], %r498;
$L__BB10_391:
	add.s32 	%r786, %r505, 384;
	setp.ge.s32 	%p237, %r786, %r504;
	@%p237 bra 	$L__BB10_393;
	st.global.u32 	[%rd12+1536], %r499;
$L__BB10_393:
	add.s32 	%r787, %r505, 416;
	setp.ge.s32 	%p238, %r787, %r504;
	@%p238 bra 	$L__BB10_395;
	st.global.u32 	[%rd12+1664], %r500;
$L__BB10_395:
	add.s32 	%r788, %r505, 448;
	setp.ge.s32 	%p239, %r788, %r504;
	@%p239 bra 	$L__BB10_397;
	st.global.u32 	[%rd12+1792], %r501;
$L__BB10_397:
	add.s32 	%r789, %r505, 480;
	setp.ge.s32 	%p240, %r789, %r504;
	@%p240 bra 	$L__BB10_399;
	st.global.u32 	[%rd12+1920], %r502;
$L__BB10_399:
	add.s32 	%r790, %r505, 512;
	setp.ge.s32 	%p241, %r790, %r504;
	@%p241 bra 	$L__BB10_437;
	st.global.u32 	[%rd12+2048], %r503;
	bra.uni 	$L__BB10_437;
$L__BB10_401:
	// begin inline asm
	mov.u32 %r791, %laneid;
	// end inline asm
	shr.u32 	%r792, %r2, 5;
	mul.lo.s32 	%r793, %r792, 544;
	mad.lo.s32 	%r794, %r791, 17, %r793;
	shl.b32 	%r795, %r794, 2;
	add.s32 	%r797, %r615, %r795;
	st.shared.u32 	[%r797], %r372;
	st.shared.u32 	[%r797+4], %r379;
	st.shared.u32 	[%r797+8], %r386;
	st.shared.u32 	[%r797+12], %r393;
	st.shared.u32 	[%r797+16], %r400;
	st.shared.u32 	[%r797+20], %r407;
	st.shared.u32 	[%r797+24], %r414;
	st.shared.u32 	[%r797+28], %r421;
	st.shared.u32 	[%r797+32], %r428;
	st.shared.u32 	[%r797+36], %r435;
	st.shared.u32 	[%r797+40], %r442;
	st.shared.u32 	[%r797+44], %r449;
	st.shared.u32 	[%r797+48], %r456;
	st.shared.u32 	[%r797+52], %r463;
	st.shared.u32 	[%r797+56], %r470;
	st.shared.u32 	[%r797+60], %r477;
	st.shared.u32 	[%r797+64], %r1262;
	bar.warp.sync 	-1;
	shl.b32 	%r798, %r791, 4;
	sub.s32 	%r799, %r794, %r798;
	shl.b32 	%r800, %r799, 2;
	add.s32 	%r801, %r615, %r800;
	ld.shared.u32 	%r506, [%r801];
	ld.shared.u32 	%r507, [%r801+128];
	ld.shared.u32 	%r508, [%r801+256];
	ld.shared.u32 	%r509, [%r801+384];
	ld.shared.u32 	%r510, [%r801+512];
	ld.shared.u32 	%r511, [%r801+640];
	ld.shared.u32 	%r512, [%r801+768];
	ld.shared.u32 	%r513, [%r801+896];
	ld.shared.u32 	%r514, [%r801+1024];
	ld.shared.u32 	%r515, [%r801+1152];
	ld.shared.u32 	%r516, [%r801+1280];
	ld.shared.u32 	%r517, [%r801+1408];
	ld.shared.u32 	%r518, [%r801+1536];
	ld.shared.u32 	%r519, [%r801+1664];
	ld.shared.u32 	%r520, [%r801+1792];
	ld.shared.u32 	%r521, [%r801+1920];
	ld.shared.u32 	%r522, [%r801+2048];
	setp.ne.s32 	%p242, %r2, 0;
	@%p242 bra 	$L__BB10_403;
	st.volatile.shared.u32 	[_ZZN3cub18CUB_300001_SM_10006detail10merge_sort26DeviceMergeSortMergeKernelINS2_10policy_hubIN6thrust24THRUST_300001_SM_1000_NS10device_ptrIiEEE9Policy600ES8_PNS0_8NullTypeES8_SC_j4cmpfiSB_EEvbT2_T3_T4_PT6_PT7_T5_PSG_SG_NS1_7vsmem_tEE19static_temp_storage+17408], %r357;
$L__BB10_403:
	bar.sync 	0;
	ld.volatile.shared.u32 	%r523, [_ZZN3cub18CUB_300001_SM_10006detail10merge_sort26DeviceMergeSortMergeKernelINS2_10policy_hubIN6thrust24THRUST_300001_SM_1000_NS10device_ptrIiEEE9Policy600ES8_PNS0_8NullTypeES8_SC_j4cmpfiSB_EEvbT2_T3_T4_PT6_PT7_T5_PSG_SG_NS1_7vsmem_tEE19static_temp_storage+17408];
	and.b32  	%r802, %r2, 31;
	and.b32  	%r803, %r2, 992;
	mul.lo.s32 	%r804, %r803, 17;
	cvt.u64.u32 	%rd241, %r804;
	or.b32  	%r524, %r804, %r802;
	add.s32 	%r805, %r802, %r486;
	cvt.u64.u32 	%rd242, %r805;
	add.s64 	%rd243, %rd242, %rd241;
	setp.ge.s32 	%p243, %r524, %r523;
	shl.b64 	%rd244, %rd243, 2;
	add.s64 	%rd13, %rd3, %rd244;
	@%p243 bra 	$L__BB10_405;
	st.global.u32 	[%rd13], %r506;
$L__BB10_405:
	add.s32 	%r806, %r524, 32;
	setp.ge.s32 	%p244, %r806, %r523;
	@%p244 bra 	$L__BB10_407;
	st.global.u32 	[%rd13+128], %r507;
$L__BB10_407:
	add.s32 	%r807, %r524, 64;
	setp.ge.s32 	%p245, %r807, %r523;
	@%p245 bra 	$L__BB10_409;
	st.global.u32 	[%rd13+256], %r508;
$L__BB10_409:
	add.s32 	%r808, %r524, 96;
	setp.ge.s32 	%p246, %r808, %r523;
	@%p246 bra 	$L__BB10_411;
	st.global.u32 	[%rd13+384], %r509;
$L__BB10_411:
	add.s32 	%r809, %r524, 128;
	setp.ge.s32 	%p247, %r809, %r523;
	@%p247 bra 	$L__BB10_413;
	st.global.u32 	[%rd13+512], %r510;
$L__BB10_413:
	add.s32 	%r810, %r524, 160;
	setp.ge.s32 	%p248, %r810, %r523;
	@%p248 bra 	$L__BB10_415;
	st.global.u32 	[%rd13+640], %r511;
$L__BB10_415:
	add.s32 	%r811, %r524, 192;
	setp.ge.s32 	%p249, %r811, %r523;
	@%p249 bra 	$L__BB10_417;
	st.global.u32 	[%rd13+768], %r512;
$L__BB10_417:
	add.s32 	%r812, %r524, 224;
	setp.ge.s32 	%p250, %r812, %r523;
	@%p250 bra 	$L__BB10_419;
	st.global.u32 	[%rd13+896], %r513;
$L__BB10_419:
	add.s32 	%r813, %r524, 256;
	setp.ge.s32 	%p251, %r813, %r523;
	@%p251 bra 	$L__BB10_421;
	st.global.u32 	[%rd13+1024], %r514;
$L__BB10_421:
	add.s32 	%r814, %r524, 288;
	setp.ge.s32 	%p252, %r814, %r523;
	@%p252 bra 	$L__BB10_423;
	st.global.u32 	[%rd13+1152], %r515;
$L__BB10_423:
	add.s32 	%r815, %r524, 320;
	setp.ge.s32 	%p253, %r815, %r523;
	@%p253 bra 	$L__BB10_425;
	st.global.u32 	[%rd13+1280], %r516;
$L__BB10_425:
	add.s32 	%r816, %r524, 352;
	setp.ge.s32 	%p254, %r816, %r523;
	@%p254 bra 	$L__BB10_427;
	st.global.u32 	[%rd13+1408], %r517;
$L__BB10_427:
	add.s32 	%r817, %r524, 384;
	setp.ge.s32 	%p255, %r817, %r523;
	@%p255 bra 	$L__BB10_429;
	st.global.u32 	[%rd13+1536], %r518;
$L__BB10_429:
	add.s32 	%r818, %r524, 416;
	setp.ge.s32 	%p256, %r818, %r523;
	@%p256 bra 	$L__BB10_431;
	st.global.u32 	[%rd13+1664], %r519;
$L__BB10_431:
	add.s32 	%r819, %r524, 448;
	setp.ge.s32 	%p257, %r819, %r523;
	@%p257 bra 	$L__BB10_433;
	st.global.u32 	[%rd13+1792], %r520;
$L__BB10_433:
	add.s32 	%r820, %r524, 480;
	setp.ge.s32 	%p258, %r820, %r523;
	@%p258 bra 	$L__BB10_435;
	st.global.u32 	[%rd13+1920], %r521;
$L__BB10_435:
	add.s32 	%r821, %r524, 512;
	setp.ge.s32 	%p259, %r821, %r523;
	@%p259 bra 	$L__BB10_437;
	st.global.u32 	[%rd13+2048], %r522;
$L__BB10_437:
	ret;

}
	// .globl	_ZN3cub18CUB_300001_SM_10006detail10merge_sort30DeviceMergeSortBlockSortKernelINS2_10policy_hubIN6thrust24THRUST_300001_SM_1000_NS10device_ptrIiEEE9Policy600ES8_PNS0_8NullTypeES8_SC_m4cmpfiSB_EEvbT0_T1_T2_T3_T4_PT6_PT7_T5_NS1_7vsmem_tE
.visible .entry _ZN3cub18CUB_300001_SM_10006detail10merge_sort30DeviceMergeSortBlockSortKernelINS2_10policy_hubIN6thrust24THRUST_300001_SM_1000_NS10device_ptrIiEEE9Policy600ES8_PNS0_8NullTypeES8_SC_m4cmpfiSB_EEvbT0_T1_T2_T3_T4_PT6_PT7_T5_NS1_7vsmem_tE(
	.param .u8 _ZN3cub18CUB_300001_SM_10006detail10merge_sort30DeviceMergeSortBlockSortKernelINS2_10policy_hubIN6thrust24THRUST_300001_SM_1000_NS10device_ptrIiEEE9Policy600ES8_PNS0_8NullTypeES8_SC_m4cmpfiSB_EEvbT0_T1_T2_T3_T4_PT6_PT7_T5_NS1_7vsmem_tE_param_0,
	.param .align 8 .b8 _ZN3cub18CUB_300001_SM_10006detail10merge_sort30DeviceMergeSortBlockSortKernelINS2_10policy_hubIN6thrust24THRUST_300001_SM_1000_NS10device_ptrIiEEE9Policy600ES8_PNS0_8NullTypeES8_SC_m4cmpfiSB_EEvbT0_T1_T2_T3_T4_PT6_PT7_T5_NS1_7vsmem_tE_param_1[8],
	.param .u64 .ptr .align 1 _ZN3cub18CUB_300001_SM_10006detail10merge_sort30DeviceMergeSortBlockSortKernelINS2_10policy_hubIN6thrust24THRUST_300001_SM_1000_NS10device_ptrIiEEE9Policy600ES8_PNS0_8NullTypeES8_SC_m4cmpfiSB_EEvbT0_T1_T2_T3_T4_PT6_PT7_T5_NS1_7vsmem_tE_param_2,
	.param .align 8 .b8 _ZN3cub18CUB_300001_SM_10006detail10merge_sort30DeviceMergeSortBlockSortKernelINS2_10policy_hubIN6thrust24THRUST_300001_SM_1000_NS10device_ptrIiEEE9Policy600ES8_PNS0_8NullTypeES8_SC_m4cmpfiSB_EEvbT0_T1_T2_T3_T4_PT6_PT7_T5_NS1_7vsmem_tE_param_3[8],
	.param .u64 .ptr .align 1 _ZN3cub18CUB_300001_SM_10006detail10merge_sort30DeviceMergeSortBlockSortKernelINS2_10policy_hubIN6thrust24THRUST_300001_SM_1000_NS10device_ptrIiEEE9Policy600ES8_PNS0_8NullTypeES8_SC_m4cmpfiSB_EEvbT0_T1_T2_T3_T4_PT6_PT7_T5_NS1_7vsmem_tE_param_4,
	.param .u64 _ZN3cub18CUB_300001_SM_10006detail10merge_sort30DeviceMergeSortBlockSortKernelINS2_10policy_hubIN6thrust24THRUST_300001_SM_1000_NS10device_ptrIiEEE9Policy600ES8_PNS0_8NullTypeES8_SC_m4cmpfiSB_EEvbT0_T1_T2_T3_T4_PT6_PT7_T5_NS1_7vsmem_tE_param_5,
	.param .u64 .ptr .align 1 _ZN3cub18CUB_300001_SM_10006detail10merge_sort30DeviceMergeSortBlockSortKernelINS2_10policy_hubIN6thrust24THRUST_300001_SM_1000_NS10device_ptrIiEEE9Policy600ES8_PNS0_8NullTypeES8_SC_m4cmpfiSB_EEvbT0_T1_T2_T3_T4_PT6_PT7_T5_NS1_7vsmem_tE_param_6,
	.param .u64 .ptr .align 1 _ZN3cub18CUB_300001_SM_10006detail10merge_sort30DeviceMergeSortBlockSortKernelINS2_10policy_hubIN6thrust24THRUST_300001_SM_1000_NS10device_ptrIiEEE9Policy600ES8_PNS0_8NullTypeES8_SC_m4cmpfiSB_EEvbT0_T1_T2_T3_T4_PT6_PT7_T5_NS1_7vsmem_tE_param_7,
	.param .align 1 .b8 _ZN3cub18CUB_300001_SM_10006detail10merge_sort30DeviceMergeSortBlockSortKernelINS2_10policy_hubIN6thrust24THRUST_300001_SM_1000_NS10device_ptrIiEEE9Policy600ES8_PNS0_8NullTypeES8_SC_m4cmpfiSB_EEvbT0_T1_T2_T3_T4_PT6_PT7_T5_NS1_7vsmem_tE_param_8[1],
	.param .align 8 .b8 _ZN3cub18CUB_300001_SM_10006detail10merge_sort30DeviceMergeSortBlockSortKernelINS2_10policy_hubIN6thrust24THRUST_300001_SM_1000_NS10device_ptrIiEEE9Policy600ES8_PNS0_8NullTypeES8_SC_m4cmpfiSB_EEvbT0_T1_T2_T3_T4_PT6_PT7_T5_NS1_7vsmem_tE_param_9[8]
)
.maxntid 256
{
	.reg .pred 	%p<633>;
	.reg .b16 	%rs<4>;
	.reg .b32 	%r<1627>;
	.reg .b32 	%f<647>;
	.reg .b64 	%rd<1464>;
	// demoted variable
	.shared .align 16 .b8 _ZZN3cub18CUB_300001_SM_10006detail10merge_sort30DeviceMergeSortBlockSortKernelINS2_10policy_hubIN6thrust24THRUST_300001_SM_1000_NS10device_ptrIiEEE9Policy600ES8_PNS0_8NullTypeES8_SC_m4cmpfiSB_EEvbT0_T1_T2_T3_T4_PT6_PT7_T5_NS1_7vsmem_tEE19static_temp_storage[17424];
	ld.param.u64 	%rd11, [_ZN3cub18CUB_300001_SM_10006detail10merge_sort30DeviceMergeSortBlockSortKernelINS2_10policy_hubIN6thrust24THRUST_300001_SM_1000_NS10device_ptrIiEEE9Policy600ES8_PNS0_8NullTypeES8_SC_m4cmpfiSB_EEvbT0_T1_T2_T3_T4_PT6_PT7_T5_NS1_7vsmem_tE_param_3];
	ld.param.u64 	%rd12, [_ZN3cub18CUB_300001_SM_10006detail10merge_sort30DeviceMergeSortBlockSortKernelINS2_10policy_hubIN6thrust24THRUST_300001_SM_1000_NS10device_ptrIiEEE9Policy600ES8_PNS0_8NullTypeES8_SC_m4cmpfiSB_EEvbT0_T1_T2_T3_T4_PT6_PT7_T5_NS1_7vsmem_tE_param_1];
	ld.param.u64 	%rd10, [_ZN3cub18CUB_300001_SM_10006detail10merge_sort30DeviceMergeSortBlockSortKernelINS2_10policy_hubIN6thrust24THRUST_300001_SM_1000_NS10device_ptrIiEEE9Policy600ES8_PNS0_8NullTypeES8_SC_m4cmpfiSB_EEvbT0_T1_T2_T3_T4_PT6_PT7_T5_NS1_7vsmem_tE_param_5];
	ld.param.u64 	%rd13, [_ZN3cub18CUB_300001_SM_10006detail10merge_sort30DeviceMergeSortBlockSortKernelINS2_10policy_hubIN6thrust24THRUST_300001_SM_1000_NS10device_ptrIiEEE9Policy600ES8_PNS0_8NullTypeES8_SC_m4cmpfiSB_EEvbT0_T1_T2_T3_T4_PT6_PT7_T5_NS1_7vsmem_tE_param_6];
	cvta.to.global.u64 	%rd1, %rd13;
	cvta.to.global.u64 	%rd2, %rd12;
	cvta.to.global.u64 	%rd3, %rd11;
	mov.u32 	%r497, %ctaid.x;
	cvt.u64.u32 	%rd14, %r497;
	mov.u32 	%r498, %nctaid.x;
	cvt.u64.u32 	%rd15, %r498;
	mul.wide.u32 	%rd4, %r497, 4352;
	add.s64 	%rd16, %rd15, -1;
	setp.le.u64 	%p65, %rd16, %rd14;
	@%p65 bra 	$L__BB11_108;
	// begin inline asm
	griddepcontrol.wait;
	// end inline asm
	mov.u32 	%r1, %tid.x;
	and.b32  	%r2, %r1, 31;
	and.b32  	%r962, %r1, 992;
	mul.lo.s32 	%r3, %r962, 17;
	or.b32  	%r963, %r3, %r2;
	cvt.u64.u32 	%rd836, %r963;
	add.s64 	%rd5, %rd4, %rd836;
	shl.b64 	%rd837, %rd5, 2;
	add.s64 	%rd838, %rd2, %rd837;
	ld.global.u32 	%r964, [%rd838];
	ld.global.u32 	%r965, [%rd838+128];
	ld.global.u32 	%r966, [%rd838+256];
	ld.global.u32 	%r967, [%rd838+384];
	ld.global.u32 	%r968, [%rd838+512];
	ld.global.u32 	%r969, [%rd838+640];
	ld.global.u32 	%r970, [%rd838+768];
	ld.global.u32 	%r971, [%rd838+896];
	ld.global.u32 	%r972, [%rd838+1024];
	ld.global.u32 	%r973, [%rd838+1152];
	ld.global.u32 	%r974, [%rd838+1280];
	ld.global.u32 	%r975, [%rd838+1408];
	ld.global.u32 	%r976, [%rd838+1536];
	ld.global.u32 	%r977, [%rd838+1664];
	ld.global.u32 	%r978, [%rd838+1792];
	ld.global.u32 	%r979, [%rd838+1920];
	ld.global.u32 	%r980, [%rd838+2048];
	// begin inline asm
	mov.u32 %r960, %laneid;
	// end inline asm
	shr.u32 	%r981, %r1, 5;
	mad.lo.s32 	%r982, %r981, 544, %r960;
	shl.b32 	%r983, %r982, 2;
	mov.u32 	%r984, _ZZN3cub18CUB_300001_SM_10006detail10merge_sort30DeviceMergeSortBlockSortKernelINS2_10policy_hubIN6thrust24THRUST_300001_SM_1000_NS10device_ptrIiEEE9Policy600ES8_PNS0_8NullTypeES8_SC_m4cmpfiSB_EEvbT0_T1_T2_T3_T4_PT6_PT7_T5_NS1_7vsmem_tEE19static_temp_storage;
	add.s32 	%r4, %r984, %r983;
	st.shared.u32 	[%r4], %r964;
	st.shared.u32 	[%r4+128], %r965;
	st.shared.u32 	[%r4+256], %r966;
	st.shared.u32 	[%r4+384], %r967;
	st.shared.u32 	[%r4+512], %r968;
	st.shared.u32 	[%r4+640], %r969;
	st.shared.u32 	[%r4+768], %r970;
	st.shared.u32 	[%r4+896], %r971;
	st.shared.u32 	[%r4+1024], %r972;
	st.shared.u32 	[%r4+1152], %r973;
	st.shared.u32 	[%r4+1280], %r974;
	st.shared.u32 	[%r4+1408], %r975;
	st.shared.u32 	[%r4+1536], %r976;
	st.shared.u32 	[%r4+1664], %r977;
	st.shared.u32 	[%r4+1792], %r978;
	st.shared.u32 	[%r4+1920], %r979;
	st.shared.u32 	[%r4+2048], %r980;
	bar.warp.sync 	-1;
	shl.b32 	%r985, %r960, 6;
	add.s32 	%r5, %r4, %r985;
	ld.shared.u32 	%r986, [%r5];
	ld.shared.u32 	%r987, [%r5+4];
	ld.shared.u32 	%r988, [%r5+8];
	ld.shared.u32 	%r989, [%r5+12];
	ld.shared.u32 	%r990, [%r5+16];
	ld.shared.u32 	%r991, [%r5+20];
	ld.shared.u32 	%r992, [%r5+24];
	ld.shared.u32 	%r993, [%r5+28];
	ld.shared.u32 	%r994, [%r5+32];
	ld.shared.u32 	%r995, [%r5+36];
	ld.shared.u32 	%r996, [%r5+40];
	ld.shared.u32 	%r997, [%r5+44];
	ld.shared.u32 	%r998, [%r5+48];
	ld.shared.u32 	%r999, [%r5+52];
	ld.shared.u32 	%r1000, [%r5+56];
	ld.shared.u32 	%r1001, [%r5+60];
	ld.shared.u32 	%r1002, [%r5+64];
	bar.sync 	0;
	// begin inline asm
	griddepcontrol.launch_dependents;
	// end inline asm
	ld.global.u64 	%rd839, [a_f];
	mul.wide.s32 	%rd840, %r987, 4;
	add.s64 	%rd841, %rd839, %rd840;
	ld.f32 	%f339, [%rd841];
	mul.wide.s32 	%rd842, %r986, 4;
	add.s64 	%rd843, %rd839, %rd842;
	ld.f32 	%f340, [%rd843];
	setp.geu.f32 	%p376, %f339, %f340;
	selp.b32 	%r1003, %r987, %r986, %p376;
	selp.b32 	%r1004, %r986, %r987, %p376;
	mul.wide.s32 	%rd844, %r989, 4;
	add.s64 	%rd845, %rd839, %rd844;
	ld.f32 	%f341, [%rd845];
	mul.wide.s32 	%rd846, %r988, 4;
	add.s64 	%rd847, %rd839, %rd846;
	ld.f32 	%f342, [%rd847];
	setp.geu.f32 	%p377, %f341, %f342;
	selp.b32 	%r1005, %r989, %r988, %p377;
	selp.b32 	%r1006, %r988, %r989, %p377;
	mul.wide.s32 	%rd848, %r991, 4;
	add.s64 	%rd849, %rd839, %rd848;
	ld.f32 	%f343, [%rd849];
	mul.wide.s32 	%rd850, %r990, 4;
	add.s64 	%rd851, %rd839, %rd850;
	ld.f32 	%f344, [%rd851];
	setp.geu.f32 	%p378, %f343, %f344;
	selp.b32 	%r1007, %r991, %r990, %p378;
	selp.b32 	%r1008, %r990, %r991, %p378;
	mul.wide.s32 	%rd852, %r993, 4;
	add.s64 	%rd853, %rd839, %rd852;
	ld.f32 	%f345, [%rd853];
	mul.wide.s32 	%rd854, %r992, 4;
	add.s64 	%rd855, %rd839, %rd854;
	ld.f32 	%f346, [%rd855];
	setp.geu.f32 	%p379, %f345, %f346;
	selp.b32 	%r1009, %r993, %r992, %p379;
	selp.b32 	%r1010, %r992, %r993, %p379;
	mul.wide.s32 	%rd856, %r995, 4;
	add.s64 	%rd857, %rd839, %rd856;
	ld.f32 	%f347, [%rd857];
	mul.wide.s32 	%rd858, %r994, 4;
	add.s64 	%rd859, %rd839, %rd858;
	ld.f32 	%f348, [%rd859];
	setp.geu.f32 	%p380, %f347, %f348;
	selp.b32 	%r1011, %r995, %r994, %p380;
	selp.b32 	%r1012, %r994, %r995, %p380;
	mul.wide.s32 	%rd860, %r997, 4;
	add.s64 	%rd861, %rd839, %rd860;
	ld.f32 	%f349, [%rd861];
	mul.wide.s32 	%rd862, %r996, 4;
	add.s64 	%rd863, %rd839, %rd862;
	ld.f32 	%f350, [%rd863];
	setp.geu.f32 	%p381, %f349, %f350;
	selp.b32 	%r1013, %r997, %r996, %p381;
	selp.b32 	%r1014, %r996, %r997, %p381;
	mul.wide.s32 	%rd864, %r999, 4;
	add.s64 	%rd865, %rd839, %rd864;
	ld.f32 	%f351, [%rd865];
	mul.wide.s32 	%rd866, %r998, 4;
	add.s64 	%rd867, %rd839, %rd866;
	ld.f32 	%f352, [%rd867];
	setp.geu.f32 	%p382, %f351, %f352;
	selp.b32 	%r1015, %r999, %r998, %p382;
	selp.b32 	%r1016, %r998, %r999, %p382;
	mul.wide.s32 	%rd868, %r1001, 4;
	add.s64 	%rd869, %rd839, %rd868;
	ld.f32 	%f353, [%rd869];
	mul.wide.s32 	%rd870, %r1000, 4;
	add.s64 	%rd871, %rd839, %rd870;
	ld.f32 	%f354, [%rd871];
	setp.geu.f32 	%p383, %f353, %f354;
	selp.b32 	%r1017, %r1001, %r1000, %p383;
	selp.b32 	%r1018, %r1000, %r1001, %p383;
	mul.wide.s32 	%rd872, %r1006, 4;
	add.s64 	%rd873, %rd839, %rd872;
	ld.f32 	%f355, [%rd873];
	mul.wide.s32 	%rd874, %r1003, 4;
	add.s64 	%rd875, %rd839, %rd874;
	ld.f32 	%f356, [%rd875];
	setp.geu.f32 	%p384, %f355, %f356;
	selp.b32 	%r1019, %r1006, %r1003, %p384;
	selp.b32 	%r1020, %r1003, %r1006, %p384;
	mul.wide.s32 	%rd876, %r1008, 4;
	add.s64 	%rd877, %rd839, %rd876;
	ld.f32 	%f357, [%rd877];
	mul.wide.s32 	%rd878, %r1005, 4;
	add.s64 	%rd879, %rd839, %rd878;
	ld.f32 	%f358, [%rd879];
	setp.geu.f32 	%p385, %f357, %f358;
	selp.b32 	%r1021, %r1008, %r1005, %p385;
	selp.b32 	%r1022, %r1005, %r1008, %p385;
	mul.wide.s32 	%rd880, %r1010, 4;
	add.s64 	%rd881, %rd839, %rd880;
	ld.f32 	%f359, [%rd881];
	mul.wide.s32 	%rd882, %r1007, 4;
	add.s64 	%rd883, %rd839, %rd882;
	ld.f32 	%f360, [%rd883];
	setp.geu.f32 	%p386, %f359, %f360;
	selp.b32 	%r1023, %r1010, %r1007, %p386;
	selp.b32 	%r1024, %r1007, %r1010, %p386;
	mul.wide.s32 	%rd884, %r1012, 4;
	add.s64 	%rd885, %rd839, %rd884;
	ld.f32 	%f361, [%rd885];
	mul.wide.s32 	%rd886, %r1009, 4;
	add.s64 	%rd887, %rd839, %rd886;
	ld.f32 	%f362, [%rd887];
	setp.geu.f32 	%p387, %f361, %f362;
	selp.b32 	%r1025, %r1012, %r1009, %p387;
	selp.b32 	%r1026, %r1009, %r1012, %p387;
	mul.wide.s32 	%rd888, %r1014, 4;
	add.s64 	%rd889, %rd839, %rd888;
	ld.f32 	%f363, [%rd889];
	mul.wide.s32 	%rd890, %r1011, 4;
	add.s64 	%rd891, %rd839, %rd890;
	ld.f32 	%f364, [%rd891];
	setp.geu.f32 	%p388, %f363, %f364;
	selp.b32 	%r1027, %r1014, %r1011, %p388;
	selp.b32 	%r1028, %r1011, %r1014, %p388;
	mul.wide.s32 	%rd892, %r1016, 4;
	add.s64 	%rd893, %rd839, %rd892;
	ld.f32 	%f365, [%rd893];
	mul.wide.s32 	%rd894, %r1013, 4;
	add.s64 	%rd895, %rd839, %rd894;
	ld.f32 	%f366, [%rd895];
	setp.geu.f32 	%p389, %f365, %f366;
	selp.b32 	%r1029, %r1016, %r1013, %p389;
	selp.b32 	%r1030, %r1013, %r1016, %p389;
	mul.wide.s32 	%rd896, %r1018, 4;
	add.s64 	%rd897, %rd839, %rd896;
	ld.f32 	%f367, [%rd897];
	mul.wide.s32 	%rd898, %r1015, 4;
	add.s64 	%rd899, %rd839, %rd898;
	ld.f32 	%f368, [%rd899];
	setp.geu.f32 	%p390, %f367, %f368;
	selp.b32 	%r1031, %r1018, %r1015, %p390;
	selp.b32 	%r1032, %r1015, %r1018, %p390;
	mul.wide.s32 	%rd900, %r1002, 4;
	add.s64 	%rd901, %rd839, %rd900;
	ld.f32 	%f369, [%rd901];
	mul.wide.s32 	%rd902, %r1017, 4;
	add.s64 	%rd903, %rd839, %rd902;
	ld.f32 	%f370, [%rd903];
	setp.geu.f32 	%p391, %f369, %f370;
	selp.b32 	%r1033, %r1002, %r1017, %p391;
	selp.b32 	%r1034, %r1017, %r1002, %p391;
	mul.wide.s32 	%rd904, %r1020, 4;
	add.s64 	%rd905, %rd839, %rd904;
	ld.f32 	%f371, [%rd905];
	mul.wide.s32 	%rd906, %r1004, 4;
	add.s64 	%rd907, %rd839, %rd906;
	ld.f32 	%f372, [%rd907];
	setp.geu.f32 	%p392, %f371, %f372;
	selp.b32 	%r1035, %r1020, %r1004, %p392;
	selp.b32 	%r1036, %r1004, %r1020, %p392;
	mul.wide.s32 	%rd908, %r1022, 4;
	add.s64 	%rd909, %rd839, %rd908;
	ld.f32 	%f373, [%rd909];
	mul.wide.s32 	%rd910, %r1019, 4;
	add.s64 	%rd911, %rd839, %rd910;
	ld.f32 	%f374, [%rd911];
	setp.geu.f32 	%p393, %f373, %f374;
	selp.b32 	%r1037, %r1022, %r1019, %p393;
	selp.b32 	%r1038, %r1019, %r1022, %p393;
	mul.wide.s32 	%rd912, %r1024, 4;
	add.s64 	%rd913, %rd839, %rd912;
	ld.f32 	%f375, [%rd913];
	mul.wide.s32 	%rd914, %r1021, 4;
	add.s64 	%rd915, %rd839, %rd914;
	ld.f32 	%f376, [%rd915];
	setp.geu.f32 	%p394, %f375, %f376;
	selp.b32 	%r1039, %r1024, %r1021, %p394;
	selp.b32 	%r1040, %r1021, %r1024, %p394;
	mul.wide.s32 	%rd916, %r1026, 4;
	add.s64 	%rd917, %rd839, %rd916;
	ld.f32 	%f377, [%rd917];
	mul.wide.s32 	%rd918, %r1023, 4;
	add.s64 	%rd919, %rd839, %rd918;
	ld.f32 	%f378, [%rd919];
	setp.geu.f32 	%p395, %f377, %f378;
	selp.b32 	%r1041, %r1026, %r1023, %p395;
	selp.b32 	%r1042, %r1023, %r1026, %p395;
	mul.wide.s32 	%rd920, %r1028, 4;
	add.s64 	%rd921, %rd839, %rd920;
	ld.f32 	%f379, [%rd921];
	mul.wide.s32 	%rd922, %r1025, 4;
	add.s64 	%rd923, %rd839, %rd922;
	ld.f32 	%f380, [%rd923];
	setp.geu.f32 	%p396, %f379, %f380;
	selp.b32 	%r1043, %r1028, %r1025, %p396;
	selp.b32 	%r1044, %r1025, %r1028, %p396;
	mul.wide.s32 	%rd924, %r1030, 4;
	add.s64 	%rd925, %rd839, %rd924;
	ld.f32 	%f381, [%rd925];
	mul.wide.s32 	%rd926, %r1027, 4;
	add.s64 	%rd927, %rd839, %rd926;
	ld.f32 	%f382, [%rd927];
	setp.geu.f32 	%p397, %f381, %f382;
	selp.b32 	%r1045, %r1030, %r1027, %p397;
	selp.b32 	%r1046, %r1027, %r1030, %p397;
	mul.wide.s32 	%rd928, %r1032, 4;
	add.s64 	%rd929, %rd839, %rd928;
	ld.f32 	%f383, [%rd929];
	mul.wide.s32 	%rd930, %r1029, 4;
	add.s64 	%rd931, %rd839, %rd930;
	ld.f32 	%f384, [%rd931];
	setp.geu.f32 	%p398, %f383, %f384;
	selp.b32 	%r1047, %r1032, %r1029, %p398;
	selp.b32 	%r1048, %r1029, %r1032, %p398;
	mul.wide.s32 	%rd932, %r1034, 4;
	add.s64 	%rd933, %rd839, %rd932;
	ld.f32 	%f385, [%rd933];
	mul.wide.s32 	%rd934, %r1031, 4;
	add.s64 	%rd935, %rd839, %rd934;
	ld.f32 	%f386, [%rd935];
	setp.geu.f32 	%p399, %f385, %f386;
	selp.b32 	%r1049, %r1034, %r1031, %p399;
	selp.b32 	%r1050, %r1031, %r1034, %p399;
	mul.wide.s32 	%rd936, %r1038, 4;
	add.s64 	%rd937, %rd839, %rd936;
	ld.f32 	%f387, [%rd937];
	mul.wide.s32 	%rd938, %r1035, 4;
	add.s64 	%rd939, %rd839, %rd938;
	ld.f32 	%f388, [%rd939];
	setp.geu.f32 	%p400, %f387, %f388;
	selp.b32 	%r1051, %r1038, %r1035, %p400;
	selp.b32 	%r1052, %r1035, %r1038, %p400;
	mul.wide.s32 	%rd940, %r1040, 4;
	add.s64 	%rd941, %rd839, %rd940;
	ld.f32 	%f389, [%rd941];
	mul.wide.s32 	%rd942, %r1037, 4;
	add.s64 	%rd943, %rd839, %rd942;
	ld.f32 	%f390, [%rd943];
	setp.geu.f32 	%p401, %f389, %f390;
	selp.b32 	%r1053, %r1040, %r1037, %p401;
	selp.b32 	%r1054, %r1037, %r1040, %p401;
	mul.wide.s32 	%rd944, %r1042, 4;
	add.s64 	%rd945, %rd839, %rd944;
	ld.f32 	%f391, [%rd945];
	mul.wide.s32 	%rd946, %r1039, 4;
	add.s64 	%rd947, %rd839, %rd946;
	ld.f32 	%f392, [%rd947];
	setp.geu.f32 	%p402, %f391, %f392;
	selp.b32 	%r1055, %r1042, %r1039, %p402;
	selp.b32 	%r1056, %r1039, %r1042, %p402;
	mul.wide.s32 	%rd948, %r1044, 4;
	add.s64 	%rd949, %rd839, %rd948;
	ld.f32 	%f393, [%rd949];
	mul.wide.s32 	%rd950, %r1041, 4;
	add.s64 	%rd951, %rd839, %rd950;
	ld.f32 	%f394, [%rd951];
	setp.geu.f32 	%p403, %f393, %f394;
	selp.b32 	%r1057, %r1044, %r1041, %p403;
	selp.b32 	%r1058, %r1041, %r1044, %p403;
	mul.wide.s32 	%rd952, %r1046, 4;
	add.s64 	%rd953, %rd839, %rd952;
	ld.f32 	%f395, [%rd953];
	mul.wide.s32 	%rd954, %r1043, 4;
	add.s64 	%rd955, %rd839, %rd954;
	ld.f32 	%f396, [%rd955];
	setp.geu.f32 	%p404, %f395, %f396;
	selp.b32 	%r1059, %r1046, %r1043, %p404;
	selp.b32 	%r1060, %r1043, %r1046, %p404;
	mul.wide.s32 	%rd956, %r1048, 4;
	add.s64 	%rd957, %rd839, %rd956;
	ld.f32 	%f397, [%rd957];
	mul.wide.s32 	%rd958, %r1045, 4;
	add.s64 	%rd959, %rd839, %rd958;
	ld.f32 	%f398, [%rd959];
	setp.geu.f32 	%p405, %f397, %f398;
	selp.b32 	%r1061, %r1048, %r1045, %p405;
	selp.b32 	%r1062, %r1045, %r1048, %p405;
	mul.wide.s32 	%rd960, %r1050, 4;
	add.s64 	%rd961, %rd839, %rd960;
	ld.f32 	%f399, [%rd961];
	mul.wide.s32 	%rd962, %r1047, 4;
	add.s64 	%rd963, %rd839, %rd962;
	ld.f32 	%f400, [%rd963];
	setp.geu.f32 	%p406, %f399, %f400;
	selp.b32 	%r1063, %r1050, %r1047, %p406;
	selp.b32 	%r1064, %r1047, %r1050, %p406;
	mul.wide.s32 	%rd964, %r1033, 4;
	add.s64 	%rd965, %rd839, %rd964;
	ld.f32 	%f401, [%rd965];
	mul.wide.s32 	%rd966, %r1049, 4;
	add.s64 	%rd967, %rd839, %rd966;
	ld.f32 	%f402, [%rd967];
	setp.geu.f32 	%p407, %f401, %f402;
	selp.b32 	%r1065, %r1033, %r1049, %p407;
	selp.b32 	%r1066, %r1049, %r1033, %p407;
	mul.wide.s32 	%rd968, %r1052, 4;
	add.s64 	%rd969, %rd839, %rd968;
	ld.f32 	%f403, [%rd969];
	mul.wide.s32 	%rd970, %r1036, 4;
	add.s64 	%rd971, %rd839, %rd970;
	ld.f32 	%f404, [%rd971];
	setp.geu.f32 	%p408, %f403, %f404;
	selp.b32 	%r1067, %r1052, %r1036, %p408;
	selp.b32 	%r1068, %r1036, %r1052, %p408;
	mul.wide.s32 	%rd972, %r1054, 4;
	add.s64 	%rd973, %rd839, %rd972;
	ld.f32 	%f405, [%rd973];
	mul.wide.s32 	%rd974, %r1051, 4;
	add.s64 	%rd975, %rd839, %rd974;
	ld.f32 	%f406, [%rd975];
	setp.geu.f32 	%p409, %f405, %f406;
	selp.b32 	%r1069, %r1054, %r1051, %p409;
	selp.b32 	%r1070, %r1051, %r1054, %p409;
	mul.wide.s32 	%rd976, %r1056, 4;
	add.s64 	%rd977, %rd839, %rd976;
	ld.f32 	%f407, [%rd977];
	mul.wide.s32 	%rd978, %r1053, 4;
	add.s64 	%rd979, %rd839, %rd978;
	ld.f32 	%f408, [%rd979];
	setp.geu.f32 	%p410, %f407, %f408;
	selp.b32 	%r1071, %r1056, %r1053, %p410;
	selp.b32 	%r1072, %r1053, %r1056, %p410;
	mul.wide.s32 	%rd980, %r1058, 4;
	add.s64 	%rd981, %rd839, %rd980;
	ld.f32 	%f409, [%rd981];
	mul.wide.s32 	%rd982, %r1055, 4;
	add.s64 	%rd983, %rd839, %rd982;
	ld.f32 	%f410, [%rd983];
	setp.geu.f32 	%p411, %f409, %f410;
	selp.b32 	%r1073, %r1058, %r1055, %p411;
	selp.b32 	%r1074, %r1055, %r1058, %p411;
	mul.wide.s32 	%rd984, %r1060, 4;
	add.s64 	%rd985, %rd839, %rd984;
	ld.f32 	%f411, [%rd985];
	mul.wide.s32 	%rd986, %r1057, 4;
	add.s64 	%rd987, %rd839, %rd986;
	ld.f32 	%f412, [%rd987];
	setp.geu.f32 	%p412, %f411, %f412;
	selp.b32 	%r1075, %r1060, %r1057, %p412;
	selp.b32 	%r1076, %r1057, %r1060, %p412;
	mul.wide.s32 	%rd988, %r1062, 4;
	add.s64 	%rd989, %rd839, %rd988;
	ld.f32 	%f413, [%rd989];
	mul.wide.s32 	%rd990, %r1059, 4;
	add.s64 	%rd991, %rd839, %rd990;
	ld.f32 	%f414, [%rd991];
	setp.geu.f32 	%p413, %f413, %f414;
	selp.b32 	%r1077, %r1062, %r1059, %p413;
	selp.b32 	%r1078, %r1059, %r1062, %p413;
	mul.wide.s32 	%rd992, %r1064, 4;
	add.s64 	%rd993, %rd839, %rd992;
	ld.f32 	%f415, [%rd993];
	mul.wide.s32 	%rd994, %r1061, 4;
	add.s64 	%rd995, %rd839, %rd994;
	ld.f32 	%f416, [%rd995];
	setp.geu.f32 	%p414, %f415, %f416;
	selp.b32 	%r1079, %r1064, %r1061, %p414;
	selp.b32 	%r1080, %r1061, %r1064, %p414;
	mul.wide.s32 	%rd996, %r1066, 4;
	add.s64 	%rd997, %rd839, %rd996;
	ld.f32 	%f417, [%rd997];
	mul.wide.s32 	%rd998, %r1063, 4;
	add.s64 	%rd999, %rd839, %rd998;
	ld.f32 	%f418, [%rd999];
	setp.geu.f32 	%p415, %f417, %f418;
	selp.b32 	%r1081, %r1066, %r1063, %p415;
	selp.b32 	%r1082, %r1063, %r1066, %p415;
	mul.wide.s32 	%rd1000, %r1070, 4;
	add.s64 	%rd1001, %rd839, %rd1000;
	ld.f32 	%f419, [%rd1001];
	mul.wide.s32 	%rd1002, %r1067, 4;
	add.s64 	%rd1003, %rd839, %rd1002;
	ld.f32 	%f420, [%rd1003];
	setp.geu.f32 	%p416, %f419, %f420;
	selp.b32 	%r1083, %r1070, %r1067, %p416;
	selp.b32 	%r1084, %r1067, %r1070, %p416;
	mul.wide.s32 	%rd1004, %r1072, 4;
	add.s64 	%rd1005, %rd839, %rd1004;
	ld.f32 	%f421, [%rd1005];
	mul.wide.s32 	%rd1006, %r1069, 4;
	add.s64 	%rd1007, %rd839, %rd1006;
	ld.f32 	%f422, [%rd1007];
	setp.geu.f32 	%p417, %f421, %f422;
	selp.b32 	%r1085, %r1072, %r1069, %p417;
	selp.b32 	%r1086, %r1069, %r1072, %p417;
	mul.wide.s32 	%rd1008, %r1074, 4;
	add.s64 	%rd1009, %rd839, %rd1008;
	ld.f32 	%f423, [%rd1009];
	mul.wide.s32 	%rd1010, %r1071, 4;
	add.s64 	%rd1011, %rd839, %rd1010;
	ld.f32 	%f424, [%rd1011];
	setp.geu.f32 	%p418, %f423, %f424;
	selp.b32 	%r1087, %r1074, %r1071, %p418;
	selp.b32 	%r1088, %r1071, %r1074, %p418;
	mul.wide.s32 	%rd1012, %r1076, 4;
	add.s64 	%rd1013, %rd839, %rd1012;
	ld.f32 	%f425, [%rd1013];
	mul.wide.s32 	%rd1014, %r1073, 4;
	add.s64 	%rd1015, %rd839, %rd1014;
	ld.f32 	%f426, [%rd1015];
	setp.geu.f32 	%p419, %f425, %f426;
	selp.b32 	%r1089, %r1076, %r1073, %p419;
	selp.b32 	%r1090, %r1073, %r1076, %p419;
	mul.wide.s32 	%rd1016, %r1078, 4;
	add.s64 	%rd1017, %rd839, %rd1016;
	ld.f32 	%f427, [%rd1017];
	mul.wide.s32 	%rd1018, %r1075, 4;
	add.s64 	%rd1019, %rd839, %rd1018;
	ld.f32 	%f428, [%rd1019];
	setp.geu.f32 	%p420, %f427, %f428;
	selp.b32 	%r1091, %r1078, %r1075, %p420;
	selp.b32 	%r1092, %r1075, %r1078, %p420;
	mul.wide.s32 	%rd1020, %r1080, 4;
	add.s64 	%rd1021, %rd839, %rd1020;
	ld.f32 	%f429, [%rd1021];
	mul.wide.s32 	%rd1022, %r1077, 4;
	add.s64 	%rd1023, %rd839, %rd1022;
	ld.f32 	%f430, [%rd1023];
	setp.geu.f32 	%p421, %f429, %f430;
	selp.b32 	%r1093, %r1080, %r1077, %p421;
	selp.b32 	%r1094, %r1077, %r1080, %p421;
	mul.wide.s32 	%rd1024, %r1082, 4;
	add.s64 	%rd1025, %rd839, %rd1024;
	ld.f32 	%f431, [%rd1025];
	mul.wide.s32 	%rd1026, %r1079, 4;
	add.s64 	%rd1027, %rd839, %rd1026;
	ld.f32 	%f432, [%rd1027];
	setp.geu.f32 	%p422, %f431, %f432;
	selp.b32 	%r1095, %r1082, %r1079, %p422;
	selp.b32 	%r1096, %r1079, %r1082, %p422;
	mul.wide.s32 	%rd1028, %r1065, 4;
	add.s64 	%rd1029, %rd839, %rd1028;
	ld.f32 	%f433, [%rd1029];
	mul.wide.s32 	%rd1030, %r1081, 4;
	add.s64 	%rd1031, %rd839, %rd1030;
	ld.f32 	%f434, [%rd1031];
	setp.geu.f32 	%p423, %f433, %f434;
	selp.b32 	%r1097, %r1065, %r1081, %p423;
	selp.b32 	%r1098, %r1081, %r1065, %p423;
	mul.wide.s32 	%rd1032, %r1084, 4;
	add.s64 	%rd1033, %rd839, %rd1032;
	ld.f32 	%f435, [%rd1033];
	mul.wide.s32 	%rd1034, %r1068, 4;
	add.s64 	%rd1035, %rd839, %rd1034;
	ld.f32 	%f436, [%rd1035];
	setp.geu.f32 	%p424, %f435, %f436;
	selp.b32 	%r1099, %r1084, %r1068, %p424;
	selp.b32 	%r1100, %r1068, %r1084, %p424;
	mul.wide.s32 	%rd1036, %r1086, 4;
	add.s64 	%rd1037, %rd839, %rd1036;
	ld.f32 	%f437, [%rd1037];
	mul.wide.s32 	%rd1038, %r1083, 4;
	add.s64 	%rd1039, %rd839, %rd1038;
	ld.f32 	%f438, [%rd1039];
	setp.geu.f32 	%p425, %f437, %f438;
	selp.b32 	%r1101, %r1086, %r1083, %p425;
	selp.b32 	%r1102, %r1083, %r1086, %p425;
	mul.wide.s32 	%rd1040, %r1088, 4;
	add.s64 	%rd1041, %rd839, %rd1040;
	ld.f32 	%f439, [%rd1041];
	mul.wide.s32 	%rd1042, %r1085, 4;
	add.s64 	%rd1043, %rd839, %rd1042;
	ld.f32 	%f440, [%rd1043];
	setp.geu.f32 	%p426, %f439, %f440;
	selp.b32 	%r1103, %r1088, %r1085, %p426;
	selp.b32 	%r1104, %r1085, %r1088, %p426;
	mul.wide.s32 	%rd1044, %r1090, 4;
	add.s64 	%rd1045, %rd839, %rd1044;
	ld.f32 	%f441, [%rd1045];
	mul.wide.s32 	%rd1046, %r1087, 4;
	add.s64 	%rd1047, %rd839, %rd1046;
	ld.f32 	%f442, [%rd1047];
	setp.geu.f32 	%p427, %f441, %f442;
	selp.b32 	%r1105, %r1090, %r1087, %p427;
	selp.b32 	%r1106, %r1087, %r1090, %p427;
	mul.wide.s32 	%rd1048, %r1092, 4;
	add.s64 	%rd1049, %rd839, %rd1048;
	ld.f32 	%f443, [%rd1049];
	mul.wide.s32 	%rd1050, %r1089, 4;
	add.s64 	%rd1051, %rd839, %rd1050;
	ld.f32 	%f444, [%rd1051];
	setp.geu.f32 	%p428, %f443, %f444;
	selp.b32 	%r1107, %r1092, %r1089, %p428;
	selp.b32 	%r1108, %r1089, %r1092, %p428;
	mul.wide.s32 	%rd1052, %r1094, 4;
	add.s64 	%rd1053, %rd839, %rd1052;
	ld.f32 	%f445, [%rd1053];
	mul.wide.s32 	%rd1054, %r1091, 4;
	add.s64 	%rd1055, %rd839, %rd1054;
	ld.f32 	%f446, [%rd1055];
	setp.geu.f32 	%p429, %f445, %f446;
	selp.b32 	%r1109, %r1094, %r1091, %p429;
	selp.b32 	%r1110, %r1091, %r1094, %p429;
	mul.wide.s32 	%rd1056, %r1096, 4;
	add.s64 	%rd1057, %rd839, %rd1056;
	ld.f32 	%f447, [%rd1057];
	mul.wide.s32 	%rd1058, %r1093, 4;
	add.s64 	%rd1059, %rd839, %rd1058;
	ld.f32 	%f448, [%rd1059];
	setp.geu.f32 	%p430, %f447, %f448;
	selp.b32 	%r1111, %r1096, %r1093, %p430;
	selp.b32 	%r1112, %r1093, %r1096, %p430;
	mul.wide.s32 	%rd1060, %r1098, 4;
	add.s64 	%rd1061, %rd839, %rd1060;
	ld.f32 	%f449, [%rd1061];
	mul.wide.s32 	%rd1062, %r1095, 4;
	add.s64 	%rd1063, %rd839, %rd1062;
	ld.f32 	%f450, [%rd1063];
	setp.geu.f32 	%p431, %f449, %f450;
	selp.b32 	%r1113, %r1098, %r1095, %p431;
	selp.b32 	%r1114, %r1095, %r1098, %p431;
	mul.wide.s32 	%rd1064, %r1102, 4;
	add.s64 	%rd1065, %rd839, %rd1064;
	ld.f32 	%f451, [%rd1065];
	mul.wide.s32 	%rd1066, %r1099, 4;
	add.s64 	%rd1067, %rd839, %rd1066;
	ld.f32 	%f452, [%rd1067];
	setp.geu.f32 	%p432, %f451, %f452;
	selp.b32 	%r1115, %r1102, %r1099, %p432;
	selp.b32 	%r1116, %r1099, %r1102, %p432;
	mul.wide.s32 	%rd1068, %r1104, 4;
	add.s64 	%rd1069, %rd839, %rd1068;
	ld.f32 	%f453, [%rd1069];
	mul.wide.s32 	%rd1070, %r1101, 4;
	add.s64 	%rd1071, %rd839, %rd1070;
	ld.f32 	%f454, [%rd1071];
	setp.geu.f32 	%p433, %f453, %f454;
	selp.b32 	%r1117, %r1104, %r1101, %p433;
	selp.b32 	%r1118, %r1101, %r1104, %p433;
	mul.wide.s32 	%rd1072, %r1106, 4;
	add.s64 	%rd1073, %rd839, %rd1072;
	ld.f32 	%f455, [%rd1073];
	mul.wide.s32 	%rd1074, %r1103, 4;
	add.s64 	%rd1075, %rd839, %rd1074;
	ld.f32 	%f456, [%rd1075];
	setp.geu.f32 	%p434, %f455, %f456;
	selp.b32 	%r1119, %r1106, %r1103, %p434;
	selp.b32 	%r1120, %r1103, %r1106, %p434;
	mul.wide.s32 	%rd1076, %r1108, 4;
	add.s64 	%rd1077, %rd839, %rd1076;
	ld.f32 	%f457, [%rd1077];
	mul.wide.s32 	%rd1078, %r1105, 4;
	add.s64 	%rd1079, %rd839, %rd1078;
	ld.f32 	%f458, [%rd1079];
	setp.geu.f32 	%p435, %f457, %f458;
	selp.b32 	%r1121, %r1108, %r1105, %p435;
	selp.b32 	%r1122, %r1105, %r1108, %p435;
	mul.wide.s32 	%rd1080, %r1110, 4;
	add.s64 	%rd1081, %rd839, %rd1080;
	ld.f32 	%f459, [%rd1081];
	mul.wide.s32 	%rd1082, %r1107, 4;
	add.s64 	%rd1083, %rd839, %rd1082;
	ld.f32 	%f460, [%rd1083];
	setp.geu.f32 	%p436, %f459, %f460;
	selp.b32 	%r1123, %r1110, %r1107, %p436;
	selp.b32 	%r1124, %r1107, %r1110, %p436;
	mul.wide.s32 	%rd1084, %r1112, 4;
	add.s64 	%rd1085, %rd839, %rd1084;
	ld.f32 	%f461, [%rd1085];
	mul.wide.s32 	%rd1086, %r1109, 4;
	add.s64 	%rd1087, %rd839, %rd1086;
	ld.f32 	%f462, [%rd1087];
	setp.geu.f32 	%p437, %f461, %f462;
	selp.b32 	%r1125, %r1112, %r1109, %p437;
	selp.b32 	%r1126, %r1109, %r1112, %p437;
	mul.wide.s32 	%rd1088, %r1114, 4;
	add.s64 	%rd1089, %rd839, %rd1088;
	ld.f32 	%f463, [%rd1089];
	mul.wide.s32 	%rd1090, %r1111, 4;
	add.s64 	%rd1091, %rd839, %rd1090;
	ld.f32 	%f464, [%rd1091];
	setp.geu.f32 	%p438, %f463, %f464;
	selp.b32 	%r1127, %r1114, %r1111, %p438;
	selp.b32 	%r1128, %r1111, %r1114, %p438;
	mul.wide.s32 	%rd1092, %r1097, 4;
	add.s64 	%rd1093, %rd839, %rd1092;
	ld.f32 	%f465, [%rd1093];
	mul.wide.s32 	%rd1094, %r1113, 4;
	add.s64 	%rd1095, %rd839, %rd1094;
	ld.f32 	%f466, [%rd1095];
	setp.geu.f32 	%p439, %f465, %f466;
	selp.b32 	%r1129, %r1097, %r1113, %p439;
	selp.b32 	%r1130, %r1113, %r1097, %p439;
	mul.wide.s32 	%rd1096, %r1116, 4;
	add.s64 	%rd1097, %rd839, %rd1096;
	ld.f32 	%f467, [%rd1097];
	mul.wide.s32 	%rd1098, %r1100, 4;
	add.s64 	%rd1099, %rd839, %rd1098;
	ld.f32 	%f468, [%rd1099];
	setp.geu.f32 	%p440, %f467, %f468;
	selp.b32 	%r1131, %r1116, %r1100, %p440;
	selp.b32 	%r1132, %r1100, %r1116, %p440;
	mul.wide.s32 	%rd1100, %r1118, 4;
	add.s64 	%rd1101, %rd839, %rd1100;
	ld.f32 	%f469, [%rd1101];
	mul.wide.s32 	%rd1102, %r1115, 4;
	add.s64 	%rd1103, %rd839, %rd1102;
	ld.f32 	%f470, [%rd1103];
	setp.geu.f32 	%p441, %f469, %f470;
	selp.b32 	%r1133, %r1118, %r1115, %p441;
	selp.b32 	%r1134, %r1115, %r1118, %p441;
	mul.wide.s32 	%rd1104, %r1120, 4;
	add.s64 	%rd1105, %rd839, %rd1104;
	ld.f32 	%f471, [%rd1105];
	mul.wide.s32 	%rd1106, %r1117, 4;
	add.s64 	%rd1107, %rd839, %rd1106;
	ld.f32 	%f472, [%rd1107];
	setp.geu.f32 	%p442, %f471, %f472;
	selp.b32 	%r1135, %r1120, %r1117, %p442;
	selp.b32 	%r1136, %r1117, %r1120, %p442;
	mul.wide.s32 	%rd1108, %r1122, 4;
	add.s64 	%rd1109, %rd839, %rd1108;
	ld.f32 	%f473, [%rd1109];
	mul.wide.s32 	%rd1110, %r1119, 4;
	add.s64 	%rd1111, %rd839, %rd1110;
	ld.f32 	%f474, [%rd1111];
	setp.geu.f32 	%p443, %f473, %f474;
	selp.b32 	%r1137, %r1122, %r1119, %p443;
	selp.b32 	%r1138, %r1119, %r1122, %p443;
	mul.wide.s32 	%rd1112, %r1124, 4;
	add.s64 	%rd1113, %rd839, %rd1112;
	ld.f32 	%f475, [%rd1113];
	mul.wide.s32 	%rd1114, %r1121, 4;
	add.s64 	%rd1115, %rd839, %rd1114;
	ld.f32 	%f476, [%rd1115];
	setp.geu.f32 	%p444, %f475, %f476;
	selp.b32 	%r1139, %r1124, %r1121, %p444;
	selp.b32 	%r1140, %r1121, %r1124, %p444;
	mul.wide.s32 	%rd1116, %r1126, 4;
	add.s64 	%rd1117, %rd839, %rd1116;
	ld.f32 	%f477, [%rd1117];
	mul.wide.s32 	%rd1118, %r1123, 4;
	add.s64 	%rd1119, %rd839, %rd1118;
	ld.f32 	%f478, [%rd1119];
	setp.geu.f32 	%p445, %f477, %f478;
	selp.b32 	%r1141, %r1126, %r1123, %p445;
	selp.b32 	%r1142, %r1123, %r1126, %p445;
	mul.wide.s32 	%rd1120, %r1128, 4;
	add.s64 	%rd1121, %rd839, %rd1120;
	ld.f32 	%f479, [%rd1121];
	mul.wide.s32 	%rd1122, %r1125, 4;
	add.s64 	%rd1123, %rd839, %rd1122;
	ld.f32 	%f480, [%rd1123];
	setp.geu.f32 	%p446, %f479, %f480;
	selp.b32 	%r1143, %r1128, %r1125, %p446;
	selp.b32 	%r1144, %r1125, %r1128, %p446;
	mul.wide.s32 	%rd1124, %r1130, 4;
	add.s64 	%rd1125, %rd839, %rd1124;
	ld.f32 	%f481, [%rd1125];
	mul.wide.s32 	%rd1126, %r1127, 4;
	add.s64 	%rd1127, %rd839, %rd1126;
	ld.f32 	%f482, [%rd1127];
	setp.geu.f32 	%p447, %f481, %f482;
	selp.b32 	%r1145, %r1130, %r1127, %p447;
	selp.b32 	%r1146, %r1127, %r1130, %p447;
	mul.wide.s32 	%rd1128, %r1134, 4;
	add.s64 	%rd1129, %rd839, %rd1128;
	ld.f32 	%f483, [%rd1129];
	mul.wide.s32 	%rd1130, %r1131, 4;
	add.s64 	%rd1131, %rd839, %rd1130;
	ld.f32 	%f484, [%rd1131];
	setp.geu.f32 	%p448, %f483, %f484;
	selp.b32 	%r1147, %r1134, %r1131, %p448;
	selp.b32 	%r1148, %r1131, %r1134, %p448;
	mul.wide.s32 	%rd1132, %r1136, 4;
	add.s64 	%rd1133, %rd839, %rd1132;
	ld.f32 	%f485, [%rd1133];
	mul.wide.s32 	%rd1134, %r1133, 4;
	add.s64 	%rd1135, %rd839, %rd1134;
	ld.f32 	%f486, [%rd1135];
	setp.geu.f32 	%p449, %f485, %f486;
	selp.b32 	%r1149, %r1136, %r1133, %p449;
	selp.b32 	%r1150, %r1133, %r1136, %p449;
	mul.wide.s32 	%rd1136, %r1138, 4;
	add.s64 	%rd1137, %rd839, %rd1136;
	ld.f32 	%f487, [%rd1137];
	mul.wide.s32 	%rd1138, %r1135, 4;
	add.s64 	%rd1139, %rd839, %rd1138;
	ld.f32 	%f488, [%rd1139];
	setp.geu.f32 	%p450, %f487, %f488;
	selp.b32 	%r1151, %r1138, %r1135, %p450;
	selp.b32 	%r1152, %r1135, %r1138, %p450;
	mul.wide.s32 	%rd1140, %r1140, 4;
	add.s64 	%rd1141, %rd839, %rd1140;
	ld.f32 	%f489, [%rd1141];
	mul.wide.s32 	%rd1142, %r1137, 4;
	add.s64 	%rd1143, %rd839, %rd1142;
	ld.f32 	%f490, [%rd1143];
	setp.geu.f32 	%p451, %f489, %f490;
	selp.b32 	%r1153, %r1140, %r1137, %p451;
	selp.b32 	%r1154, %r1137, %r1140, %p451;
	mul.wide.s32 	%rd1144, %r1142, 4;
	add.s64 	%rd1145, %rd839, %rd1144;
	ld.f32 	%f491, [%rd1145];
	mul.wide.s32 	%rd1146, %r1139, 4;
	add.s64 	%rd1147, %rd839, %rd1146;
	ld.f32 	%f492, [%rd1147];
	setp.geu.f32 	%p452, %f491, %f492;
	selp.b32 	%r1155, %r1142, %r1139, %p452;
	selp.b32 	%r1156, %r1139, %r1142, %p452;
	mul.wide.s32 	%rd1148, %r1144, 4;
	add.s64 	%rd1149, %rd839, %rd1148;
	ld.f32 	%f493, [%rd1149];
	mul.wide.s32 	%rd1150, %r1141, 4;
	add.s64 	%rd1151, %rd839, %rd1150;
	ld.f32 	%f494, [%rd1151];
	setp.geu.f32 	%p453, %f493, %f494;
	selp.b32 	%r1157, %r1144, %r1141, %p453;
	selp.b32 	%r1158, %r1141, %r1144, %p453;
	mul.wide.s32 	%rd1152, %r1146, 4;
	add.s64 	%rd1153, %rd839, %rd1152;
	ld.f32 	%f495, [%rd1153];
	mul.wide.s32 	%rd1154, %r1143, 4;
	add.s64 	%rd1155, %rd839, %rd1154;
	ld.f32 	%f496, [%rd1155];
	setp.geu.f32 	%p454, %f495, %f496;
	selp.b32 	%r1159, %r1146, %r1143, %p454;
	selp.b32 	%r1160, %r1143, %r1146, %p454;
	mul.wide.s32 	%rd1156, %r1129, 4;
	add.s64 	%rd1157, %rd839, %rd1156;
	ld.f32 	%f497, [%rd1157];
	mul.wide.s32 	%rd1158, %r1145, 4;
	add.s64 	%rd1159, %rd839, %rd1158;
	ld.f32 	%f498, [%rd1159];
	setp.geu.f32 	%p455, %f497, %f498;
	selp.b32 	%r1161, %r1129, %r1145, %p455;
	selp.b32 	%r1162, %r1145, %r1129, %p455;
	mul.wide.s32 	%rd1160, %r1148, 4;
	add.s64 	%rd1161, %rd839, %rd1160;
	ld.f32 	%f499, [%rd1161];
	mul.wide.s32 	%rd1162, %r1132, 4;
	add.s64 	%rd1163, %rd839, %rd1162;
	ld.f32 	%f500, [%rd1163];
	setp.geu.f32 	%p456, %f499, %f500;
	selp.b32 	%r1163, %r1148, %r1132, %p456;
	selp.b32 	%r1164, %r1132, %r1148, %p456;
	mul.wide.s32 	%rd1164, %r1150, 4;
	add.s64 	%rd1165, %rd839, %rd1164;
	ld.f32 	%f501, [%rd1165];
	mul.wide.s32 	%rd1166, %r1147, 4;
	add.s64 	%rd1167, %rd839, %rd1166;
	ld.f32 	%f502, [%rd1167];
	setp.geu.f32 	%p457, %f501, %f502;
	selp.b32 	%r1165, %r1150, %r1147, %p457;
	selp.b32 	%r1166, %r1147, %r1150, %p457;
	mul.wide.s32 	%rd1168, %r1152, 4;
	add.s64 	%rd1169, %rd839, %rd1168;
	ld.f32 	%f503, [%rd1169];
	mul.wide.s32 	%rd1170, %r1149, 4;
	add.s64 	%rd1171, %rd839, %rd1170;
	ld.f32 	%f504, [%rd1171];
	setp.geu.f32 	%p458, %f503, %f504;
	selp.b32 	%r1167, %r1152, %r1149, %p458;
	selp.b32 	%r1168, %r1149, %r1152, %p458;
	mul.wide.s32 	%rd1172, %r1154, 4;
	add.s64 	%rd1173, %rd839, %rd1172;
	ld.f32 	%f505, [%rd1173];
	mul.wide.s32 	%rd1174, %r1151, 4;
	add.s64 	%rd1175, %rd839, %rd1174;
	ld.f32 	%f506, [%rd1175];
	setp.geu.f32 	%p459, %f505, %f506;
	selp.b32 	%r1169, %r1154, %r1151, %p459;
	selp.b32 	%r1170, %r1151, %r1154, %p459;
	mul.wide.s32 	%rd1176, %r1156, 4;
	add.s64 	%rd1177, %rd839, %rd1176;
	ld.f32 	%f507, [%rd1177];
	mul.wide.s32 	%rd1178, %r1153, 4;
	add.s64 	%rd1179, %rd839, %rd1178;
	ld.f32 	%f508, [%rd1179];
	setp.geu.f32 	%p460, %f507, %f508;
	selp.b32 	%r1171, %r1156, %r1153, %p460;
	selp.b32 	%r1172, %r1153, %r1156, %p460;
	mul.wide.s32 	%rd1180, %r1158, 4;
	add.s64 	%rd1181, %rd839, %rd1180;
	ld.f32 	%f509, [%rd1181];
	mul.wide.s32 	%rd1182, %r1155, 4;
	add.s64 	%rd1183, %rd839, %rd1182;
	ld.f32 	%f510, [%rd1183];
	setp.geu.f32 	%p461, %f509, %f510;
	selp.b32 	%r1173, %r1158, %r1155, %p461;
	selp.b32 	%r1174, %r1155, %r1158, %p461;
	mul.wide.s32 	%rd1184, %r1160, 4;
	add.s64 	%rd1185, %rd839, %rd1184;
	ld.f32 	%f511, [%rd1185];
	mul.wide.s32 	%rd1186, %r1157, 4;
	add.s64 	%rd1187, %rd839, %rd1186;
	ld.f32 	%f512, [%rd1187];
	setp.geu.f32 	%p462, %f511, %f512;
	selp.b32 	%r1175, %r1160, %r1157, %p462;
	selp.b32 	%r1176, %r1157, %r1160, %p462;
	mul.wide.s32 	%rd1188, %r1162, 4;
	add.s64 	%rd1189, %rd839, %rd1188;
	ld.f32 	%f513, [%rd1189];
	mul.wide.s32 	%rd1190, %r1159, 4;
	add.s64 	%rd1191, %rd839, %rd1190;
	ld.f32 	%f514, [%rd1191];
	setp.geu.f32 	%p463, %f513, %f514;
	selp.b32 	%r1177, %r1162, %r1159, %p463;
	selp.b32 	%r1178, %r1159, %r1162, %p463;
	mul.wide.s32 	%rd1192, %r1166, 4;
	add.s64 	%rd1193, %rd839, %rd1192;
	ld.f32 	%f515, [%rd1193];
	mul.wide.s32 	%rd1194, %r1163, 4;
	add.s64 	%rd1195, %rd839, %rd1194;
	ld.f32 	%f516, [%rd1195];
	setp.geu.f32 	%p464, %f515, %f516;
	selp.b32 	%r1179, %r1166, %r1163, %p464;
	selp.b32 	%r1180, %r1163, %r1166, %p464;
	mul.wide.s32 	%rd1196, %r1168, 4;
	add.s64 	%rd1197, %rd839, %rd1196;
	ld.f32 	%f517, [%rd1197];
	mul.wide.s32 	%rd1198, %r1165, 4;
	add.s64 	%rd1199, %rd839, %rd1198;
	ld.f32 	%f518, [%rd1199];
	setp.geu.f32 	%p465, %f517, %f518;
	selp.b32 	%r1181, %r1168, %r1165, %p465;
	selp.b32 	%r1182, %r1165, %r1168, %p465;
	mul.wide.s32 	%rd1200, %r1170, 4;
	add.s64 	%rd1201, %rd839, %rd1200;
	ld.f32 	%f519, [%rd1201];
	mul.wide.s32 	%rd1202, %r1167, 4;
	add.s64 	%rd1203, %rd839, %rd1202;
	ld.f32 	%f520, [%rd1203];
	setp.geu.f32 	%p466, %f519, %f520;
	selp.b32 	%r1183, %r1170, %r1167, %p466;
	selp.b32 	%r1184, %r1167, %r1170, %p466;
	mul.wide.s32 	%rd1204, %r1172, 4;
	add.s64 	%rd1205, %rd839, %rd1204;
	ld.f32 	%f521, [%rd1205];
	mul.wide.s32 	%rd1206, %r1169, 4;
	add.s64 	%rd1207, %rd839, %rd1206;
	ld.f32 	%f522, [%rd1207];
	setp.geu.f32 	%p467, %f521, %f522;
	selp.b32 	%r1185, %r1172, %r1169, %p467;
	selp.b32 	%r1186, %r1169, %r1172, %p467;
	mul.wide.s32 	%rd1208, %r1174, 4;
	add.s64 	%rd1209, %rd839, %rd1208;
	ld.f32 	%f523, [%rd1209];
	mul.wide.s32 	%rd1210, %r1171, 4;
	add.s64 	%rd1211, %rd839, %rd1210;
	ld.f32 	%f524, [%rd1211];
	setp.geu.f32 	%p468, %f523, %f524;
	selp.b32 	%r1187, %r1174, %r1171, %p468;
	selp.b32 	%r1188, %r1171, %r1174, %p468;
	mul.wide.s32 	%rd1212, %r1176, 4;
	add.s64 	%rd1213, %rd839, %rd1212;
	ld.f32 	%f525, [%rd1213];
	mul.wide.s32 	%rd1214, %r1173, 4;
	add.s64 	%rd1215, %rd839, %rd1214;
	ld.f32 	%f526, [%rd1215];
	setp.geu.f32 	%p469, %f525, %f526;
	selp.b32 	%r1189, %r1176, %r1173, %p469;
	selp.b32 	%r1190, %r1173, %r1176, %p469;
	mul.wide.s32 	%rd1216, %r1178, 4;
	add.s64 	%rd1217, %rd839, %rd1216;
	ld.f32 	%f527, [%rd1217];
	mul.wide.s32 	%rd1218, %r1175, 4;
	add.s64 	%rd1219, %rd839, %rd1218;
	ld.f32 	%f528, [%rd1219];
	setp.geu.f32 	%p470, %f527, %f528;
	selp.b32 	%r1191, %r1178, %r1175, %p470;
	selp.b32 	%r1192, %r1175, %r1178, %p470;
	mul.wide.s32 	%rd1220, %r1161, 4;
	add.s64 	%rd1221, %rd839, %rd1220;
	ld.f32 	%f529, [%rd1221];
	mul.wide.s32 	%rd1222, %r1177, 4;
	add.s64 	%rd1223, %rd839, %rd1222;
	ld.f32 	%f530, [%rd1223];
	setp.geu.f32 	%p471, %f529, %f530;
	selp.b32 	%r1193, %r1161, %r1177, %p471;
	selp.b32 	%r1194, %r1177, %r1161, %p471;
	mul.wide.s32 	%rd1224, %r1180, 4;
	add.s64 	%rd1225, %rd839, %rd1224;
	ld.f32 	%f531, [%rd1225];
	mul.wide.s32 	%rd1226, %r1164, 4;
	add.s64 	%rd1227, %rd839, %rd1226;
	ld.f32 	%f532, [%rd1227];
	setp.geu.f32 	%p472, %f531, %f532;
	selp.b32 	%r1195, %r1180, %r1164, %p472;
	selp.b32 	%r1196, %r1164, %r1180, %p472;
	mul.wide.s32 	%rd1228, %r1182, 4;
	add.s64 	%rd1229, %rd839, %rd1228;
	ld.f32 	%f533, [%rd1229];
	mul.wide.s32 	%rd1230, %r1179, 4;
	add.s64 	%rd1231, %rd839, %rd1230;
	ld.f32 	%f534, [%rd1231];
	setp.geu.f32 	%p473, %f533, %f534;
	selp.b32 	%r1197, %r1182, %r1179, %p473;
	selp.b32 	%r1198, %r1179, %r1182, %p473;
	mul.wide.s32 	%rd1232, %r1184, 4;
	add.s64 	%rd1233, %rd839, %rd1232;
	ld.f32 	%f535, [%rd1233];
	mul.wide.s32 	%rd1234, %r1181, 4;
	add.s64 	%rd1235, %rd839, %rd1234;
	ld.f32 	%f536, [%rd1235];
	setp.geu.f32 	%p474, %f535, %f536;
	selp.b32 	%r1199, %r1184, %r1181, %p474;
	selp.b32 	%r1200, %r1181, %r1184, %p474;
	mul.wide.s32 	%rd1236, %r1186, 4;
	add.s64 	%rd1237, %rd839, %rd1236;
	ld.f32 	%f537, [%rd1237];
	mul.wide.s32 	%rd1238, %r1183, 4;
	add.s64 	%rd1239, %rd839, %rd1238;
	ld.f32 	%f538, [%rd1239];
	setp.geu.f32 	%p475, %f537, %f538;
	selp.b32 	%r1201, %r1186, %r1183, %p475;
	selp.b32 	%r1202, %r1183, %r1186, %p475;
	mul.wide.s32 	%rd1240, %r1188, 4;
	add.s64 	%rd1241, %rd839, %rd1240;
	ld.f32 	%f539, [%rd1241];
	mul.wide.s32 	%rd1242, %r1185, 4;
	add.s64 	%rd1243, %rd839, %rd1242;
	ld.f32 	%f540, [%rd1243];
	setp.geu.f32 	%p476, %f539, %f540;
	selp.b32 	%r1203, %r1188, %r1185, %p476;
	selp.b32 	%r1204, %r1185, %r1188, %p476;
	mul.wide.s32 	%rd1244, %r1190, 4;
	add.s64 	%rd1245, %rd839, %rd1244;
	ld.f32 	%f541, [%rd1245];
	mul.wide.s32 	%rd1246, %r1187, 4;
	add.s64 	%rd1247, %rd839, %rd1246;
	ld.f32 	%f542, [%rd1247];
	setp.geu.f32 	%p477, %f541, %f542;
	selp.b32 	%r1205, %r1190, %r1187, %p477;
	selp.b32 	%r1206, %r1187, %r1190, %p477;
	mul.wide.s32 	%rd1248, %r1192, 4;
	add.s64 	%rd1249, %rd839, %rd1248;
	ld.f32 	%f543, [%rd1249];
	mul.wide.s32 	%rd1250, %r1189, 4;
	add.s64 	%rd1251, %rd839, %rd1250;
	ld.f32 	%f544, [%rd1251];
	setp.geu.f32 	%p478, %f543, %f544;
	selp.b32 	%r1207, %r1192, %r1189, %p478;
	selp.b32 	%r1208, %r1189, %r1192, %p478;
	mul.wide.s32 	%rd1252, %r1194, 4;
	add.s64 	%rd1253, %rd839, %rd1252;
	ld.f32 	%f545, [%rd1253];
	mul.wide.s32 	%rd1254, %r1191, 4;
	add.s64 	%rd1255, %rd839, %rd1254;
	ld.f32 	%f546, [%rd1255];
	setp.geu.f32 	%p479, %f545, %f546;
	selp.b32 	%r1209, %r1194, %r1191, %p479;
	selp.b32 	%r1210, %r1191, %r1194, %p479;
	mul.wide.s32 	%rd1256, %r1198, 4;
	add.s64 	%rd1257, %rd839, %rd1256;
	ld.f32 	%f547, [%rd1257];
	mul.wide.s32 	%rd1258, %r1195, 4;
	add.s64 	%rd1259, %rd839, %rd1258;
	ld.f32 	%f548, [%rd1259];
	setp.geu.f32 	%p480, %f547, %f548;
	selp.b32 	%r1211, %r1198, %r1195, %p480;
	selp.b32 	%r1212, %r1195, %r1198, %p480;
	mul.wide.s32 	%rd1260, %r1200, 4;
	add.s64 	%rd1261, %rd839, %rd1260;
	ld.f32 	%f549, [%rd1261];
	mul.wide.s32 	%rd1262, %r1197, 4;
	add.s64 	%rd1263, %rd839, %rd1262;
	ld.f32 	%f550, [%rd1263];
	setp.geu.f32 	%p481, %f549, %f550;
	selp.b32 	%r1213, %r1200, %r1197, %p481;
	selp.b32 	%r1214, %r1197, %r1200, %p481;
	mul.wide.s32 	%rd1264, %r1202, 4;
	add.s64 	%rd1265, %rd839, %rd1264;
	ld.f32 	%f551, [%rd1265];
	mul.wide.s32 	%rd1266, %r1199, 4;
	add.s64 	%rd1267, %rd839, %rd1266;
	ld.f32 	%f552, [%rd1267];
	setp.geu.f32 	%p482, %f551, %f552;
	selp.b32 	%r1215, %r1202, %r1199, %p482;
	selp.b32 	%r1216, %r1199, %r1202, %p482;
	mul.wide.s32 	%rd1268, %r1204, 4;
	add.s64 	%rd1269, %rd839, %rd1268;
	ld.f32 	%f553, [%rd1269];
	mul.wide.s32 	%rd1270, %r1201, 4;
	add.s64 	%rd1271, %rd839, %rd1270;
	ld.f32 	%f554, [%rd1271];
	setp.geu.f32 	%p483, %f553, %f554;
	selp.b32 	%r1217, %r1204, %r1201, %p483;
	selp.b32 	%r1218, %r1201, %r1204, %p483;
	mul.wide.s32 	%rd1272, %r1206, 4;
	add.s64 	%rd1273, %rd839, %rd1272;
	ld.f32 	%f555, [%rd1273];
	mul.wide.s32 	%rd1274, %r1203, 4;
	add.s64 	%rd1275, %rd839, %rd1274;
	ld.f32 	%f556, [%rd1275];
	setp.geu.f32 	%p484, %f555, %f556;
	selp.b32 	%r1219, %r1206, %r1203, %p484;
	selp.b32 	%r1220, %r1203, %r1206, %p484;
	mul.wide.s32 	%rd1276, %r1208, 4;
	add.s64 	%rd1277, %rd839, %rd1276;
	ld.f32 	%f557, [%rd1277];
	mul.wide.s32 	%rd1278, %r1205, 4;
	add.s64 	%rd1279, %rd839, %rd1278;
	ld.f32 	%f558, [%rd1279];
	setp.geu.f32 	%p485, %f557, %f558;
	selp.b32 	%r1221, %r1208, %r1205, %p485;
	selp.b32 	%r1222, %r1205, %r1208, %p485;
	mul.wide.s32 	%rd1280, %r1210, 4;
	add.s64 	%rd1281, %rd839, %rd1280;
	ld.f32 	%f559, [%rd1281];
	mul.wide.s32 	%rd1282, %r1207, 4;
	add.s64 	%rd1283, %rd839, %rd1282;
	ld.f32 	%f560, [%rd1283];
	setp.geu.f32 	%p486, %f559, %f560;
	selp.b32 	%r1223, %r1210, %r1207, %p486;
	selp.b32 	%r1224, %r1207, %r1210, %p486;
	mul.wide.s32 	%rd1284, %r1193, 4;
	add.s64 	%rd1285, %rd839, %rd1284;
	ld.f32 	%f561, [%rd1285];
	mul.wide.s32 	%rd1286, %r1209, 4;
	add.s64 	%rd1287, %rd839, %rd1286;
	ld.f32 	%f562, [%rd1287];
	setp.geu.f32 	%p487, %f561, %f562;
	selp.b32 	%r1225, %r1193, %r1209, %p487;
	selp.b32 	%r1226, %r1209, %r1193, %p487;
	mul.wide.s32 	%rd1288, %r1212, 4;
	add.s64 	%rd1289, %rd839, %rd1288;
	ld.f32 	%f563, [%rd1289];
	mul.wide.s32 	%rd1290, %r1196, 4;
	add.s64 	%rd1291, %rd839, %rd1290;
	ld.f32 	%f564, [%rd1291];
	setp.geu.f32 	%p488, %f563, %f564;
	selp.b32 	%r1227, %r1212, %r1196, %p488;
	selp.b32 	%r1228, %r1196, %r1212, %p488;
	mul.wide.s32 	%rd1292, %r1214, 4;
	add.s64 	%rd1293, %rd839, %rd1292;
	ld.f32 	%f565, [%rd1293];
	mul.wide.s32 	%rd1294, %r1211, 4;
	add.s64 	%rd1295, %rd839, %rd1294;
	ld.f32 	%f566, [%rd1295];
	setp.geu.f32 	%p489, %f565, %f566;
	selp.b32 	%r1229, %r1214, %r1211, %p489;
	selp.b32 	%r1230, %r1211, %r1214, %p489;
	mul.wide.s32 	%rd1296, %r1216, 4;
	add.s64 	%rd1297, %rd839, %rd1296;
	ld.f32 	%f567, [%rd1297];
	mul.wide.s32 	%rd1298, %r1213, 4;
	add.s64 	%rd1299, %rd839, %rd1298;
	ld.f32 	%f568, [%rd1299];
	setp.geu.f32 	%p490, %f567, %f568;
	selp.b32 	%r1231, %r1216, %r1213, %p490;
	selp.b32 	%r1232, %r1213, %r1216, %p490;
	mul.wide.s32 	%rd1300, %r1218, 4;
	add.s64 	%rd1301, %rd839, %rd1300;
	ld.f32 	%f569, [%rd1301];
	mul.wide.s32 	%rd1302, %r1215, 4;
	add.s64 	%rd1303, %rd839, %rd1302;
	ld.f32 	%f570, [%rd1303];
	setp.geu.f32 	%p491, %f569, %f570;
	selp.b32 	%r1233, %r1218, %r1215, %p491;
	selp.b32 	%r1234, %r1215, %r1218, %p491;
	mul.wide.s32 	%rd1304, %r1220, 4;
	add.s64 	%rd1305, %rd839, %rd1304;
	ld.f32 	%f571, [%rd1305];
	mul.wide.s32 	%rd1306, %r1217, 4;
	add.s64 	%rd1307, %rd839, %rd1306;
	ld.f32 	%f572, [%rd1307];
	setp.geu.f32 	%p492, %f571, %f572;
	selp.b32 	%r1235, %r1220, %r1217, %p492;
	selp.b32 	%r1236, %r1217, %r1220, %p492;
	mul.wide.s32 	%rd1308, %r1222, 4;
	add.s64 	%rd1309, %rd839, %rd1308;
	ld.f32 	%f573, [%rd1309];
	mul.wide.s32 	%rd1310, %r1219, 4;
	add.s64 	%rd1311, %rd839, %rd1310;
	ld.f32 	%f574, [%rd1311];
	setp.geu.f32 	%p493, %f573, %f574;
	selp.b32 	%r1237, %r1222, %r1219, %p493;
	selp.b32 	%r1238, %r1219, %r1222, %p493;
	mul.wide.s32 	%rd1312, %r1224, 4;
	add.s64 	%rd1313, %rd839, %rd1312;
	ld.f32 	%f575, [%rd1313];
	mul.wide.s32 	%rd1314, %r1221, 4;
	add.s64 	%rd1315, %rd839, %rd1314;
	ld.f32 	%f576, [%rd1315];
	setp.geu.f32 	%p494, %f575, %f576;
	selp.b32 	%r1239, %r1224, %r1221, %p494;
	selp.b32 	%r1240, %r1221, %r1224, %p494;
	mul.wide.s32 	%rd1316, %r1226, 4;
	add.s64 	%rd1317, %rd839, %rd1316;
	ld.f32 	%f577, [%rd1317];
	mul.wide.s32 	%rd1318, %r1223, 4;
	add.s64 	%rd1319, %rd839, %rd1318;
	ld.f32 	%f578, [%rd1319];
	setp.geu.f32 	%p495, %f577, %f578;
	selp.b32 	%r1241, %r1226, %r1223, %p495;
	selp.b32 	%r1242, %r1223, %r1226, %p495;
	mul.wide.s32 	%rd1320, %r1230, 4;
	add.s64 	%rd1321, %rd839, %rd1320;
	ld.f32 	%f579, [%rd1321];
	mul.wide.s32 	%rd1322, %r1227, 4;
	add.s64 	%rd1323, %rd839, %rd1322;
	ld.f32 	%f580, [%rd1323];
	setp.geu.f32 	%p496, %f579, %f580;
	selp.b32 	%r1243, %r1230, %r1227, %p496;
	selp.b32 	%r1244, %r1227, %r1230, %p496;
	mul.wide.s32 	%rd1324, %r1232, 4;
	add.s64 	%rd1325, %rd839, %rd1324;
	ld.f32 	%f581, [%rd1325];
	mul.wide.s32 	%rd1326, %r1229, 4;
	add.s64 	%rd1327, %rd839, %rd1326;
	ld.f32 	%f582, [%rd1327];
	setp.geu.f32 	%p497, %f581, %f582;
	selp.b32 	%r1245, %r1232, %r1229, %p497;
	selp.b32 	%r1246, %r1229, %r1232, %p497;
	mul.wide.s32 	%rd1328, %r1234, 4;
	add.s64 	%rd1329, %rd839, %rd1328;
	ld.f32 	%f583, [%rd1329];
	mul.wide.s32 	%rd1330, %r1231, 4;
	add.s64 	%rd1331, %rd839, %rd1330;
	ld.f32 	%f584, [%rd1331];
	setp.geu.f32 	%p498, %f583, %f584;
	selp.b32 	%r1247, %r1234, %r1231, %p498;
	selp.b32 	%r1248, %r1231, %r1234, %p498;
	mul.wide.s32 	%rd1332, %r1236, 4;
	add.s64 	%rd1333, %rd839, %rd1332;
	ld.f32 	%f585, [%rd1333];
	mul.wide.s32 	%rd1334, %r1233, 4;
	add.s64 	%rd1335, %rd839, %rd1334;
	ld.f32 	%f586, [%rd1335];
	setp.geu.f32 	%p499, %f585, %f586;
	selp.b32 	%r1249, %r1236, %r1233, %p499;
	selp.b32 	%r1250, %r1233, %r1236, %p499;
	mul.wide.s32 	%rd1336, %r1238, 4;
	add.s64 	%rd1337, %rd839, %rd1336;
	ld.f32 	%f587, [%rd1337];
	mul.wide.s32 	%rd1338, %r1235, 4;
	add.s64 	%rd1339, %rd839, %rd1338;
	ld.f32 	%f588, [%rd1339];
	setp.geu.f32 	%p500, %f587, %f588;
	selp.b32 	%r1251, %r1238, %r1235, %p500;
	selp.b32 	%r1252, %r1235, %r1238, %p500;
	mul.wide.s32 	%rd1340, %r1240, 4;
	add.s64 	%rd1341, %rd839, %rd1340;
	ld.f32 	%f589, [%rd1341];
	mul.wide.s32 	%rd1342, %r1237, 4;
	add.s64 	%rd1343, %rd839, %rd1342;
	ld.f32 	%f590, [%rd1343];
	setp.geu.f32 	%p501, %f589, %f590;
	selp.b32 	%r1253, %r1240, %r1237, %p501;
	selp.b32 	%r1254, %r1237, %r1240, %p501;
	mul.wide.s32 	%rd1344, %r1242, 4;
	add.s64 	%rd1345, %rd839, %rd1344;
	ld.f32 	%f591, [%rd1345];
	mul.wide.s32 	%rd1346, %r1239, 4;
	add.s64 	%rd1347, %rd839, %rd1346;
	ld.f32 	%f592, [%rd1347];
	setp.geu.f32 	%p502, %f591, %f592;
	selp.b32 	%r1255, %r1242, %r1239, %p502;
	selp.b32 	%r1256, %r1239, %r1242, %p502;
	mul.wide.s32 	%rd1348, %r1225, 4;
	add.s64 	%rd1349, %rd839, %rd1348;
	ld.f32 	%f593, [%rd1349];
	mul.wide.s32 	%rd1350, %r1241, 4;
	add.s64 	%rd1351, %rd839, %rd1350;
	ld.f32 	%f594, [%rd1351];
	setp.geu.f32 	%p503, %f593, %f594;
	selp.b32 	%r1508, %r1225, %r1241, %p503;
	selp.b32 	%r1257, %r1241, %r1225, %p503;
	mul.wide.s32 	%rd1352, %r1244, 4;
	add.s64 	%rd1353, %rd839, %rd1352;
	ld.f32 	%f595, [%rd1353];
	mul.wide.s32 	%rd1354, %r1228, 4;
	add.s64 	%rd1355, %rd839, %rd1354;
	ld.f32 	%f596, [%rd1355];
	setp.geu.f32 	%p504, %f595, %f596;
	selp.b32 	%r1470, %r1244, %r1228, %p504;
	selp.b32 	%r1471, %r1228, %r1244, %p504;
	mul.wide.s32 	%rd1356, %r1246, 4;
	add.s64 	%rd1357, %rd839, %rd1356;
	ld.f32 	%f597, [%rd1357];
	mul.wide.s32 	%rd1358, %r1243, 4;
	add.s64 	%rd1359, %rd839, %rd1358;
	ld.f32 	%f598, [%rd1359];
	setp.geu.f32 	%p505, %f597, %f598;
	selp.b32 	%r1468, %r1246, %r1243, %p505;
	selp.b32 	%r1469, %r1243, %r1246, %p505;
	mul.wide.s32 	%rd1360, %r1248, 4;
	add.s64 	%rd1361, %rd839, %rd1360;
	ld.f32 	%f599, [%rd1361];
	mul.wide.s32 	%rd1362, %r1245, 4;
	add.s64 	%rd1363, %rd839, %rd1362;
	ld.f32 	%f600, [%rd1363];
	setp.geu.f32 	%p506, %f599, %f600;
	selp.b32 	%r1466, %r1248, %r1245, %p506;
	selp.b32 	%r1467, %r1245, %r1248, %p506;
	mul.wide.s32 	%rd1364, %r1250, 4;
	add.s64 	%rd1365, %rd839, %rd1364;
	ld.f32 	%f601, [%rd1365];
	mul.wide.s32 	%rd1366, %r1247, 4;
	add.s64 	%rd1367, %rd839, %rd1366;
	ld.f32 	%f602, [%rd1367];
	setp.geu.f32 	%p507, %f601, %f602;
	selp.b32 	%r1464, %r1250, %r1247, %p507;
	selp.b32 	%r1465, %r1247, %r1250, %p507;
	mul.wide.s32 	%rd1368, %r1252, 4;
	add.s64 	%rd1369, %rd839, %rd1368;
	ld.f32 	%f603, [%rd1369];
	mul.wide.s32 	%rd1370, %r1249, 4;
	add.s64 	%rd1371, %rd839, %rd1370;
	ld.f32 	%f604, [%rd1371];
	setp.geu.f32 	%p508, %f603, %f604;
	selp.b32 	%r1462, %r1252, %r1249, %p508;
	selp.b32 	%r1463, %r1249, %r1252, %p508;
	mul.wide.s32 	%rd1372, %r1254, 4;
	add.s64 	%rd1373, %rd839, %rd1372;
	ld.f32 	%f605, [%rd1373];
	mul.wide.s32 	%rd1374, %r1251, 4;
	add.s64 	%rd1375, %rd839, %rd1374;
	ld.f32 	%f606, [%rd1375];
	setp.geu.f32 	%p509, %f605, %f606;
	selp.b32 	%r1460, %r1254, %r1251, %p509;
	selp.b32 	%r1461, %r1251, %r1254, %p509;
	mul.wide.s32 	%rd1376, %r1256, 4;
	add.s64 	%rd1377, %rd839, %rd1376;
	ld.f32 	%f607, [%rd1377];
	mul.wide.s32 	%rd1378, %r1253, 4;
	add.s64 	%rd1379, %rd839, %rd1378;
	ld.f32 	%f608, [%rd1379];
	setp.geu.f32 	%p510, %f607, %f608;
	selp.b32 	%r1458, %r1256, %r1253, %p510;
	selp.b32 	%r1459, %r1253, %r1256, %p510;
	mul.wide.s32 	%rd1380, %r1257, 4;
	add.s64 	%rd1381, %rd839, %rd1380;
	ld.f32 	%f609, [%rd1381];
	mul.wide.s32 	%rd1382, %r1255, 4;
	add.s64 	%rd1383, %rd839, %rd1382;
	ld.f32 	%f610, [%rd1383];
	setp.geu.f32 	%p511, %f609, %f610;
	selp.b32 	%r1456, %r1257, %r1255, %p511;
	selp.b32 	%r1457, %r1255, %r1257, %p511;
	mad.lo.s32 	%r23, %r1, 68, %r984;
	mov.b32 	%r1472, 2;
$L__BB11_2:
	mov.u32 	%r41, %r1472;
	bar.sync 	0;
	add.s32 	%r1258, %r41, -1;
	shr.u32 	%r1259, %r41, 1;
	st.shared.u32 	[%r23], %r1471;
	st.shared.u32 	[%r23+4], %r1470;
	st.shared.u32 	[%r23+8], %r1469;
	st.shared.u32 	[%r23+12], %r1468;
	st.shared.u32 	[%r23+16], %r1467;
	st.shared.u32 	[%r23+20], %r1466;
	st.shared.u32 	[%r23+24], %r1465;
	st.shared.u32 	[%r23+28], %r1464;
	st.shared.u32 	[%r23+32], %r1463;
	st.shared.u32 	[%r23+36], %r1462;
	st.shared.u32 	[%r23+40], %r1461;
	st.shared.u32 	[%r23+44], %r1460;
	st.shared.u32 	[%r23+48], %r1459;
	st.shared.u32 	[%r23+52], %r1458;
	st.shared.u32 	[%r23+56], %r1457;
	st.shared.u32 	[%r23+60], %r1456;
	st.shared.u32 	[%r23+64], %r1508;
	bar.sync 	0;
	neg.s32 	%r1260, %r41;
	and.b32  	%r1261, %r1, %r1260;
	mul.lo.s32 	%r1262, %r1261, 17;
	mul.lo.s32 	%r1263, %r1259, 17;
	and.b32  	%r1264, %r1258, %r1;
	mul.lo.s32 	%r1265, %r1264, 17;
	min.u32 	%r42, %r1265, 4352;
	min.u32 	%r43, %r1262, 4352;
	add.s32 	%r1266, %r43, %r1263;
	min.u32 	%r44, %r1266, 4352;
	add.s32 	%r1267, %r44, %r1263;
	min.u32 	%r45, %r1267, 4352;
	sub.s32 	%r1268, %r44, %r43;
	sub.s32 	%r1269, %r45, %r44;
	setp.lt.s32 	%p512, %r42, %r1269;
	sub.s32 	%r1270, %r42, %r1269;
	selp.b32 	%r1475, 0, %r1270, %p512;
	min.s32 	%r1473, %r1268, %r42;
	setp.ge.s32 	%p513, %r1475, %r1473;
	ld.global.u64 	%rd6, [a_f];
	@%p513 bra 	$L__BB11_5;
	add.s32 	%r48, %r44, %r42;
$L__BB11_4:
	sub.s32 	%r1271, %r1473, %r1475;
	shr.u32 	%r1272, %r1271, 31;
	add.s32 	%r1273, %r1271, %r1272;
	shr.s32 	%r1274, %r1273, 1;
	add.s32 	%r1275, %r1274, %r1475;
	add.s32 	%r1276, %r1275, %r43;
	shl.b32 	%r1277, %r1276, 2;
	mov.u32 	%r1278, _ZZN3cub18CUB_300001_SM_10006detail10merge_sort30DeviceMergeSortBlockSortKernelINS2_10policy_hubIN6thrust24THRUST_300001_SM_1000_NS10device_ptrIiEEE9Policy600ES8_PNS0_8NullTypeES8_SC_m4cmpfiSB_EEvbT0_T1_T2_T3_T4_PT6_PT7_T5_NS1_7vsmem_tEE19static_temp_storage;
	add.s32 	%r1279, %r1278, %r1277;
	ld.shared.u32 	%r1280, [%r1279];
	not.b32 	%r1281, %r1275;
	add.s32 	%r1282, %r48, %r1281;
	shl.b32 	%r1283, %r1282, 2;
	add.s32 	%r1284, %r1278, %r1283;
	ld.shared.u32 	%r1285, [%r1284];
	mul.wide.s32 	%rd1384, %r1285, 4;
	add.s64 	%rd1385, %rd6, %rd1384;
	ld.f32 	%f611, [%rd1385];
	mul.wide.s32 	%rd1386, %r1280, 4;
	add.s64 	%rd1387, %rd6, %rd1386;
	ld.f32 	%f612, [%rd1387];
	setp.geu.f32 	%p514, %f611, %f612;
	add.s32 	%r1286, %r1275, 1;
	selp.b32 	%r1475, %r1286, %r1475, %p514;
	selp.b32 	%r1473, %r1473, %r1275, %p514;
	setp.lt.s32 	%p515, %r1475, %r1473;
	@%p515 bra 	$L__BB11_4;
$L__BB11_5:
	add.s32 	%r54, %r1475, %r43;
	add.s32 	%r1287, %r44, %r42;
	sub.s32 	%r55, %r1287, %r1475;
	shl.b32 	%r1288, %r54, 2;
	mov.u32 	%r1289, _ZZN3cub18CUB_300001_SM_10006detail10merge_sort30DeviceMergeSortBlockSortKernelINS2_10policy_hubIN6thrust24THRUST_300001_SM_1000_NS10device_ptrIiEEE9Policy600ES8_PNS0_8NullTypeES8_SC_m4cmpfiSB_EEvbT0_T1_T2_T3_T4_PT6_PT7_T5_NS1_7vsmem_tEE19static_temp_storage;
	add.s32 	%r1290, %r1289, %r1288;
	ld.shared.u32 	%r1478, [%r1290];
	shl.b32 	%r1291, %r55, 2;
	add.s32 	%r1292, %r1289, %r1291;
	ld.shared.u32 	%r1477, [%r1292];
	setp.ge.s32 	%p517, %r55, %r45;
	mov.pred 	%p601, 0;
	@%p517 bra 	$L__BB11_8;
	setp.ge.s32 	%p519, %r54, %r44;
	mov.pred 	%p601, -1;
	@%p519 bra 	$L__BB11_8;
	mul.wide.s32 	%rd1388, %r1477, 4;
	add.s64 	%rd1389, %rd6, %rd1388;
	ld.f32 	%f613, [%rd1389];
	mul.wide.s32 	%rd1390, %r1478, 4;
	add.s64 	%rd1391, %rd6, %rd1390;
	ld.f32 	%f614, [%rd1391];
	setp.lt.f32 	%p601, %f613, %f614;
$L__BB11_8:
	selp.b32 	%r1471, %r1477, %r1478, %p601;
	selp.u32 	%r1293, 1, 0, %p601;
	add.s32 	%r59, %r55, %r1293;
	not.pred 	%p520, %p601;
	selp.u32 	%r1294, 1, 0, %p520;
	add.s32 	%r60, %r54, %r1294;
	@%p520 bra 	$L__BB11_10;
	shl.b32 	%r1298, %r59, 2;
	add.s32 	%r1300, %r1289, %r1298;
	ld.shared.u32 	%r1477, [%r1300];
	bra.uni 	$L__BB11_11;
$L__BB11_10:
	shl.b32 	%r1295, %r60, 2;
	add.s32 	%r1297, %r1289, %r1295;
	ld.shared.u32 	%r1478, [%r1297];
$L__BB11_11:
	setp.ge.s32 	%p522, %r59, %r45;
	mov.pred 	%p602, 0;
	@%p522 bra 	$L__BB11_14;
	setp.ge.s32 	%p524, %r60, %r44;
	mov.pred 	%p602, -1;
	@%p524 bra 	$L__BB11_14;
	mul.wide.s32 	%rd1392, %r1477, 4;
	add.s64 	%rd1393, %rd6, %rd1392;
	ld.f32 	%f615, [%rd1393];
	mul.wide.s32 	%rd1394, %r1478, 4;
	add.s64 	%rd1395, %rd6, %rd1394;
	ld.f32 	%f616, [%rd1395];
	setp.lt.f32 	%p602, %f615, %f616;
$L__BB11_14:
	selp.b32 	%r1470, %r1477, %r1478, %p602;
	selp.u32 	%r1301, 1, 0, %p602;
	add.s32 	%r66, %r59, %r1301;
	not.pred 	%p525, %p602;
	selp.u32 	%r1302, 1, 0, %p525;
	add.s32 	%r67, %r60, %r1302;
	@%p602 bra 	$L__BB11_16;
	shl.b32 	%r1303, %r67, 2;
	add.s32 	%r1305, %r1289, %r1303;
	ld.shared.u32 	%r1478, [%r1305];
	bra.uni 	$L__BB11_17;
$L__BB11_16:
	shl.b32 	%r1306, %r66, 2;
	add.s32 	%r1308, %r1289, %r1306;
	ld.shared.u32 	%r1477, [%r1308];
$L__BB11_17:
	setp.ge.s32 	%p527, %r66, %r45;
	mov.pred 	%p603, 0;
	@%p527 bra 	$L__BB11_20;
	setp.ge.s32 	%p529, %r67, %r44;
	mov.pred 	%p603, -1;
	@%p529 bra 	$L__BB11_20;
	mul.wide.s32 	%rd1396, %r1477, 4;
	add.s64 	%rd1397, %rd6, %rd1396;
	ld.f32 	%f617, [%rd1397];
	mul.wide.s32 	%rd1398, %r1478, 4;
	add.s64 	%rd1399, %rd6, %rd1398;
	ld.f32 	%f618, [%rd1399];
	setp.lt.f32 	%p603, %f617, %f618;
$L__BB11_20:
	selp.b32 	%r1469, %r1477, %r1478, %p603;
	selp.u32 	%r1309, 1, 0, %p603;
	add.s32 	%r73, %r66, %r1309;
	not.pred 	%p530, %p603;
	selp.u32 	%r1310, 1, 0, %p530;
	add.s32 	%r74, %r67, %r1310;
	@%p603 bra 	$L__BB11_22;
	shl.b32 	%r1311, %r74, 2;
	add.s32 	%r1313, %r1289, %r1311;
	ld.shared.u32 	%r1478, [%r1313];
	bra.uni 	$L__BB11_23;
$L__BB11_22:
	shl.b32 	%r1314, %r73, 2;
	add.s32 	%r1316, %r1289, %r1314;
	ld.shared.u32 	%r1477, [%r1316];
$L__BB11_23:
	setp.ge.s32 	%p532, %r73, %r45;
	mov.pred 	%p604, 0;
	@%p532 bra 	$L__BB11_26;
	setp.ge.s32 	%p534, %r74, %r44;
	mov.pred 	%p604, -1;
	@%p534 bra 	$L__BB11_26;
	mul.wide.s32 	%rd1400, %r1477, 4;
	add.s64 	%rd1401, %rd6, %rd1400;
	ld.f32 	%f619, [%rd1401];
	mul.wide.s32 	%rd1402, %r1478, 4;
	add.s64 	%rd1403, %rd6, %rd1402;
	ld.f32 	%f620, [%rd1403];
	setp.lt.f32 	%p604, %f619, %f620;
$L__BB11_26:
	selp.b32 	%r1468, %r1477, %r1478, %p604;
	selp.u32 	%r1317, 1, 0, %p604;
	add.s32 	%r80, %r73, %r1317;
	not.pred 	%p535, %p604;
	selp.u32 	%r1318, 1, 0, %p535;
	add.s32 	%r81, %r74, %r1318;
	@%p604 bra 	$L__BB11_28;
	shl.b32 	%r1319, %r81, 2;
	add.s32 	%r1321, %r1289, %r1319;
	ld.shared.u32 	%r1478, [%r1321];
	bra.uni 	$L__BB11_29;
$L__BB11_28:
	shl.b32 	%r1322, %r80, 2;
	add.s32 	%r1324, %r1289, %r1322;
	ld.shared.u32 	%r1477, [%r1324];
$L__BB11_29:
	setp.ge.s32 	%p537, %r80, %r45;
	mov.pred 	%p605, 0;
	@%p537 bra 	$L__BB11_32;
	setp.ge.s32 	%p539, %r81, %r44;
	mov.pred 	%p605, -1;
	@%p539 bra 	$L__BB11_32;
	mul.wide.s32 	%rd1404, %r1477, 4;
	add.s64 	%rd1405, %rd6, %rd1404;
	ld.f32 	%f621, [%rd1405];
	mul.wide.s32 	%rd1406, %r1478, 4;
	add.s64 	%rd1407, %rd6, %rd1406;
	ld.f32 	%f622, [%rd1407];
	setp.lt.f32 	%p605, %f621, %f622;
$L__BB11_32:
	selp.b32 	%r1467, %r1477, %r1478, %p605;
	selp.u32 	%r1325, 1, 0, %p605;
	add.s32 	%r87, %r80, %r1325;
	not.pred 	%p540, %p605;
	selp.u32 	%r1326, 1, 0, %p540;
	add.s32 	%r88, %r81, %r1326;
	@%p605 bra 	$L__BB11_34;
	shl.b32 	%r1327, %r88, 2;
	add.s32 	%r1329, %r1289, %r1327;
	ld.shared.u32 	%r1478, [%r1329];
	bra.uni 	$L__BB11_35;
$L__BB11_34:
	shl.b32 	%r1330, %r87, 2;
	add.s32 	%r1332, %r1289, %r1330;
	ld.shared.u32 	%r1477, [%r1332];
$L__BB11_35:
	setp.ge.s32 	%p542, %r87, %r45;
	mov.pred 	%p606, 0;
	@%p542 bra 	$L__BB11_38;
	setp.ge.s32 	%p544, %r88, %r44;
	mov.pred 	%p606, -1;
	@%p544 bra 	$L__BB11_38;
	mul.wide.s32 	%rd1408, %r1477, 4;
	add.s64 	%rd1409, %rd6, %rd1408;
	ld.f32 	%f623, [%rd1409];
	mul.wide.s32 	%rd1410, %r1478, 4;
	add.s64 	%rd1411, %rd6, %rd1410;
	ld.f32 	%f624, [%rd1411];
	setp.lt.f32 	%p606, %f623, %f624;
$L__BB11_38:
	selp.b32 	%r1466, %r1477, %r1478, %p606;
	selp.u32 	%r1333, 1, 0, %p606;
	add.s32 	%r94, %r87, %r1333;
	not.pred 	%p545, %p606;
	selp.u32 	%r1334, 1, 0, %p545;
	add.s32 	%r95, %r88, %r1334;
	@%p606 bra 	$L__BB11_40;
	shl.b32 	%r1335, %r95, 2;
	add.s32 	%r1337, %r1289, %r1335;
	ld.shared.u32 	%r1478, [%r1337];
	bra.uni 	$L__BB11_41;
$L__BB11_40:
	shl.b32 	%r1338, %r94, 2;
	add.s32 	%r1340, %r1289, %r1338;
	ld.shared.u32 	%r1477, [%r1340];
$L__BB11_41:
	setp.ge.s32 	%p547, %r94, %r45;
	mov.pred 	%p607, 0;
	@%p547 bra 	$L__BB11_44;
	setp.ge.s32 	%p549, %r95, %r44;
	mov.pred 	%p607, -1;
	@%p549 bra 	$L__BB11_44;
	mul.wide.s32 	%rd1412, %r1477, 4;
	add.s64 	%rd1413, %rd6, %rd1412;
	ld.f32 	%f625, [%rd1413];
	mul.wide.s32 	%rd1414, %r1478, 4;
	add.s64 	%rd1415, %rd6, %rd1414;
	ld.f32 	%f626, [%rd1415];
	setp.lt.f32 	%p607, %f625, %f626;
$L__BB11_44:
	selp.b32 	%r1465, %r1477, %r1478, %p607;
	selp.u32 	%r1341, 1, 0, %p607;
	add.s32 	%r101, %r94, %r1341;
	not.pred 	%p550, %p607;
	selp.u32 	%r1342, 1, 0, %p550;
	add.s32 	%r102, %r95, %r1342;
	@%p607 bra 	$L__BB11_46;
	shl.b32 	%r1343, %r102, 2;
	add.s32 	%r1345, %r1289, %r1343;
	ld.shared.u32 	%r1478, [%r1345];
	bra.uni 	$L__BB11_47;
$L__BB11_46:
	shl.b32 	%r1346, %r101, 2;
	add.s32 	%r1348, %r1289, %r1346;
	ld.shared.u32 	%r1477, [%r1348];
$L__BB11_47:
	setp.ge.s32 	%p552, %r101, %r45;
	mov.pred 	%p608, 0;
	@%p552 bra 	$L__BB11_50;
	setp.ge.s32 	%p554, %r102, %r44;
	mov.pred 	%p608, -1;
	@%p554 bra 	$L__BB11_50;
	mul.wide.s32 	%rd1416, %r1477, 4;
	add.s64 	%rd1417, %rd6, %rd1416;
	ld.f32 	%f627, [%rd1417];
	mul.wide.s32 	%rd1418, %r1478, 4;
	add.s64 	%rd1419, %rd6, %rd1418;
	ld.f32 	%f628, [%rd1419];
	setp.lt.f32 	%p608, %f627, %f628;
$L__BB11_50:
	selp.b32 	%r1464, %r1477, %r1478, %p608;
	selp.u32 	%r1349, 1, 0, %p608;
	add.s32 	%r108, %r101, %r1349;
	not.pred 	%p555, %p608;
	selp.u32 	%r1350, 1, 0, %p555;
	add.s32 	%r109, %r102, %r1350;
	@%p608 bra 	$L__BB11_52;
	shl.b32 	%r1351, %r109, 2;
	add.s32 	%r1353, %r1289, %r1351;
	ld.shared.u32 	%r1478, [%r1353];
	bra.uni 	$L__BB11_53;
$L__BB11_52:
	shl.b32 	%r1354, %r108, 2;
	add.s32 	%r1356, %r1289, %r1354;
	ld.shared.u32 	%r1477, [%r1356];
$L__BB11_53:
	setp.ge.s32 	%p557, %r108, %r45;
	mov.pred 	%p609, 0;
	@%p557 bra 	$L__BB11_56;
	setp.ge.s32 	%p559, %r109, %r44;
	mov.pred 	%p609, -1;
	@%p559 bra 	$L__BB11_56;
	mul.wide.s32 	%rd1420, %r1477, 4;
	add.s64 	%rd1421, %rd6, %rd1420;
	ld.f32 	%f629, [%rd1421];
	mul.wide.s32 	%rd1422, %r1478, 4;
	add.s64 	%rd1423, %rd6, %rd1422;
	ld.f32 	%f630, [%rd1423];
	setp.lt.f32 	%p609, %f629, %f630;
$L__BB11_56:
	selp.b32 	%r1463, %r1477, %r1478, %p609;
	selp.u32 	%r1357, 1, 0, %p609;
	add.s32 	%r115, %r108, %r1357;
	not.pred 	%p560, %p609;
	selp.u32 	%r1358, 1, 0, %p560;
	add.s32 	%r116, %r109, %r1358;
	@%p609 bra 	$L__BB11_58;
	shl.b32 	%r1359, %r116, 2;
	add.s32 	%r1361, %r1289, %r1359;
	ld.shared.u32 	%r1478, [%r1361];
	bra.uni 	$L__BB11_59;
$L__BB11_58:
	shl.b32 	%r1362, %r115, 2;
	add.s32 	%r1364, %r1289, %r1362;
	ld.shared.u32 	%r1477, [%r1364];
$L__BB11_59:
	setp.ge.s32 	%p562, %r115, %r45;
	mov.pred 	%p610, 0;
	@%p562 bra 	$L__BB11_62;
	setp.ge.s32 	%p564, %r116, %r44;
	mov.pred 	%p610, -1;
	@%p564 bra 	$L__BB11_62;
	mul.wide.s32 	%rd1424, %r1477, 4;
	add.s64 	%rd1425, %rd6, %rd1424;
	ld.f32 	%f631, [%rd1425];
	mul.wide.s32 	%rd1426, %r1478, 4;
	add.s64 	%rd1427, %rd6, %rd1426;
	ld.f32 	%f632, [%rd1427];
	setp.lt.f32 	%p610, %f631, %f632;
$L__BB11_62:
	selp.b32 	%r1462, %r1477, %r1478, %p610;
	selp.u32 	%r1365, 1, 0, %p610;
	add.s32 	%r122, %r115, %r1365;
	not.pred 	%p565, %p610;
	selp.u32 	%r1366, 1, 0, %p565;
	add.s32 	%r123, %r116, %r1366;
	@%p610 bra 	$L__BB11_64;
	shl.b32 	%r1367, %r123, 2;
	add.s32 	%r1369, %r1289, %r1367;
	ld.shared.u32 	%r1478, [%r1369];
	bra.uni 	$L__BB11_65;
$L__BB11_64:
	shl.b32 	%r1370, %r122, 2;
	add.s32 	%r1372, %r1289, %r1370;
	ld.shared.u32 	%r1477, [%r1372];
$L__BB11_65:
	setp.ge.s32 	%p567, %r122, %r45;
	mov.pred 	%p611, 0;
	@%p567 bra 	$L__BB11_68;
	setp.ge.s32 	%p569, %r123, %r44;
	mov.pred 	%p611, -1;
	@%p569 bra 	$L__BB11_68;
	mul.wide.s32 	%rd1428, %r1477, 4;
	add.s64 	%rd1429, %rd6, %rd1428;
	ld.f32 	%f633, [%rd1429];
	mul.wide.s32 	%rd1430, %r1478, 4;
	add.s64 	%rd1431, %rd6, %rd1430;
	ld.f32 	%f634, [%rd1431];
	setp.lt.f32 	%p611, %f633, %f634;
$L__BB11_68:
	selp.b32 	%r1461, %r1477, %r1478, %p611;
	selp.u32 	%r1373, 1, 0, %p611;
	add.s32 	%r129, %r122, %r1373;
	not.pred 	%p570, %p611;
	selp.u32 	%r1374, 1, 0, %p570;
	add.s32 	%r130, %r123, %r1374;
	@%p611 bra 	$L__BB11_70;
	shl.b32 	%r1375, %r130, 2;
	add.s32 	%r1377, %r1289, %r1375;
	ld.shared.u32 	%r1478, [%r1377];
	bra.uni 	$L__BB11_71;
$L__BB11_70:
	shl.b32 	%r1378, %r129, 2;
	add.s32 	%r1380, %r1289, %r1378;
	ld.shared.u32 	%r1477, [%r1380];
$L__BB11_71:
	setp.ge.s32 	%p572, %r129, %r45;
	mov.pred 	%p612, 0;
	@%p572 bra 	$L__BB11_74;
	setp.ge.s32 	%p574, %r130, %r44;
	mov.pred 	%p612, -1;
	@%p574 bra 	$L__BB11_74;
	mul.wide.s32 	%rd1432, %r1477, 4;
	add.s64 	%rd1433, %rd6, %rd1432;
	ld.f32 	%f635, [%rd1433];
	mul.wide.s32 	%rd1434, %r1478, 4;
	add.s64 	%rd1435, %rd6, %rd1434;
	ld.f32 	%f636, [%rd1435];
	setp.lt.f32 	%p612, %f635, %f636;
$L__BB11_74:
	selp.b32 	%r1460, %r1477, %r1478, %p612;
	selp.u32 	%r1381, 1, 0, %p612;
	add.s32 	%r136, %r129, %r1381;
	not.pred 	%p575, %p612;
	selp.u32 	%r1382, 1, 0, %p575;
	add.s32 	%r137, %r130, %r1382;
	@%p612 bra 	$L__BB11_76;
	shl.b32 	%r1383, %r137, 2;
	add.s32 	%r1385, %r1289, %r1383;
	ld.shared.u32 	%r1478, [%r1385];
	bra.uni 	$L__BB11_77;
$L__BB11_76:
	shl.b32 	%r1386, %r136, 2;
	add.s32 	%r1388, %r1289, %r1386;
	ld.shared.u32 	%r1477, [%r1388];
$L__BB11_77:
	setp.ge.s32 	%p577, %r136, %r45;
	mov.pred 	%p613, 0;
	@%p577 bra 	$L__BB11_80;
	setp.ge.s32 	%p579, %r137, %r44;
	mov.pred 	%p613, -1;
	@%p579 bra 	$L__BB11_80;
	mul.wide.s32 	%rd1436, %r1477, 4;
	add.s64 	%rd1437, %rd6, %rd1436;
	ld.f32 	%f637, [%rd1437];
	mul.wide.s32 	%rd1438, %r1478, 4;
	add.s64 	%rd1439, %rd6, %rd1438;
	ld.f32 	%f638, [%rd1439];
	setp.lt.f32 	%p613, %f637, %f638;
$L__BB11_80:
	selp.b32 	%r1459, %r1477, %r1478, %p613;
	selp.u32 	%r1389, 1, 0, %p613;
	add.s32 	%r143, %r136, %r1389;
	not.pred 	%p580, %p613;
	selp.u32 	%r1390, 1, 0, %p580;
	add.s32 	%r144, %r137, %r1390;
	@%p613 bra 	$L__BB11_82;
	shl.b32 	%r1391, %r144, 2;
	mov.u32 	%r1392, _ZZN3cub18CUB_300001_SM_10006detail10merge_sort30DeviceMergeSortBlockSortKernelINS2_10policy_hubIN6thrust24THRUST_300001_SM_1000_NS10device_ptrIiEEE9Policy600ES8_PNS0_8NullTypeES8_SC_m4cmpfiSB_EEvbT0_T1_T2_T3_T4_PT6_PT7_T5_NS1_7vsmem_tEE19static_temp_storage;
	add.s32 	%r1393, %r1392, %r1391;
	ld.shared.u32 	%r1478, [%r1393];
	bra.uni 	$L__BB11_83;
$L__BB11_82:
	shl.b32 	%r1394, %r143, 2;
	mov.u32 	%r1395, _ZZN3cub18CUB_300001_SM_10006detail10merge_sort30DeviceMergeSortBlockSortKernelINS2_10policy_hubIN6thrust24THRUST_300001_SM_1000_NS10device_ptrIiEEE9Policy600ES8_PNS0_8NullTypeES8_SC_m4cmpfiSB_EEvbT0_T1_T2_T3_T4_PT6_PT7_T5_NS1_7vsmem_tEE19static_temp_storage;
	add.s32 	%r1396, %r1395, %r1394;
	ld.shared.u32 	%r1477, [%r1396];
$L__BB11_83:
	setp.ge.s32 	%p582, %r143, %r45;
	mov.pred 	%p614, 0;
	@%p582 bra 	$L__BB11_86;
	setp.ge.s32 	%p584, %r144, %r44;
	mov.pred 	%p614, -1;
	@%p584 bra 	$L__BB11_86;
	mul.wide.s32 	%rd1440, %r1477, 4;
	add.s64 	%rd1441, %rd6, %rd1440;
	ld.f32 	%f639, [%rd1441];
	mul.wide.s32 	%rd1442, %r1478, 4;
	add.s64 	%rd1443, %rd6, %rd1442;
	ld.f32 	%f640, [%rd1443];
	setp.lt.f32 	%p614, %f639, %f640;
$L__BB11_86:
	selp.b32 	%r1458, %r1477, %r1478, %p614;
	selp.u32 	%r1397, 1, 0, %p614;
	add.s32 	%r150, %r143, %r1397;
	not.pred 	%p585, %p614;
	selp.u32 	%r1398, 1, 0, %p585;
	add.s32 	%r151, %r144, %r1398;
	@%p614 bra 	$L__BB11_88;
	shl.b32 	%r1399, %r151, 2;
	mov.u32 	%r1400, _ZZN3cub18CUB_300001_SM_10006detail10merge_sort30DeviceMergeSortBlockSortKernelINS2_10policy_hubIN6thrust24THRUST_300001_SM_1000_NS10device_ptrIiEEE9Policy600ES8_PNS0_8NullTypeES8_SC_m4cmpfiSB_EEvbT0_T1_T2_T3_T4_PT6_PT7_T5_NS1_7vsmem_tEE19static_temp_storage;
	add.s32 	%r1401, %r1400, %r1399;
	ld.shared.u32 	%r1478, [%r1401];
	bra.uni 	$L__BB11_89;
$L__BB11_88:
	shl.b32 	%r1402, %r150, 2;
	mov.u32 	%r1403, _ZZN3cub18CUB_300001_SM_10006detail10merge_sort30DeviceMergeSortBlockSortKernelINS2_10policy_hubIN6thrust24THRUST_300001_SM_1000_NS10device_ptrIiEEE9Policy600ES8_PNS0_8NullTypeES8_SC_m4cmpfiSB_EEvbT0_T1_T2_T3_T4_PT6_PT7_T5_NS1_7vsmem_tEE19static_temp_storage;
	add.s32 	%r1404, %r1403, %r1402;
	ld.shared.u32 	%r1477, [%r1404];
$L__BB11_89:
	setp.ge.s32 	%p587, %r150, %r45;
	mov.pred 	%p615, 0;
	@%p587 bra 	$L__BB11_92;
	setp.ge.s32 	%p589, %r151, %r44;
	mov.pred 	%p615, -1;
	@%p589 bra 	$L__BB11_92;
	mul.wide.s32 	%rd1444, %r1477, 4;
	add.s64 	%rd1445, %rd6, %rd1444;
	ld.f32 	%f641, [%rd1445];
	mul.wide.s32 	%rd1446, %r1478, 4;
	add.s64 	%rd1447, %rd6, %rd1446;
	ld.f32 	%f642, [%rd1447];
	setp.lt.f32 	%p615, %f641, %f642;
$L__BB11_92:
	selp.b32 	%r1457, %r1477, %r1478, %p615;
	selp.u32 	%r1405, 1, 0, %p615;
	add.s32 	%r157, %r150, %r1405;
	not.pred 	%p590, %p615;
	selp.u32 	%r1406, 1, 0, %p590;
	add.s32 	%r158, %r151, %r1406;
	@%p615 bra 	$L__BB11_94;
	shl.b32 	%r1407, %r158, 2;
	mov.u32 	%r1408, _ZZN3cub18CUB_300001_SM_10006detail10merge_sort30DeviceMergeSortBlockSortKernelINS2_10policy_hubIN6thrust24THRUST_300001_SM_1000_NS10device_ptrIiEEE9Policy600ES8_PNS0_8NullTypeES8_SC_m4cmpfiSB_EEvbT0_T1_T2_T3_T4_PT6_PT7_T5_NS1_7vsmem_tEE19static_temp_storage;
	add.s32 	%r1409, %r1408, %r1407;
	ld.shared.u32 	%r1478, [%r1409];
	bra.uni 	$L__BB11_95;
$L__BB11_94:
	shl.b32 	%r1410, %r157, 2;
	mov.u32 	%r1411, _ZZN3cub18CUB_300001_SM_10006detail10merge_sort30DeviceMergeSortBlockSortKernelINS2_10policy_hubIN6thrust24THRUST_300001_SM_1000_NS10device_ptrIiEEE9Policy600ES8_PNS0_8NullTypeES8_SC_m4cmpfiSB_EEvbT0_T1_T2_T3_T4_PT6_PT7_T5_NS1_7vsmem_tEE19static_temp_storage;
	add.s32 	%r1412, %r1411, %r1410;
	ld.shared.u32 	%r1477, [%r1412];
$L__BB11_95:
	setp.ge.s32 	%p592, %r157, %r45;
	mov.pred 	%p616, 0;
	@%p592 bra 	$L__BB11_98;
	setp.ge.s32 	%p594, %r158, %r44;
	mov.pred 	%p616, -1;
	@%p594 bra 	$L__BB11_98;
	mul.wide.s32 	%rd1448, %r1477, 4;
	add.s64 	%rd1449, %rd6, %rd1448;
	ld.f32 	%f643, [%rd1449];
	mul.wide.s32 	%rd1450, %r1478, 4;
	add.s64 	%rd1451, %rd6, %rd1450;
	ld.f32 	%f644, [%rd1451];
	setp.lt.f32 	%p616, %f643, %f644;
$L__BB11_98:
	selp.b32 	%r1456, %r1477, %r1478, %p616;
	selp.u32 	%r1413, 1, 0, %p616;
	add.s32 	%r164, %r157, %r1413;
	not.pred 	%p595, %p616;
	selp.u32 	%r1414, 1, 0, %p595;
	add.s32 	%r165, %r158, %r1414;
	@%p616 bra 	$L__BB11_100;
	shl.b32 	%r1415, %r165, 2;
	mov.u32 	%r1416, _ZZN3cub18CUB_300001_SM_10006detail10merge_sort30DeviceMergeSortBlockSortKernelINS2_10policy_hubIN6thrust24THRUST_300001_SM_1000_NS10device_ptrIiEEE9Policy600ES8_PNS0_8NullTypeES8_SC_m4cmpfiSB_EEvbT0_T1_T2_T3_T4_PT6_PT7_T5_NS1_7vsmem_tEE19static_temp_storage;
	add.s32 	%r1417, %r1416, %r1415;
	ld.shared.u32 	%r1478, [%r1417];
	bra.uni 	$L__BB11_101;
$L__BB11_100:
	shl.b32 	%r1418, %r164, 2;
	mov.u32 	%r1419, _ZZN3cub18CUB_300001_SM_10006detail10merge_sort30DeviceMergeSortBlockSortKernelINS2_10policy_hubIN6thrust24THRUST_300001_SM_1000_NS10device_ptrIiEEE9Policy600ES8_PNS0_8NullTypeES8_SC_m4cmpfiSB_EEvbT0_T1_T2_T3_T4_PT6_PT7_T5_NS1_7vsmem_tEE19static_temp_storage;
	add.s32 	%r1420, %r1419, %r1418;
	ld.shared.u32 	%r1477, [%r1420];
$L__BB11_101:
	setp.ge.s32 	%p596, %r164, %r45;
	mov.u32 	%r1508, %r1478;
	@%p596 bra 	$L__BB11_104;
	setp.ge.s32 	%p597, %r165, %r44;
	mov.u32 	%r1508, %r1477;
	@%p597 bra 	$L__BB11_104;
	mul.wide.s32 	%rd1452, %r1477, 4;
	add.s64 	%rd1453, %rd6, %rd1452;
	ld.f32 	%f645, [%rd1453];
	mul.wide.s32 	%rd1454, %r1478, 4;
	add.s64 	%rd1455, %rd6, %rd1454;
	ld.f32 	%f646, [%rd1455];
	setp.lt.f32 	%p598, %f645, %f646;
	selp.b32 	%r1508, %r1477, %r1478, %p598;
$L__BB11_104:
	shl.b32 	%r1472, %r41, 1;
	setp.lt.u32 	%p599, %r41, 129;
	@%p599 bra 	$L__BB11_2;
	ld.param.s8 	%rs3, [_ZN3cub18CUB_300001_SM_10006detail10merge_sort30DeviceMergeSortBlockSortKernelINS2_10policy_hubIN6thrust24THRUST_300001_SM_1000_NS10device_ptrIiEEE9Policy600ES8_PNS0_8NullTypeES8_SC_m4cmpfiSB_EEvbT0_T1_T2_T3_T4_PT6_PT7_T5_NS1_7vsmem_tE_param_0];
	bar.sync 	0;
	setp.eq.s16 	%p600, %rs3, 0;
	@%p600 bra 	$L__BB11_107;
	st.shared.u32 	[%r5], %r1471;
	st.shared.u32 	[%r5+4], %r1470;
	st.shared.u32 	[%r5+8], %r1469;
	st.shared.u32 	[%r5+12], %r1468;
	st.shared.u32 	[%r5+16], %r1467;
	st.shared.u32 	[%r5+20], %r1466;
	st.shared.u32 	[%r5+24], %r1465;
	st.shared.u32 	[%r5+28], %r1464;
	st.shared.u32 	[%r5+32], %r1463;
	st.shared.u32 	[%r5+36], %r1462;
	st.shared.u32 	[%r5+40], %r1461;
	st.shared.u32 	[%r5+44], %r1460;
	st.shared.u32 	[%r5+48], %r1459;
	st.shared.u32 	[%r5+52], %r1458;
	st.shared.u32 	[%r5+56], %r1457;
	st.shared.u32 	[%r5+60], %r1456;
	st.shared.u32 	[%r5+64], %r1508;
	bar.warp.sync 	-1;
	ld.shared.u32 	%r1421, [%r4];
	ld.shared.u32 	%r1422, [%r4+128];
	ld.shared.u32 	%r1423, [%r4+256];
	ld.shared.u32 	%r1424, [%r4+384];
	ld.shared.u32 	%r1425, [%r4+512];
	ld.shared.u32 	%r1426, [%r4+640];
	ld.shared.u32 	%r1427, [%r4+768];
	ld.shared.u32 	%r1428, [%r4+896];
	ld.shared.u32 	%r1429, [%r4+1024];
	ld.shared.u32 	%r1430, [%r4+1152];
	ld.shared.u32 	%r1431, [%r4+1280];
	ld.shared.u32 	%r1432, [%r4+1408];
	ld.shared.u32 	%r1433, [%r4+1536];
	ld.shared.u32 	%r1434, [%r4+1664];
	ld.shared.u32 	%r1435, [%r4+1792];
	ld.shared.u32 	%r1436, [%r4+1920];
	ld.shared.u32 	%r1437, [%r4+2048];
	cvt.u64.u32 	%rd1456, %r3;
	cvt.u64.u32 	%rd1457, %r2;
	add.s64 	%rd1458, %rd4, %rd1457;
	add.s64 	%rd1459, %rd1458, %rd1456;
	shl.b64 	%rd1460, %rd1459, 2;
	add.s64 	%rd1461, %rd3, %rd1460;
	st.global.u32 	[%rd1461], %r1421;
	st.global.u32 	[%rd1461+128], %r1422;
	st.global.u32 	[%rd1461+256], %r1423;
	st.global.u32 	[%rd1461+384], %r1424;
	st.global.u32 	[%rd1461+512], %r1425;
	st.global.u32 	[%rd1461+640], %r1426;
	st.global.u32 	[%rd1461+768], %r1427;
	st.global.u32 	[%rd1461+896], %r1428;
	st.global.u32 	[%rd1461+1024], %r1429;
	st.global.u32 	[%rd1461+1152], %r1430;
	st.global.u32 	[%rd1461+1280], %r1431;
	st.global.u32 	[%rd1461+1408], %r1432;
	st.global.u32 	[%rd1461+1536], %r1433;
	st.global.u32 	[%rd1461+1664], %r1434;
	st.global.u32 	[%rd1461+1792], %r1435;
	st.global.u32 	[%rd1461+1920], %r1436;
	st.global.u32 	[%rd1461+2048], %r1437;
	bra.uni 	$L__BB11_367;
$L__BB11_107:
	st.shared.u32 	[%r5], %r1471;
	st.shared.u32 	[%r5+4], %r1470;
	st.shared.u32 	[%r5+8], %r1469;
	st.shared.u32 	[%r5+12], %r1468;
	st.shared.u32 	[%r5+16], %r1467;
	st.shared.u32 	[%r5+20], %r1466;
	st.shared.u32 	[%r5+24], %r1465;
	st.shared.u32 	[%r5+28], %r1464;
	st.shared.u32 	[%r5+32], %r1463;
	st.shared.u32 	[%r5+36], %r1462;
	st.shared.u32 	[%r5+40], %r1461;
	st.shared.u32 	[%r5+44], %r1460;
	st.shared.u32 	[%r5+48], %r1459;
	st.shared.u32 	[%r5+52], %r1458;
	st.shared.u32 	[%r5+56], %r1457;
	st.shared.u32 	[%r5+60], %r1456;
	st.shared.u32 	[%r5+64], %r1508;
	bar.warp.sync 	-1;
	ld.shared.u32 	%r1438, [%r4];
	ld.shared.u32 	%r1439, [%r4+128];
	ld.shared.u32 	%r1440, [%r4+256];
	ld.shared.u32 	%r1441, [%r4+384];
	ld.shared.u32 	%r1442, [%r4+512];
	ld.shared.u32 	%r1443, [%r4+640];
	ld.shared.u32 	%r1444, [%r4+768];
	ld.shared.u32 	%r1445, [%r4+896];
	ld.shared.u32 	%r1446, [%r4+1024];
	ld.shared.u32 	%r1447, [%r4+1152];
	ld.shared.u32 	%r1448, [%r4+1280];
	ld.shared.u32 	%r1449, [%r4+1408];
	ld.shared.u32 	%r1450, [%r4+1536];
	ld.shared.u32 	%r1451, [%r4+1664];
	ld.shared.u32 	%r1452, [%r4+1792];
	ld.shared.u32 	%r1453, [%r4+1920];
	ld.shared.u32 	%r1454, [%r4+2048];
	add.s64 	%rd1463, %rd1, %rd837;
	st.global.u32 	[%rd1463], %r1438;
	st.global.u32 	[%rd1463+128], %r1439;
	st.global.u32 	[%rd1463+256], %r1440;
	st.global.u32 	[%rd1463+384], %r1441;
	st.global.u32 	[%rd1463+512], %r1442;
	st.global.u32 	[%rd1463+640], %r1443;
	st.global.u32 	[%rd1463+768], %r1444;
	st.global.u32 	[%rd1463+896], %r1445;
	st.global.u32 	[%rd1463+1024], %r1446;
	st.global.u32 	[%rd1463+1152], %r1447;
	st.global.u32 	[%rd1463+1280], %r1448;
	st.global.u32 	[%rd1463+1408], %r1449;
	st.global.u32 	[%rd1463+1536], %r1450;
	st.global.u32 	[%rd1463+1664], %r1451;
	st.global.u32 	[%rd1463+1792], %r1452;
	st.global.u32 	[%rd1463+1920], %r1453;
	st.global.u32 	[%rd1463+2048], %r1454;
	bra.uni 	$L__BB11_367;
$L__BB11_108:
	cvt.u32.u64 	%r499, %rd4;
	cvt.u32.u64 	%r500, %rd10;
	sub.s32 	%r501, %r500, %r499;
	min.s32 	%r173, %r501, 4352;
	// begin inline asm
	griddepcontrol.wait;
	// end inline asm
	shl.b64 	%rd17, %rd4, 2;
	add.s64 	%rd18, %rd2, %rd17;
	mov.u32 	%r174, %tid.x;
	ld.global.u32 	%r1525, [%rd18];
	and.b32  	%r502, %r174, 31;
	and.b32  	%r503, %r174, 992;
	mul.lo.s32 	%r504, %r503, 17;
	or.b32  	%r176, %r504, %r502;
	setp.ge.s32 	%p66, %r176, %r173;
	mov.u32 	%r1509, %r1525;
	@%p66 bra 	$L__BB11_110;
	cvt.u64.u32 	%rd19, %r176;
	add.s64 	%rd20, %rd4, %rd19;
	shl.b64 	%rd21, %rd20, 2;
	add.s64 	%rd22, %rd2, %rd21;
	ld.global.u32 	%r1509, [%rd22];
$L__BB11_110:
	add.s32 	%r179, %r176, 32;
	setp.ge.s32 	%p67, %r179, %r173;
	mov.u32 	%r1510, %r1525;
	@%p67 bra 	$L__BB11_112;
	cvt.u64.u32 	%rd23, %r176;
	add.s64 	%rd24, %rd4, %rd23;
	shl.b64 	%rd25, %rd24, 2;
	add.s64 	%rd26, %rd2, %rd25;
	ld.global.u32 	%r1510, [%rd26+128];
$L__BB11_112:
	add.s32 	%r505, %r176, 64;
	setp.ge.s32 	%p68, %r505, %r173;
	mov.u32 	%r1511, %r1525;
	@%p68 bra 	$L__BB11_114;
	cvt.u64.u32 	%rd27, %r176;
	add.s64 	%rd28, %rd4, %rd27;
	shl.b64 	%rd29, %rd28, 2;
	add.s64 	%rd30, %rd2, %rd29;
	ld.global.u32 	%r1511, [%rd30+256];
$L__BB11_114:
	add.s32 	%r506, %r176, 96;
	setp.ge.s32 	%p69, %r506, %r173;
	mov.u32 	%r1512, %r1525;
	@%p69 bra 	$L__BB11_116;
	cvt.u64.u32 	%rd31, %r176;
	add.s64 	%rd32, %rd4, %rd31;
	shl.b64 	%rd33, %rd32, 2;
	add.s64 	%rd34, %rd2, %rd33;
	ld.global.u32 	%r1512, [%rd34+384];
$L__BB11_116:
	add.s32 	%r507, %r176, 128;
	setp.ge.s32 	%p70, %r507, %r173;
	mov.u32 	%r1513, %r1525;
	@%p70 bra 	$L__BB11_118;
	cvt.u64.u32 	%rd35, %r176;
	add.s64 	%rd36, %rd4, %rd35;
	shl.b64 	%rd37, %rd36, 2;
	add.s64 	%rd38, %rd2, %rd37;
	ld.global.u32 	%r1513, [%rd38+512];
$L__BB11_118:
	add.s32 	%r508, %r176, 160;
	setp.ge.s32 	%p71, %r508, %r173;
	mov.u32 	%r1514, %r1525;
	@%p71 bra 	$L__BB11_120;
	cvt.u64.u32 	%rd39, %r176;
	add.s64 	%rd40, %rd4, %rd39;
	shl.b64 	%rd41, %rd40, 2;
	add.s64 	%rd42, %rd2, %rd41;
	ld.global.u32 	%r1514, [%rd42+640];
$L__BB11_120:
	add.s32 	%r509, %r176, 192;
	setp.ge.s32 	%p72, %r509, %r173;
	mov.u32 	%r1515, %r1525;
	@%p72 bra 	$L__BB11_122;
	cvt.u64.u32 	%rd43, %r176;
	add.s64 	%rd44, %rd4, %rd43;
	shl.b64 	%rd45, %rd44, 2;
	add.s64 	%rd46, %rd2, %rd45;
	ld.global.u32 	%r1515, [%rd46+768];
$L__BB11_122:
	add.s32 	%r192, %r176, 224;
	setp.ge.s32 	%p73, %r192, %r173;
	mov.u32 	%r1516, %r1525;
	@%p73 bra 	$L__BB11_124;
	cvt.u64.u32 	%rd47, %r176;
	add.s64 	%rd48, %rd4, %rd47;
	shl.b64 	%rd49, %rd48, 2;
	add.s64 	%rd50, %rd2, %rd49;
	ld.global.u32 	%r1516, [%rd50+896];
$L__BB11_124:
	add.s32 	%r195, %r176, 256;
	setp.ge.s32 	%p74, %r195, %r173;
	mov.u32 	%r1517, %r1525;
	@%p74 bra 	$L__BB11_126;
	cvt.u64.u32 	%rd51, %r176;
	add.s64 	%rd52, %rd4, %rd51;
	shl.b64 	%rd53, %rd52, 2;
	add.s64 	%rd54, %rd2, %rd53;
	ld.global.u32 	%r1517, [%rd54+1024];
$L__BB11_126:
	add.s32 	%r198, %r176, 288;
	setp.ge.s32 	%p75, %r198, %r173;
	mov.u32 	%r1518, %r1525;
	@%p75 bra 	$L__BB11_128;
	cvt.u64.u32 	%rd55, %r176;
	add.s64 	%rd56, %rd4, %rd55;
	shl.b64 	%rd57, %rd56, 2;
	add.s64 	%rd58, %rd2, %rd57;
	ld.global.u32 	%r1518, [%rd58+1152];
$L__BB11_128:
	add.s32 	%r201, %r176, 320;
	setp.ge.s32 	%p76, %r201, %r173;
	mov.u32 	%r1519, %r1525;
	@%p76 bra 	$L__BB11_130;
	cvt.u64.u32 	%rd59, %r176;
	add.s64 	%rd60, %rd4, %rd59;
	shl.b64 	%rd61, %rd60, 2;
	add.s64 	%rd62, %rd2, %rd61;
	ld.global.u32 	%r1519, [%rd62+1280];
$L__BB11_130:
	add.s32 	%r204, %r176, 352;
	setp.ge.s32 	%p77, %r204, %r173;
	mov.u32 	%r1520, %r1525;
	@%p77 bra 	$L__BB11_132;
	cvt.u64.u32 	%rd63, %r176;
	add.s64 	%rd64, %rd4, %rd63;
	shl.b64 	%rd65, %rd64, 2;
	add.s64 	%rd66, %rd2, %rd65;
	ld.global.u32 	%r1520, [%rd66+1408];
$L__BB11_132:
	add.s32 	%r207, %r176, 384;
	setp.ge.s32 	%p78, %r207, %r173;
	mov.u32 	%r1521, %r1525;
	@%p78 bra 	$L__BB11_134;
	cvt.u64.u32 	%rd67, %r176;
	add.s64 	%rd68, %rd4, %rd67;
	shl.b64 	%rd69, %rd68, 2;
	add.s64 	%rd70, %rd2, %rd69;
	ld.global.u32 	%r1521, [%rd70+1536];
$L__BB11_134:
	add.s32 	%r510, %r176, 416;
	setp.ge.s32 	%p79, %r510, %r173;
	mov.u32 	%r1522, %r1525;
	@%p79 bra 	$L__BB11_136;
	cvt.u64.u32 	%rd71, %r176;
	add.s64 	%rd72, %rd4, %rd71;
	shl.b64 	%rd73, %rd72, 2;
	add.s64 	%rd74, %rd2, %rd73;
	ld.global.u32 	%r1522, [%rd74+1664];
$L__BB11_136:
	add.s32 	%r511, %r176, 448;
	setp.ge.s32 	%p80, %r511, %r173;
	mov.u32 	%r1523, %r1525;
	@%p80 bra 	$L__BB11_138;
	cvt.u64.u32 	%rd75, %r176;
	add.s64 	%rd76, %rd4, %rd75;
	shl.b64 	%rd77, %rd76, 2;
	add.s64 	%rd78, %rd2, %rd77;
	ld.global.u32 	%r1523, [%rd78+1792];
$L__BB11_138:
	add.s32 	%r512, %r176, 480;
	setp.ge.s32 	%p81, %r512, %r173;
	mov.u32 	%r1524, %r1525;
	@%p81 bra 	$L__BB11_140;
	cvt.u64.u32 	%rd79, %r176;
	add.s64 	%rd80, %rd4, %rd79;
	shl.b64 	%rd81, %rd80, 2;
	add.s64 	%rd82, %rd2, %rd81;
	ld.global.u32 	%r1524, [%rd82+1920];
$L__BB11_140:
	add.s32 	%r216, %r176, 512;
	setp.ge.s32 	%p82, %r216, %r173;
	@%p82 bra 	$L__BB11_142;
	cvt.u64.u32 	%rd83, %r176;
	add.s64 	%rd84, %rd4, %rd83;
	shl.b64 	%rd85, %rd84, 2;
	add.s64 	%rd86, %rd2, %rd85;
	ld.global.u32 	%r1525, [%rd86+2048];
$L__BB11_142:
	// begin inline asm
	mov.u32 %r513, %laneid;
	// end inline asm
	shr.u32 	%r514, %r174, 5;
	mad.lo.s32 	%r515, %r514, 544, %r513;
	shl.b32 	%r516, %r515, 2;
	mov.u32 	%r517, _ZZN3cub18CUB_300001_SM_10006detail10merge_sort30DeviceMergeSortBlockSortKernelINS2_10policy_hubIN6thrust24THRUST_300001_SM_1000_NS10device_ptrIiEEE9Policy600ES8_PNS0_8NullTypeES8_SC_m4cmpfiSB_EEvbT0_T1_T2_T3_T4_PT6_PT7_T5_NS1_7vsmem_tEE19static_temp_storage;
	add.s32 	%r219, %r517, %r516;
	st.shared.u32 	[%r219], %r1509;
	st.shared.u32 	[%r219+128], %r1510;
	st.shared.u32 	[%r219+256], %r1511;
	st.shared.u32 	[%r219+384], %r1512;
	st.shared.u32 	[%r219+512], %r1513;
	st.shared.u32 	[%r219+640], %r1514;
	st.shared.u32 	[%r219+768], %r1515;
	st.shared.u32 	[%r219+896], %r1516;
	st.shared.u32 	[%r219+1024], %r1517;
	st.shared.u32 	[%r219+1152], %r1518;
	st.shared.u32 	[%r219+1280], %r1519;
	st.shared.u32 	[%r219+1408], %r1520;
	st.shared.u32 	[%r219+1536], %r1521;
	st.shared.u32 	[%r219+1664], %r1522;
	st.shared.u32 	[%r219+1792], %r1523;
	st.shared.u32 	[%r219+1920], %r1524;
	st.shared.u32 	[%r219+2048], %r1525;
	bar.warp.sync 	-1;
	shl.b32 	%r518, %r513, 4;
	add.s32 	%r519, %r515, %r518;
	shl.b32 	%r520, %r519, 2;
	add.s32 	%r220, %r517, %r520;
	ld.shared.u32 	%r1589, [%r220];
	ld.shared.u32 	%r222, [%r220+4];
	ld.shared.u32 	%r223, [%r220+8];
	ld.shared.u32 	%r224, [%r220+12];
	ld.shared.u32 	%r225, [%r220+16];
	ld.shared.u32 	%r226, [%r220+20];
	ld.shared.u32 	%r227, [%r220+24];
	ld.shared.u32 	%r228, [%r220+28];
	ld.shared.u32 	%r229, [%r220+32];
	ld.shared.u32 	%r230, [%r220+36];
	ld.shared.u32 	%r231, [%r220+40];
	ld.shared.u32 	%r232, [%r220+44];
	ld.shared.u32 	%r233, [%r220+48];
	ld.shared.u32 	%r234, [%r220+52];
	ld.shared.u32 	%r235, [%r220+56];
	ld.shared.u32 	%r236, [%r220+60];
	ld.shared.u32 	%r237, [%r220+64];
	bar.sync 	0;
	// begin inline asm
	griddepcontrol.launch_dependents;
	// end inline asm
	mul.lo.s32 	%r238, %r174, 17;
	ld.global.u64 	%rd7, [a_f];
	add.s32 	%r521, %r238, 1;
	setp.ge.u32 	%p83, %r521, %r173;
	mov.u32 	%r1571, %r1589;
	mov.u32 	%r1528, %r1589;
	@%p83 bra 	$L__BB11_145;
	mul.wide.s32 	%rd87, %r1589, 4;
	add.s64 	%rd88, %rd7, %rd87;
	ld.f32 	%f1, [%rd88];
	mul.wide.s32 	%rd89, %r222, 4;
	add.s64 	%rd90, %rd7, %rd89;
	ld.f32 	%f2, [%rd90];
	setp.geu.f32 	%p84, %f1, %f2;
	mov.u32 	%r1571, %r222;
	@%p84 bra 	$L__BB11_145;
	mov.u32 	%r1528, %r222;
$L__BB11_145:
	add.s32 	%r522, %r238, 2;
	setp.ge.u32 	%p85, %r522, %r173;
	mov.u32 	%r1530, %r1528;
	@%p85 bra 	$L__BB11_148;
	mul.wide.s32 	%rd91, %r1528, 4;
	add.s64 	%rd92, %rd7, %rd91;
	ld.f32 	%f3, [%rd92];
	mul.wide.s32 	%rd93, %r223, 4;
	add.s64 	%rd94, %rd7, %rd93;
	ld.f32 	%f4, [%rd94];
	setp.geu.f32 	%p86, %f3, %f4;
	mov.u32 	%r1528, %r223;
	@%p86 bra 	$L__BB11_148;
	mov.u32 	%r1530, %r223;
$L__BB11_148:
	add.s32 	%r523, %r238, 3;
	setp.ge.u32 	%p87, %r523, %r173;
	mov.u32 	%r1532, %r1530;
	@%p87 bra 	$L__BB11_151;
	mul.wide.s32 	%rd95, %r1530, 4;
	add.s64 	%rd96, %rd7, %rd95;
	ld.f32 	%f5, [%rd96];
	mul.wide.s32 	%rd97, %r224, 4;
	add.s64 	%rd98, %rd7, %rd97;
	ld.f32 	%f6, [%rd98];
	setp.geu.f32 	%p88, %f5, %f6;
	mov.u32 	%r1530, %r224;
	@%p88 bra 	$L__BB11_151;
	mov.u32 	%r1532, %r224;
$L__BB11_151:
	add.s32 	%r524, %r238, 4;
	setp.ge.u32 	%p89, %r524, %r173;
	mov.u32 	%r1534, %r1532;
	@%p89 bra 	$L__BB11_154;
	mul.wide.s32 	%rd99, %r1532, 4;
	add.s64 	%rd100, %rd7, %rd99;
	ld.f32 	%f7, [%rd100];
	mul.wide.s32 	%rd101, %r225, 4;
	add.s64 	%rd102, %rd7, %rd101;
	ld.f32 	%f8, [%rd102];
	setp.geu.f32 	%p90, %f7, %f8;
	mov.u32 	%r1532, %r225;
	@%p90 bra 	$L__BB11_154;
	mov.u32 	%r1534, %r225;
$L__BB11_154:
	add.s32 	%r525, %r238, 5;
	setp.ge.u32 	%p91, %r525, %r173;
	mov.u32 	%r1536, %r1534;
	@%p91 bra 	$L__BB11_157;
	mul.wide.s32 	%rd103, %r1534, 4;
	add.s64 	%rd104, %rd7, %rd103;
	ld.f32 	%f9, [%rd104];
	mul.wide.s32 	%rd105, %r226, 4;
	add.s64 	%rd106, %rd7, %rd105;
	ld.f32 	%f10, [%rd106];
	setp.geu.f32 	%p92, %f9, %f10;
	mov.u32 	%r1534, %r226;
	@%p92 bra 	$L__BB11_157;
	mov.u32 	%r1536, %r226;
$L__BB11_157:
	add.s32 	%r526, %r238, 6;
	setp.ge.u32 	%p93, %r526, %r173;
	mov.u32 	%r1538, %r1536;
	@%p93 bra 	$L__BB11_160;
	mul.wide.s32 	%rd107, %r1536, 4;
	add.s64 	%rd108, %rd7, %rd107;
	ld.f32 	%f11, [%rd108];
	mul.wide.s32 	%rd109, %r227, 4;
	add.s64 	%rd110, %rd7, %rd109;
	ld.f32 	%f12, [%rd110];
	setp.geu.f32 	%p94, %f11, %f12;
	mov.u32 	%r1536, %r227;
	@%p94 bra 	$L__BB11_160;
	mov.u32 	%r1538, %r227;
$L__BB11_160:
	add.s32 	%r527, %r238, 7;
	setp.ge.u32 	%p95, %r527, %r173;
	mov.u32 	%r1540, %r1538;
	@%p95 bra 	$L__BB11_163;
	mul.wide.s32 	%rd111, %r1538, 4;
	add.s64 	%rd112, %rd7, %rd111;
	ld.f32 	%f13, [%rd112];
	mul.wide.s32 	%rd113, %r228, 4;
	add.s64 	%rd114, %rd7, %rd113;
	ld.f32 	%f14, [%rd114];
	setp.geu.f32 	%p96, %f13, %f14;
	mov.u32 	%r1538, %r228;
	@%p96 bra 	$L__BB11_163;
	mov.u32 	%r1540, %r228;
$L__BB11_163:
	add.s32 	%r528, %r238, 8;
	setp.ge.u32 	%p97, %r528, %r173;
	mov.u32 	%r1542, %r1540;
	@%p97 bra 	$L__BB11_166;
	mul.wide.s32 	%rd115, %r1540, 4;
	add.s64 	%rd116, %rd7, %rd115;
	ld.f32 	%f15, [%rd116];
	mul.wide.s32 	%rd117, %r229, 4;
	add.s64 	%rd118, %rd7, %rd117;
	ld.f32 	%f16, [%rd118];
	setp.geu.f32 	%p98, %f15, %f16;
	mov.u32 	%r1540, %r229;
	@%p98 bra 	$L__BB11_166;
	mov.u32 	%r1542, %r229;
$L__BB11_166:
	add.s32 	%r529, %r238, 9;
	setp.ge.u32 	%p99, %r529, %r173;
	mov.u32 	%r1544, %r1542;
	@%p99 bra 	$L__BB11_169;
	mul.wide.s32 	%rd119, %r1542, 4;
	add.s64 	%rd120, %rd7, %rd119;
	ld.f32 	%f17, [%rd120];
	mul.wide.s32 	%rd121, %r230, 4;
	add.s64 	%rd122, %rd7, %rd121;
	ld.f32 	%f18, [%rd122];
	setp.geu.f32 	%p100, %f17, %f18;
	mov.u32 	%r1542, %r230;
	@%p100 bra 	$L__BB11_169;
	mov.u32 	%r1544, %r230;
$L__BB11_169:
	add.s32 	%r530, %r238, 10;
	setp.ge.u32 	%p101, %r530, %r173;
	mov.u32 	%r1546, %r1544;
	@%p101 bra 	$L__BB11_172;
	mul.wide.s32 	%rd123, %r1544, 4;
	add.s64 	%rd124, %rd7, %rd123;
	ld.f32 	%f19, [%rd124];
	mul.wide.s32 	%rd125, %r231, 4;
	add.s64 	%rd126, %rd7, %rd125;
	ld.f32 	%f20, [%rd126];
	setp.geu.f32 	%p102, %f19, %f20;
	mov.u32 	%r1544, %r231;
	@%p102 bra 	$L__BB11_172;
	mov.u32 	%r1546, %r231;
$L__BB11_172:
	add.s32 	%r531, %r238, 11;
	setp.ge.u32 	%p103, %r531, %r173;
	mov.u32 	%r1548, %r1546;
	@%p103 bra 	$L__BB11_175;
	mul.wide.s32 	%rd127, %r1546, 4;
	add.s64 	%rd128, %rd7, %rd127;
	ld.f32 	%f21, [%rd128];
	mul.wide.s32 	%rd129, %r232, 4;
	add.s64 	%rd130, %rd7, %rd129;
	ld.f32 	%f22, [%rd130];
	setp.geu.f32 	%p104, %f21, %f22;
	mov.u32 	%r1546, %r232;
	@%p104 bra 	$L__BB11_175;
	mov.u32 	%r1548, %r232;
$L__BB11_175:
	add.s32 	%r532, %r238, 12;
	setp.ge.u32 	%p105, %r532, %r173;
	mov.u32 	%r1550, %r1548;
	@%p105 bra 	$L__BB11_178;
	mul.wide.s32 	%rd131, %r1548, 4;
	add.s64 	%rd132, %rd7, %rd131;
	ld.f32 	%f23, [%rd132];
	mul.wide.s32 	%rd133, %r233, 4;
	add.s64 	%rd134, %rd7, %rd133;
	ld.f32 	%f24, [%rd134];
	setp.geu.f32 	%p106, %f23, %f24;
	mov.u32 	%r1548, %r233;
	@%p106 bra 	$L__BB11_178;
	mov.u32 	%r1550, %r233;
$L__BB11_178:
	add.s32 	%r533, %r238, 13;
	setp.ge.u32 	%p107, %r533, %r173;
	mov.u32 	%r1552, %r1550;
	@%p107 bra 	$L__BB11_181;
	mul.wide.s32 	%rd135, %r1550, 4;
	add.s64 	%rd136, %rd7, %rd135;
	ld.f32 	%f25, [%rd136];
	mul.wide.s32 	%rd137, %r234, 4;
	add.s64 	%rd138, %rd7, %rd137;
	ld.f32 	%f26, [%rd138];
	setp.geu.f32 	%p108, %f25, %f26;
	mov.u32 	%r1550, %r234;
	@%p108 bra 	$L__BB11_181;
	mov.u32 	%r1552, %r234;
$L__BB11_181:
	add.s32 	%r534, %r238, 14;
	setp.ge.u32 	%p109, %r534, %r173;
	mov.u32 	%r1554, %r1552;
	@%p109 bra 	$L__BB11_184;
	mul.wide.s32 	%rd139, %r1552, 4;
	add.s64 	%rd140, %rd7, %rd139;
	ld.f32 	%f27, [%rd140];
	mul.wide.s32 	%rd141, %r235, 4;
	add.s64 	%rd142, %rd7, %rd141;
	ld.f32 	%f28, [%rd142];
	setp.geu.f32 	%p110, %f27, %f28;
	mov.u32 	%r1552, %r235;
	@%p110 bra 	$L__BB11_184;
	mov.u32 	%r1554, %r235;
$L__BB11_184:
	add.s32 	%r535, %r238, 15;
	setp.ge.u32 	%p111, %r535, %r173;
	mov.u32 	%r1555, %r1554;
	@%p111 bra 	$L__BB11_187;
	mul.wide.s32 	%rd143, %r1554, 4;
	add.s64 	%rd144, %rd7, %rd143;
	ld.f32 	%f29, [%rd144];
	mul.wide.s32 	%rd145, %r236, 4;
	add.s64 	%rd146, %rd7, %rd145;
	ld.f32 	%f30, [%rd146];
	setp.geu.f32 	%p112, %f29, %f30;
	mov.u32 	%r1554, %r236;
	@%p112 bra 	$L__BB11_187;
	mov.u32 	%r1555, %r236;
$L__BB11_187:
	add.s32 	%r536, %r238, 16;
	setp.lt.u32 	%p113, %r536, %r173;
	selp.b32 	%r1626, %r237, %r1555, %p113;
	setp.ge.u32 	%p114, %r238, %r173;
	@%p114 bra 	$L__BB11_190;
	mul.wide.s32 	%rd147, %r1571, 4;
	add.s64 	%rd148, %rd7, %rd147;
	ld.f32 	%f31, [%rd148];
	mul.wide.s32 	%rd149, %r1589, 4;
	add.s64 	%rd150, %rd7, %rd149;
	ld.f32 	%f32, [%rd150];
	setp.geu.f32 	%p115, %f31, %f32;
	selp.b32 	%r537, %r1571, %r1589, %p115;
	selp.b32 	%r538, %r1589, %r1571, %p115;
	mul.wide.s32 	%rd151, %r1530, 4;
	add.s64 	%rd152, %rd7, %rd151;
	ld.f32 	%f33, [%rd152];
	mul.wide.s32 	%rd153, %r1528, 4;
	add.s64 	%rd154, %rd7, %rd153;
	ld.f32 	%f34, [%rd154];
	setp.geu.f32 	%p116, %f33, %f34;
	selp.b32 	%r539, %r1530, %r1528, %p116;
	selp.b32 	%r540, %r1528, %r1530, %p116;
	mul.wide.s32 	%rd155, %r1534, 4;
	add.s64 	%rd156, %rd7, %rd155;
	ld.f32 	%f35, [%rd156];
	mul.wide.s32 	%rd157, %r1532, 4;
	add.s64 	%rd158, %rd7, %rd157;
	ld.f32 	%f36, [%rd158];
	setp.geu.f32 	%p117, %f35, %f36;
	selp.b32 	%r541, %r1534, %r1532, %p117;
	selp.b32 	%r542, %r1532, %r1534, %p117;
	mul.wide.s32 	%rd159, %r1538, 4;
	add.s64 	%rd160, %rd7, %rd159;
	ld.f32 	%f37, [%rd160];
	mul.wide.s32 	%rd161, %r1536, 4;
	add.s64 	%rd162, %rd7, %rd161;
	ld.f32 	%f38, [%rd162];
	setp.geu.f32 	%p118, %f37, %f38;
	selp.b32 	%r543, %r1538, %r1536, %p118;
	selp.b32 	%r544, %r1536, %r1538, %p118;
	mul.wide.s32 	%rd163, %r1542, 4;
	add.s64 	%rd164, %rd7, %rd163;
	ld.f32 	%f39, [%rd164];
	mul.wide.s32 	%rd165, %r1540, 4;
	add.s64 	%rd166, %rd7, %rd165;
	ld.f32 	%f40, [%rd166];
	setp.geu.f32 	%p119, %f39, %f40;
	selp.b32 	%r545, %r1542, %r1540, %p119;
	selp.b32 	%r546, %r1540, %r1542, %p119;
	mul.wide.s32 	%rd167, %r1546, 4;
	add.s64 	%rd168, %rd7, %rd167;
	ld.f32 	%f41, [%rd168];
	mul.wide.s32 	%rd169, %r1544, 4;
	add.s64 	%rd170, %rd7, %rd169;
	ld.f32 	%f42, [%rd170];
	setp.geu.f32 	%p120, %f41, %f42;
	selp.b32 	%r547, %r1546, %r1544, %p120;
	selp.b32 	%r548, %r1544, %r1546, %p120;
	mul.wide.s32 	%rd171, %r1550, 4;
	add.s64 	%rd172, %rd7, %rd171;
	ld.f32 	%f43, [%rd172];
	mul.wide.s32 	%rd173, %r1548, 4;
	add.s64 	%rd174, %rd7, %rd173;
	ld.f32 	%f44, [%rd174];
	setp.geu.f32 	%p121, %f43, %f44;
	selp.b32 	%r549, %r1550, %r1548, %p121;
	selp.b32 	%r550, %r1548, %r1550, %p121;
	mul.wide.s32 	%rd175, %r1554, 4;
	add.s64 	%rd176, %rd7, %rd175;
	ld.f32 	%f45, [%rd176];
	mul.wide.s32 	%rd177, %r1552, 4;
	add.s64 	%rd178, %rd7, %rd177;
	ld.f32 	%f46, [%rd178];
	setp.geu.f32 	%p122, %f45, %f46;
	selp.b32 	%r551, %r1554, %r1552, %p122;
	selp.b32 	%r552, %r1552, %r1554, %p122;
	mul.wide.s32 	%rd179, %r540, 4;
	add.s64 	%rd180, %rd7, %rd179;
	ld.f32 	%f47, [%rd180];
	mul.wide.s32 	%rd181, %r537, 4;
	add.s64 	%rd182, %rd7, %rd181;
	ld.f32 	%f48, [%rd182];
	setp.geu.f32 	%p123, %f47, %f48;
	selp.b32 	%r553, %r540, %r537, %p123;
	selp.b32 	%r554, %r537, %r540, %p123;
	mul.wide.s32 	%rd183, %r542, 4;
	add.s64 	%rd184, %rd7, %rd183;
	ld.f32 	%f49, [%rd184];
	mul.wide.s32 	%rd185, %r539, 4;
	add.s64 	%rd186, %rd7, %rd185;
	ld.f32 	%f50, [%rd186];
	setp.geu.f32 	%p124, %f49, %f50;
	selp.b32 	%r555, %r542, %r539, %p124;
	selp.b32 	%r556, %r539, %r542, %p124;
	mul.wide.s32 	%rd187, %r544, 4;
	add.s64 	%rd188, %rd7, %rd187;
	ld.f32 	%f51, [%rd188];
	mul.wide.s32 	%rd189, %r541, 4;
	add.s64 	%rd190, %rd7, %rd189;
	ld.f32 	%f52, [%rd190];
	setp.geu.f32 	%p125, %f51, %f52;
	selp.b32 	%r557, %r544, %r541, %p125;
	selp.b32 	%r558, %r541, %r544, %p125;
	mul.wide.s32 	%rd191, %r546, 4;
	add.s64 	%rd192, %rd7, %rd191;
	ld.f32 	%f53, [%rd192];
	mul.wide.s32 	%rd193, %r543, 4;
	add.s64 	%rd194, %rd7, %rd193;
	ld.f32 	%f54, [%rd194];
	setp.geu.f32 	%p126, %f53, %f54;
	selp.b32 	%r559, %r546, %r543, %p126;
	selp.b32 	%r560, %r543, %r546, %p126;
	mul.wide.s32 	%rd195, %r548, 4;
	add.s64 	%rd196, %rd7, %rd195;
	ld.f32 	%f55, [%rd196];
	mul.wide.s32 	%rd197, %r545, 4;
	add.s64 	%rd198, %rd7, %rd197;
	ld.f32 	%f56, [%rd198];
	setp.geu.f32 	%p127, %f55, %f56;
	selp.b32 	%r561, %r548, %r545, %p127;
	selp.b32 	%r562, %r545, %r548, %p127;
	mul.wide.s32 	%rd199, %r550, 4;
	add.s64 	%rd200, %rd7, %rd199;
	ld.f32 	%f57, [%rd200];
	mul.wide.s32 	%rd201, %r547, 4;
	add.s64 	%rd202, %rd7, %rd201;
	ld.f32 	%f58, [%rd202];
	setp.geu.f32 	%p128, %f57, %f58;
	selp.b32 	%r563, %r550, %r547, %p128;
	selp.b32 	%r564, %r547, %r550, %p128;
	mul.wide.s32 	%rd203, %r552, 4;
	add.s64 	%rd204, %rd7, %rd203;
	ld.f32 	%f59, [%rd204];
	mul.wide.s32 	%rd205, %r549, 4;
	add.s64 	%rd206, %rd7, %rd205;
	ld.f32 	%f60, [%rd206];
	setp.geu.f32 	%p129, %f59, %f60;
	selp.b32 	%r565, %r552, %r549, %p129;
	selp.b32 	%r566, %r549, %r552, %p129;
	mul.wide.s32 	%rd207, %r1626, 4;
	add.s64 	%rd208, %rd7, %rd207;
	ld.f32 	%f61, [%rd208];
	mul.wide.s32 	%rd209, %r551, 4;
	add.s64 	%rd210, %rd7, %rd209;
	ld.f32 	%f62, [%rd210];
	setp.geu.f32 	%p130, %f61, %f62;
	selp.b32 	%r567, %r1626, %r551, %p130;
	selp.b32 	%r568, %r551, %r1626, %p130;
	mul.wide.s32 	%rd211, %r554, 4;
	add.s64 	%rd212, %rd7, %rd211;
	ld.f32 	%f63, [%rd212];
	mul.wide.s32 	%rd213, %r538, 4;
	add.s64 	%rd214, %rd7, %rd213;
	ld.f32 	%f64, [%rd214];
	setp.geu.f32 	%p131, %f63, %f64;
	selp.b32 	%r569, %r554, %r538, %p131;
	selp.b32 	%r570, %r538, %r554, %p131;
	mul.wide.s32 	%rd215, %r556, 4;
	add.s64 	%rd216, %rd7, %rd215;
	ld.f32 	%f65, [%rd216];
	mul.wide.s32 	%rd217, %r553, 4;
	add.s64 	%rd218, %rd7, %rd217;
	ld.f32 	%f66, [%rd218];
	setp.geu.f32 	%p132, %f65, %f66;
	selp.b32 	%r571, %r556, %r553, %p132;
	selp.b32 	%r572, %r553, %r556, %p132;
	mul.wide.s32 	%rd219, %r558, 4;
	add.s64 	%rd220, %rd7, %rd219;
	ld.f32 	%f67, [%rd220];
	mul.wide.s32 	%rd221, %r555, 4;
	add.s64 	%rd222, %rd7, %rd221;
	ld.f32 	%f68, [%rd222];
	setp.geu.f32 	%p133, %f67, %f68;
	selp.b32 	%r573, %r558, %r555, %p133;
	selp.b32 	%r574, %r555, %r558, %p133;
	mul.wide.s32 	%rd223, %r560, 4;
	add.s64 	%rd224, %rd7, %rd223;
	ld.f32 	%f69, [%rd224];
	mul.wide.s32 	%rd225, %r557, 4;
	add.s64 	%rd226, %rd7, %rd225;
	ld.f32 	%f70, [%rd226];
	setp.geu.f32 	%p134, %f69, %f70;
	selp.b32 	%r575, %r560, %r557, %p134;
	selp.b32 	%r576, %r557, %r560, %p134;
	mul.wide.s32 	%rd227, %r562, 4;
	add.s64 	%rd228, %rd7, %rd227;
	ld.f32 	%f71, [%rd228];
	mul.wide.s32 	%rd229, %r559, 4;
	add.s64 	%rd230, %rd7, %rd229;
	ld.f32 	%f72, [%rd230];
	setp.geu.f32 	%p135, %f71, %f72;
	selp.b32 	%r577, %r562, %r559, %p135;
	selp.b32 	%r578, %r559, %r562, %p135;
	mul.wide.s32 	%rd231, %r564, 4;
	add.s64 	%rd232, %rd7, %rd231;
	ld.f32 	%f73, [%rd232];
	mul.wide.s32 	%rd233, %r561, 4;
	add.s64 	%rd234, %rd7, %rd233;
	ld.f32 	%f74, [%rd234];
	setp.geu.f32 	%p136, %f73, %f74;
	selp.b32 	%r579, %r564, %r561, %p136;
	selp.b32 	%r580, %r561, %r564, %p136;
	mul.wide.s32 	%rd235, %r566, 4;
	add.s64 	%rd236, %rd7, %rd235;
	ld.f32 	%f75, [%rd236];
	mul.wide.s32 	%rd237, %r563, 4;
	add.s64 	%rd238, %rd7, %rd237;
	ld.f32 	%f76, [%rd238];
	setp.geu.f32 	%p137, %f75, %f76;
	selp.b32 	%r581, %r566, %r563, %p137;
	selp.b32 	%r582, %r563, %r566, %p137;
	mul.wide.s32 	%rd239, %r568, 4;
	add.s64 	%rd240, %rd7, %rd239;
	ld.f32 	%f77, [%rd240];
	mul.wide.s32 	%rd241, %r565, 4;
	add.s64 	%rd242, %rd7, %rd241;
	ld.f32 	%f78, [%rd242];
	setp.geu.f32 	%p138, %f77, %f78;
	selp.b32 	%r583, %r568, %r565, %p138;
	selp.b32 	%r584, %r565, %r568, %p138;
	mul.wide.s32 	%rd243, %r572, 4;
	add.s64 	%rd244, %rd7, %rd243;
	ld.f32 	%f79, [%rd244];
	mul.wide.s32 	%rd245, %r569, 4;
	add.s64 	%rd246, %rd7, %rd245;
	ld.f32 	%f80, [%rd246];
	setp.geu.f32 	%p139, %f79, %f80;
	selp.b32 	%r585, %r572, %r569, %p139;
	selp.b32 	%r586, %r569, %r572, %p139;
	mul.wide.s32 	%rd247, %r574, 4;
	add.s64 	%rd248, %rd7, %rd247;
	ld.f32 	%f81, [%rd248];
	mul.wide.s32 	%rd249, %r571, 4;
	add.s64 	%rd250, %rd7, %rd249;
	ld.f32 	%f82, [%rd250];
	setp.geu.f32 	%p140, %f81, %f82;
	selp.b32 	%r587, %r574, %r571, %p140;
	selp.b32 	%r588, %r571, %r574, %p140;
	mul.wide.s32 	%rd251, %r576, 4;
	add.s64 	%rd252, %rd7, %rd251;
	ld.f32 	%f83, [%rd252];
	mul.wide.s32 	%rd253, %r573, 4;
	add.s64 	%rd254, %rd7, %rd253;
	ld.f32 	%f84, [%rd254];
	setp.geu.f32 	%p141, %f83, %f84;
	selp.b32 	%r589, %r576, %r573, %p141;
	selp.b32 	%r590, %r573, %r576, %p141;
	mul.wide.s32 	%rd255, %r578, 4;
	add.s64 	%rd256, %rd7, %rd255;
	ld.f32 	%f85, [%rd256];
	mul.wide.s32 	%rd257, %r575, 4;
	add.s64 	%rd258, %rd7, %rd257;
	ld.f32 	%f86, [%rd258];
	setp.geu.f32 	%p142, %f85, %f86;
	selp.b32 	%r591, %r578, %r575, %p142;
	selp.b32 	%r592, %r575, %r578, %p142;
	mul.wide.s32 	%rd259, %r580, 4;
	add.s64 	%rd260, %rd7, %rd259;
	ld.f32 	%f87, [%rd260];
	mul.wide.s32 	%rd261, %r577, 4;
	add.s64 	%rd262, %rd7, %rd261;
	ld.f32 	%f88, [%rd262];
	setp.geu.f32 	%p143, %f87, %f88;
	selp.b32 	%r593, %r580, %r577, %p143;
	selp.b32 	%r594, %r577, %r580, %p143;
	mul.wide.s32 	%rd263, %r582, 4;
	add.s64 	%rd264, %rd7, %rd263;
	ld.f32 	%f89, [%rd264];
	mul.wide.s32 	%rd265, %r579, 4;
	add.s64 	%rd266, %rd7, %rd265;
	ld.f32 	%f90, [%rd266];
	setp.geu.f32 	%p144, %f89, %f90;
	selp.b32 	%r595, %r582, %r579, %p144;
	selp.b32 	%r596, %r579, %r582, %p144;
	mul.wide.s32 	%rd267, %r584, 4;
	add.s64 	%rd268, %rd7, %rd267;
	ld.f32 	%f91, [%rd268];
	mul.wide.s32 	%rd269, %r581, 4;
	add.s64 	%rd270, %rd7, %rd269;
	ld.f32 	%f92, [%rd270];
	setp.geu.f32 	%p145, %f91, %f92;
	selp.b32 	%r597, %r584, %r581, %p145;
	selp.b32 	%r598, %r581, %r584, %p145;
	mul.wide.s32 	%rd271, %r567, 4;
	add.s64 	%rd272, %rd7, %rd271;
	ld.f32 	%f93, [%rd272];
	mul.wide.s32 	%rd273, %r583, 4;
	add.s64 	%rd274, %rd7, %rd273;
	ld.f32 	%f94, [%rd274];
	setp.geu.f32 	%p146, %f93, %f94;
	selp.b32 	%r599, %r567, %r583, %p146;
	selp.b32 	%r600, %r583, %r567, %p146;
	mul.wide.s32 	%rd275, %r586, 4;
	add.s64 	%rd276, %rd7, %rd275;
	ld.f32 	%f95, [%rd276];
	mul.wide.s32 	%rd277, %r570, 4;
	add.s64 	%rd278, %rd7, %rd277;
	ld.f32 	%f96, [%rd278];
	setp.geu.f32 	%p147, %f95, %f96;
	selp.b32 	%r601, %r586, %r570, %p147;
	selp.b32 	%r602, %r570, %r586, %p147;
	mul.wide.s32 	%rd279, %r588, 4;
	add.s64 	%rd280, %rd7, %rd279;
	ld.f32 	%f97, [%rd280];
	mul.wide.s32 	%rd281, %r585, 4;
	add.s64 	%rd282, %rd7, %rd281;
	ld.f32 	%f98, [%rd282];
	setp.geu.f32 	%p148, %f97, %f98;
	selp.b32 	%r603, %r588, %r585, %p148;
	selp.b32 	%r604, %r585, %r588, %p148;
	mul.wide.s32 	%rd283, %r590, 4;
	add.s64 	%rd284, %rd7, %rd283;
	ld.f32 	%f99, [%rd284];
	mul.wide.s32 	%rd285, %r587, 4;
	add.s64 	%rd286, %rd7, %rd285;
	ld.f32 	%f100, [%rd286];
	setp.geu.f32 	%p149, %f99, %f100;
	selp.b32 	%r605, %r590, %r587, %p149;
	selp.b32 	%r606, %r587, %r590, %p149;
	mul.wide.s32 	%rd287, %r592, 4;
	add.s64 	%rd288, %rd7, %rd287;
	ld.f32 	%f101, [%rd288];
	mul.wide.s32 	%rd289, %r589, 4;
	add.s64 	%rd290, %rd7, %rd289;
	ld.f32 	%f102, [%rd290];
	setp.geu.f32 	%p150, %f101, %f102;
	selp.b32 	%r607, %r592, %r589, %p150;
	selp.b32 	%r608, %r589, %r592, %p150;
	mul.wide.s32 	%rd291, %r594, 4;
	add.s64 	%rd292, %rd7, %rd291;
	ld.f32 	%f103, [%rd292];
	mul.wide.s32 	%rd293, %r591, 4;
	add.s64 	%rd294, %rd7, %rd293;
	ld.f32 	%f104, [%rd294];
	setp.geu.f32 	%p151, %f103, %f104;
	selp.b32 	%r609, %r594, %r591, %p151;
	selp.b32 	%r610, %r591, %r594, %p151;
	mul.wide.s32 	%rd295, %r596, 4;
	add.s64 	%rd296, %rd7, %rd295;
	ld.f32 	%f105, [%rd296];
	mul.wide.s32 	%rd297, %r593, 4;
	add.s64 	%rd298, %rd7, %rd297;
	ld.f32 	%f106, [%rd298];
	setp.geu.f32 	%p152, %f105, %f106;
	selp.b32 	%r611, %r596, %r593, %p152;
	selp.b32 	%r612, %r593, %r596, %p152;
	mul.wide.s32 	%rd299, %r598, 4;
	add.s64 	%rd300, %rd7, %rd299;
	ld.f32 	%f107, [%rd300];
	mul.wide.s32 	%rd301, %r595, 4;
	add.s64 	%rd302, %rd7, %rd301;
	ld.f32 	%f108, [%rd302];
	setp.geu.f32 	%p153, %f107, %f108;
	selp.b32 	%r613, %r598, %r595, %p153;
	selp.b32 	%r614, %r595, %r598, %p153;
	mul.wide.s32 	%rd303, %r600, 4;
	add.s64 	%rd304, %rd7, %rd303;
	ld.f32 	%f109, [%rd304];
	mul.wide.s32 	%rd305, %r597, 4;
	add.s64 	%rd306, %rd7, %rd305;
	ld.f32 	%f110, [%rd306];
	setp.geu.f32 	%p154, %f109, %f110;
	selp.b32 	%r615, %r600, %r597, %p154;
	selp.b32 	%r616, %r597, %r600, %p154;
	mul.wide.s32 	%rd307, %r604, 4;
	add.s64 	%rd308, %rd7, %rd307;
	ld.f32 	%f111, [%rd308];
	mul.wide.s32 	%rd309, %r601, 4;
	add.s64 	%rd310, %rd7, %rd309;
	ld.f32 	%f112, [%rd310];
	setp.geu.f32 	%p155, %f111, %f112;
	selp.b32 	%r617, %r604, %r601, %p155;
	selp.b32 	%r618, %r601, %r604, %p155;
	mul.wide.s32 	%rd311, %r606, 4;
	add.s64 	%rd312, %rd7, %rd311;
	ld.f32 	%f113, [%rd312];
	mul.wide.s32 	%rd313, %r603, 4;
	add.s64 	%rd314, %rd7, %rd313;
	ld.f32 	%f114, [%rd314];
	setp.geu.f32 	%p156, %f113, %f114;
	selp.b32 	%r619, %r606, %r603, %p156;
	selp.b32 	%r620, %r603, %r606, %p156;
	mul.wide.s32 	%rd315, %r608, 4;
	add.s64 	%rd316, %rd7, %rd315;
	ld.f32 	%f115, [%rd316];
	mul.wide.s32 	%rd317, %r605, 4;
	add.s64 	%rd318, %rd7, %rd317;
	ld.f32 	%f116, [%rd318];
	setp.geu.f32 	%p157, %f115, %f116;
	selp.b32 	%r621, %r608, %r605, %p157;
	selp.b32 	%r622, %r605, %r608, %p157;
	mul.wide.s32 	%rd319, %r610, 4;
	add.s64 	%rd320, %rd7, %rd319;
	ld.f32 	%f117, [%rd320];
	mul.wide.s32 	%rd321, %r607, 4;
	add.s64 	%rd322, %rd7, %rd321;
	ld.f32 	%f118, [%rd322];
	setp.geu.f32 	%p158, %f117, %f118;
	selp.b32 	%r623, %r610, %r607, %p158;
	selp.b32 	%r624, %r607, %r610, %p158;
	mul.wide.s32 	%rd323, %r612, 4;
	add.s64 	%rd324, %rd7, %rd323;
	ld.f32 	%f119, [%rd324];
	mul.wide.s32 	%rd325, %r609, 4;
	add.s64 	%rd326, %rd7, %rd325;
	ld.f32 	%f120, [%rd326];
	setp.geu.f32 	%p159, %f119, %f120;
	selp.b32 	%r625, %r612, %r609, %p159;
	selp.b32 	%r626, %r609, %r612, %p159;
	mul.wide.s32 	%rd327, %r614, 4;
	add.s64 	%rd328, %rd7, %rd327;
	ld.f32 	%f121, [%rd328];
	mul.wide.s32 	%rd329, %r611, 4;
	add.s64 	%rd330, %rd7, %rd329;
	ld.f32 	%f122, [%rd330];
	setp.geu.f32 	%p160, %f121, %f122;
	selp.b32 	%r627, %r614, %r611, %p160;
	selp.b32 	%r628, %r611, %r614, %p160;
	mul.wide.s32 	%rd331, %r616, 4;
	add.s64 	%rd332, %rd7, %rd331;
	ld.f32 	%f123, [%rd332];
	mul.wide.s32 	%rd333, %r613, 4;
	add.s64 	%rd334, %rd7, %rd333;
	ld.f32 	%f124, [%rd334];
	setp.geu.f32 	%p161, %f123, %f124;
	selp.b32 	%r629, %r616, %r613, %p161;
	selp.b32 	%r630, %r613, %r616, %p161;
	mul.wide.s32 	%rd335, %r599, 4;
	add.s64 	%rd336, %rd7, %rd335;
	ld.f32 	%f125, [%rd336];
	mul.wide.s32 	%rd337, %r615, 4;
	add.s64 	%rd338, %rd7, %rd337;
	ld.f32 	%f126, [%rd338];
	setp.geu.f32 	%p162, %f125, %f126;
	selp.b32 	%r631, %r599, %r615, %p162;
	selp.b32 	%r632, %r615, %r599, %p162;
	mul.wide.s32 	%rd339, %r618, 4;
	add.s64 	%rd340, %rd7, %rd339;
	ld.f32 	%f127, [%rd340];
	mul.wide.s32 	%rd341, %r602, 4;
	add.s64 	%rd342, %rd7, %rd341;
	ld.f32 	%f128, [%rd342];
	setp.geu.f32 	%p163, %f127, %f128;
	selp.b32 	%r633, %r618, %r602, %p163;
	selp.b32 	%r634, %r602, %r618, %p163;
	mul.wide.s32 	%rd343, %r620, 4;
	add.s64 	%rd344, %rd7, %rd343;
	ld.f32 	%f129, [%rd344];
	mul.wide.s32 	%rd345, %r617, 4;
	add.s64 	%rd346, %rd7, %rd345;
	ld.f32 	%f130, [%rd346];
	setp.geu.f32 	%p164, %f129, %f130;
	selp.b32 	%r635, %r620, %r617, %p164;
	selp.b32 	%r636, %r617, %r620, %p164;
	mul.wide.s32 	%rd347, %r622, 4;
	add.s64 	%rd348, %rd7, %rd347;
	ld.f32 	%f131, [%rd348];
	mul.wide.s32 	%rd349, %r619, 4;
	add.s64 	%rd350, %rd7, %rd349;
	ld.f32 	%f132, [%rd350];
	setp.geu.f32 	%p165, %f131, %f132;
	selp.b32 	%r637, %r622, %r619, %p165;
	selp.b32 	%r638, %r619, %r622, %p165;
	mul.wide.s32 	%rd351, %r624, 4;
	add.s64 	%rd352, %rd7, %rd351;
	ld.f32 	%f133, [%rd352];
	mul.wide.s32 	%rd353, %r621, 4;
	add.s64 	%rd354, %rd7, %rd353;
	ld.f32 	%f134, [%rd354];
	setp.geu.f32 	%p166, %f133, %f134;
	selp.b32 	%r639, %r624, %r621, %p166;
	selp.b32 	%r640, %r621, %r624, %p166;
	mul.wide.s32 	%rd355, %r626, 4;
	add.s64 	%rd356, %rd7, %rd355;
	ld.f32 	%f135, [%rd356];
	mul.wide.s32 	%rd357, %r623, 4;
	add.s64 	%rd358, %rd7, %rd357;
	ld.f32 	%f136, [%rd358];
	setp.geu.f32 	%p167, %f135, %f136;
	selp.b32 	%r641, %r626, %r623, %p167;
	selp.b32 	%r642, %r623, %r626, %p167;
	mul.wide.s32 	%rd359, %r628, 4;
	add.s64 	%rd360, %rd7, %rd359;
	ld.f32 	%f137, [%rd360];
	mul.wide.s32 	%rd361, %r625, 4;
	add.s64 	%rd362, %rd7, %rd361;
	ld.f32 	%f138, [%rd362];
	setp.geu.f32 	%p168, %f137, %f138;
	selp.b32 	%r643, %r628, %r625, %p168;
	selp.b32 	%r644, %r625, %r628, %p168;
	mul.wide.s32 	%rd363, %r630, 4;
	add.s64 	%rd364, %rd7, %rd363;
	ld.f32 	%f139, [%rd364];
	mul.wide.s32 	%rd365, %r627, 4;
	add.s64 	%rd366, %rd7, %rd365;
	ld.f32 	%f140, [%rd366];
	setp.geu.f32 	%p169, %f139, %f140;
	selp.b32 	%r645, %r630, %r627, %p169;
	selp.b32 	%r646, %r627, %r630, %p169;
	mul.wide.s32 	%rd367, %r632, 4;
	add.s64 	%rd368, %rd7, %rd367;
	ld.f32 	%f141, [%rd368];
	mul.wide.s32 	%rd369, %r629, 4;
	add.s64 	%rd370, %rd7, %rd369;
	ld.f32 	%f142, [%rd370];
	setp.geu.f32 	%p170, %f141, %f142;
	selp.b32 	%r647, %r632, %r629, %p170;
	selp.b32 	%r648, %r629, %r632, %p170;
	mul.wide.s32 	%rd371, %r636, 4;
	add.s64 	%rd372, %rd7, %rd371;
	ld.f32 	%f143, [%rd372];
	mul.wide.s32 	%rd373, %r633, 4;
	add.s64 	%rd374, %rd7, %rd373;
	ld.f32 	%f144, [%rd374];
	setp.geu.f32 	%p171, %f143, %f144;
	selp.b32 	%r649, %r636, %r633, %p171;
	selp.b32 	%r650, %r633, %r636, %p171;
	mul.wide.s32 	%rd375, %r638, 4;
	add.s64 	%rd376, %rd7, %rd375;
	ld.f32 	%f145, [%rd376];
	mul.wide.s32 	%rd377, %r635, 4;
	add.s64 	%rd378, %rd7, %rd377;
	ld.f32 	%f146, [%rd378];
	setp.geu.f32 	%p172, %f145, %f146;
	selp.b32 	%r651, %r638, %r635, %p172;
	selp.b32 	%r652, %r635, %r638, %p172;
	mul.wide.s32 	%rd379, %r640, 4;
	add.s64 	%rd380, %rd7, %rd379;
	ld.f32 	%f147, [%rd380];
	mul.wide.s32 	%rd381, %r637, 4;
	add.s64 	%rd382, %rd7, %rd381;
	ld.f32 	%f148, [%rd382];
	setp.geu.f32 	%p173, %f147, %f148;
	selp.b32 	%r653, %r640, %r637, %p173;
	selp.b32 	%r654, %r637, %r640, %p173;
	mul.wide.s32 	%rd383, %r642, 4;
	add.s64 	%rd384, %rd7, %rd383;
	ld.f32 	%f149, [%rd384];
	mul.wide.s32 	%rd385, %r639, 4;
	add.s64 	%rd386, %rd7, %rd385;
	ld.f32 	%f150, [%rd386];
	setp.geu.f32 	%p174, %f149, %f150;
	selp.b32 	%r655, %r642, %r639, %p174;
	selp.b32 	%r656, %r639, %r642, %p174;
	mul.wide.s32 	%rd387, %r644, 4;
	add.s64 	%rd388, %rd7, %rd387;
	ld.f32 	%f151, [%rd388];
	mul.wide.s32 	%rd389, %r641, 4;
	add.s64 	%rd390, %rd7, %rd389;
	ld.f32 	%f152, [%rd390];
	setp.geu.f32 	%p175, %f151, %f152;
	selp.b32 	%r657, %r644, %r641, %p175;
	selp.b32 	%r658, %r641, %r644, %p175;
	mul.wide.s32 	%rd391, %r646, 4;
	add.s64 	%rd392, %rd7, %rd391;
	ld.f32 	%f153, [%rd392];
	mul.wide.s32 	%rd393, %r643, 4;
	add.s64 	%rd394, %rd7, %rd393;
	ld.f32 	%f154, [%rd394];
	setp.geu.f32 	%p176, %f153, %f154;
	selp.b32 	%r659, %r646, %r643, %p176;
	selp.b32 	%r660, %r643, %r646, %p176;
	mul.wide.s32 	%rd395, %r648, 4;
	add.s64 	%rd396, %rd7, %rd395;
	ld.f32 	%f155, [%rd396];
	mul.wide.s32 	%rd397, %r645, 4;
	add.s64 	%rd398, %rd7, %rd397;
	ld.f32 	%f156, [%rd398];
	setp.geu.f32 	%p177, %f155, %f156;
	selp.b32 	%r661, %r648, %r645, %p177;
	selp.b32 	%r662, %r645, %r648, %p177;
	mul.wide.s32 	%rd399, %r631, 4;
	add.s64 	%rd400, %rd7, %rd399;
	ld.f32 	%f157, [%rd400];
	mul.wide.s32 	%rd401, %r647, 4;
	add.s64 	%rd402, %rd7, %rd401;
	ld.f32 	%f158, [%rd402];
	setp.geu.f32 	%p178, %f157, %f158;
	selp.b32 	%r663, %r631, %r647, %p178;
	selp.b32 	%r664, %r647, %r631, %p178;
	mul.wide.s32 	%rd403, %r650, 4;
	add.s64 	%rd404, %rd7, %rd403;
	ld.f32 	%f159, [%rd404];
	mul.wide.s32 	%rd405, %r634, 4;
	add.s64 	%rd406, %rd7, %rd405;
	ld.f32 	%f160, [%rd406];
	setp.geu.f32 	%p179, %f159, %f160;
	selp.b32 	%r665, %r650, %r634, %p179;
	selp.b32 	%r666, %r634, %r650, %p179;
	mul.wide.s32 	%rd407, %r652, 4;
	add.s64 	%rd408, %rd7, %rd407;
	ld.f32 	%f161, [%rd408];
	mul.wide.s32 	%rd409, %r649, 4;
	add.s64 	%rd410, %rd7, %rd409;
	ld.f32 	%f162, [%rd410];
	setp.geu.f32 	%p180, %f161, %f162;
	selp.b32 	%r667, %r652, %r649, %p180;
	selp.b32 	%r668, %r649, %r652, %p180;
	mul.wide.s32 	%rd411, %r654, 4;
	add.s64 	%rd412, %rd7, %rd411;
	ld.f32 	%f163, [%rd412];
	mul.wide.s32 	%rd413, %r651, 4;
	add.s64 	%rd414, %rd7, %rd413;
	ld.f32 	%f164, [%rd414];
	setp.geu.f32 	%p181, %f163, %f164;
	selp.b32 	%r669, %r654, %r651, %p181;
	selp.b32 	%r670, %r651, %r654, %p181;
	mul.wide.s32 	%rd415, %r656, 4;
	add.s64 	%rd416, %rd7, %rd415;
	ld.f32 	%f165, [%rd416];
	mul.wide.s32 	%rd417, %r653, 4;
	add.s64 	%rd418, %rd7, %rd417;
	ld.f32 	%f166, [%rd418];
	setp.geu.f32 	%p182, %f165, %f166;
	selp.b32 	%r671, %r656, %r653, %p182;
	selp.b32 	%r672, %r653, %r656, %p182;
	mul.wide.s32 	%rd419, %r658, 4;
	add.s64 	%rd420, %rd7, %rd419;
	ld.f32 	%f167, [%rd420];
	mul.wide.s32 	%rd421, %r655, 4;
	add.s64 	%rd422, %rd7, %rd421;
	ld.f32 	%f168, [%rd422];
	setp.geu.f32 	%p183, %f167, %f168;
	selp.b32 	%r673, %r658, %r655, %p183;
	selp.b32 	%r674, %r655, %r658, %p183;
	mul.wide.s32 	%rd423, %r660, 4;
	add.s64 	%rd424, %rd7, %rd423;
	ld.f32 	%f169, [%rd424];
	mul.wide.s32 	%rd425, %r657, 4;
	add.s64 	%rd426, %rd7, %rd425;
	ld.f32 	%f170, [%rd426];
	setp.geu.f32 	%p184, %f169, %f170;
	selp.b32 	%r675, %r660, %r657, %p184;
	selp.b32 	%r676, %r657, %r660, %p184;
	mul.wide.s32 	%rd427, %r662, 4;
	add.s64 	%rd428, %rd7, %rd427;
	ld.f32 	%f171, [%rd428];
	mul.wide.s32 	%rd429, %r659, 4;
	add.s64 	%rd430, %rd7, %rd429;
	ld.f32 	%f172, [%rd430];
	setp.geu.f32 	%p185, %f171, %f172;
	selp.b32 	%r677, %r662, %r659, %p185;
	selp.b32 	%r678, %r659, %r662, %p185;
	mul.wide.s32 	%rd431, %r664, 4;
	add.s64 	%rd432, %rd7, %rd431;
	ld.f32 	%f173, [%rd432];
	mul.wide.s32 	%rd433, %r661, 4;
	add.s64 	%rd434, %rd7, %rd433;
	ld.f32 	%f174, [%rd434];
	setp.geu.f32 	%p186, %f173, %f174;
	selp.b32 	%r679, %r664, %r661, %p186;
	selp.b32 	%r680, %r661, %r664, %p186;
	mul.wide.s32 	%rd435, %r668, 4;
	add.s64 	%rd436, %rd7, %rd435;
	ld.f32 	%f175, [%rd436];
	mul.wide.s32 	%rd437, %r665, 4;
	add.s64 	%rd438, %rd7, %rd437;
	ld.f32 	%f176, [%rd438];
	setp.geu.f32 	%p187, %f175, %f176;
	selp.b32 	%r681, %r668, %r665, %p187;
	selp.b32 	%r682, %r665, %r668, %p187;
	mul.wide.s32 	%rd439, %r670, 4;
	add.s64 	%rd440, %rd7, %rd439;
	ld.f32 	%f177, [%rd440];
	mul.wide.s32 	%rd441, %r667, 4;
	add.s64 	%rd442, %rd7, %rd441;
	ld.f32 	%f178, [%rd442];
	setp.geu.f32 	%p188, %f177, %f178;
	selp.b32 	%r683, %r670, %r667, %p188;
	selp.b32 	%r684, %r667, %r670, %p188;
	mul.wide.s32 	%rd443, %r672, 4;
	add.s64 	%rd444, %rd7, %rd443;
	ld.f32 	%f179, [%rd444];
	mul.wide.s32 	%rd445, %r669, 4;
	add.s64 	%rd446, %rd7, %rd445;
	ld.f32 	%f180, [%rd446];
	setp.geu.f32 	%p189, %f179, %f180;
	selp.b32 	%r685, %r672, %r669, %p189;
	selp.b32 	%r686, %r669, %r672, %p189;
	mul.wide.s32 	%rd447, %r674, 4;
	add.s64 	%rd448, %rd7, %rd447;
	ld.f32 	%f181, [%rd448];
	mul.wide.s32 	%rd449, %r671, 4;
	add.s64 	%rd450, %rd7, %rd449;
	ld.f32 	%f182, [%rd450];
	setp.geu.f32 	%p190, %f181, %f182;
	selp.b32 	%r687, %r674, %r671, %p190;
	selp.b32 	%r688, %r671, %r674, %p190;
	mul.wide.s32 	%rd451, %r676, 4;
	add.s64 	%rd452, %rd7, %rd451;
	ld.f32 	%f183, [%rd452];
	mul.wide.s32 	%rd453, %r673, 4;
	add.s64 	%rd454, %rd7, %rd453;
	ld.f32 	%f184, [%rd454];
	setp.geu.f32 	%p191, %f183, %f184;
	selp.b32 	%r689, %r676, %r673, %p191;
	selp.b32 	%r690, %r673, %r676, %p191;
	mul.wide.s32 	%rd455, %r678, 4;
	add.s64 	%rd456, %rd7, %rd455;
	ld.f32 	%f185, [%rd456];
	mul.wide.s32 	%rd457, %r675, 4;
	add.s64 	%rd458, %rd7, %rd457;
	ld.f32 	%f186, [%rd458];
	setp.geu.f32 	%p192, %f185, %f186;
	selp.b32 	%r691, %r678, %r675, %p192;
	selp.b32 	%r692, %r675, %r678, %p192;
	mul.wide.s32 	%rd459, %r680, 4;
	add.s64 	%rd460, %rd7, %rd459;
	ld.f32 	%f187, [%rd460];
	mul.wide.s32 	%rd461, %r677, 4;
	add.s64 	%rd462, %rd7, %rd461;
	ld.f32 	%f188, [%rd462];
	setp.geu.f32 	%p193, %f187, %f188;
	selp.b32 	%r693, %r680, %r677, %p193;
	selp.b32 	%r694, %r677, %r680, %p193;
	mul.wide.s32 	%rd463, %r663, 4;
	add.s64 	%rd464, %rd7, %rd463;
	ld.f32 	%f189, [%rd464];
	mul.wide.s32 	%rd465, %r679, 4;
	add.s64 	%rd466, %rd7, %rd465;
	ld.f32 	%f190, [%rd466];
	setp.geu.f32 	%p194, %f189, %f190;
	selp.b32 	%r695, %r663, %r679, %p194;
	selp.b32 	%r696, %r679, %r663, %p194;
	mul.wide.s32 	%rd467, %r682, 4;
	add.s64 	%rd468, %rd7, %rd467;
	ld.f32 	%f191, [%rd468];
	mul.wide.s32 	%rd469, %r666, 4;
	add.s64 	%rd470, %rd7, %rd469;
	ld.f32 	%f192, [%rd470];
	setp.geu.f32 	%p195, %f191, %f192;
	selp.b32 	%r697, %r682, %r666, %p195;
	selp.b32 	%r698, %r666, %r682, %p195;
	mul.wide.s32 	%rd471, %r684, 4;
	add.s64 	%rd472, %rd7, %rd471;
	ld.f32 	%f193, [%rd472];
	mul.wide.s32 	%rd473, %r681, 4;
	add.s64 	%rd474, %rd7, %rd473;
	ld.f32 	%f194, [%rd474];
	setp.geu.f32 	%p196, %f193, %f194;
	selp.b32 	%r699, %r684, %r681, %p196;
	selp.b32 	%r700, %r681, %r684, %p196;
	mul.wide.s32 	%rd475, %r686, 4;
	add.s64 	%rd476, %rd7, %rd475;
	ld.f32 	%f195, [%rd476];
	mul.wide.s32 	%rd477, %r683, 4;
	add.s64 	%rd478, %rd7, %rd477;
	ld.f32 	%f196, [%rd478];
	setp.geu.f32 	%p197, %f195, %f196;
	selp.b32 	%r701, %r686, %r683, %p197;
	selp.b32 	%r702, %r683, %r686, %p197;
	mul.wide.s32 	%rd479, %r688, 4;
	add.s64 	%rd480, %rd7, %rd479;
	ld.f32 	%f197, [%rd480];
	mul.wide.s32 	%rd481, %r685, 4;
	add.s64 	%rd482, %rd7, %rd481;
	ld.f32 	%f198, [%rd482];
	setp.geu.f32 	%p198, %f197, %f198;
	selp.b32 	%r703, %r688, %r685, %p198;
	selp.b32 	%r704, %r685, %r688, %p198;
	mul.wide.s32 	%rd483, %r690, 4;
	add.s64 	%rd484, %rd7, %rd483;
	ld.f32 	%f199, [%rd484];
	mul.wide.s32 	%rd485, %r687, 4;
	add.s64 	%rd486, %rd7, %rd485;
	ld.f32 	%f200, [%rd486];
	setp.geu.f32 	%p199, %f199, %f200;
	selp.b32 	%r705, %r690, %r687, %p199;
	selp.b32 	%r706, %r687, %r690, %p199;
	mul.wide.s32 	%rd487, %r692, 4;
	add.s64 	%rd488, %rd7, %rd487;
	ld.f32 	%f201, [%rd488];
	mul.wide.s32 	%rd489, %r689, 4;
	add.s64 	%rd490, %rd7, %rd489;
	ld.f32 	%f202, [%rd490];
	setp.geu.f32 	%p200, %f201, %f202;
	selp.b32 	%r707, %r692, %r689, %p200;
	selp.b32 	%r708, %r689, %r692, %p200;
	mul.wide.s32 	%rd491, %r694, 4;
	add.s64 	%rd492, %rd7, %rd491;
	ld.f32 	%f203, [%rd492];
	mul.wide.s32 	%rd493, %r691, 4;
	add.s64 	%rd494, %rd7, %rd493;
	ld.f32 	%f204, [%rd494];
	setp.geu.f32 	%p201, %f203, %f204;
	selp.b32 	%r709, %r694, %r691, %p201;
	selp.b32 	%r710, %r691, %r694, %p201;
	mul.wide.s32 	%rd495, %r696, 4;
	add.s64 	%rd496, %rd7, %rd495;
	ld.f32 	%f205, [%rd496];
	mul.wide.s32 	%rd497, %r693, 4;
	add.s64 	%rd498, %rd7, %rd497;
	ld.f32 	%f206, [%rd498];
	setp.geu.f32 	%p202, %f205, %f206;
	selp.b32 	%r711, %r696, %r693, %p202;
	selp.b32 	%r712, %r693, %r696, %p202;
	mul.wide.s32 	%rd499, %r700, 4;
	add.s64 	%rd500, %rd7, %rd499;
	ld.f32 	%f207, [%rd500];
	mul.wide.s32 	%rd501, %r697, 4;
	add.s64 	%rd502, %rd7, %rd501;
	ld.f32 	%f208, [%rd502];
	setp.geu.f32 	%p203, %f207, %f208;
	selp.b32 	%r713, %r700, %r697, %p203;
	selp.b32 	%r714, %r697, %r700, %p203;
	mul.wide.s32 	%rd503, %r702, 4;
	add.s64 	%rd504, %rd7, %rd503;
	ld.f32 	%f209, [%rd504];
	mul.wide.s32 	%rd505, %r699, 4;
	add.s64 	%rd506, %rd7, %rd505;
	ld.f32 	%f210, [%rd506];
	setp.geu.f32 	%p204, %f209, %f210;
	selp.b32 	%r715, %r702, %r699, %p204;
	selp.b32 	%r716, %r699, %r702, %p204;
	mul.wide.s32 	%rd507, %r704, 4;
	add.s64 	%rd508, %rd7, %rd507;
	ld.f32 	%f211, [%rd508];
	mul.wide.s32 	%rd509, %r701, 4;
	add.s64 	%rd510, %rd7, %rd509;
	ld.f32 	%f212, [%rd510];
	setp.geu.f32 	%p205, %f211, %f212;
	selp.b32 	%r717, %r704, %r701, %p205;
	selp.b32 	%r718, %r701, %r704, %p205;
	mul.wide.s32 	%rd511, %r706, 4;
	add.s64 	%rd512, %rd7, %rd511;
	ld.f32 	%f213, [%rd512];
	mul.wide.s32 	%rd513, %r703, 4;
	add.s64 	%rd514, %rd7, %rd513;
	ld.f32 	%f214, [%rd514];
	setp.geu.f32 	%p206, %f213, %f214;
	selp.b32 	%r719, %r706, %r703, %p206;
	selp.b32 	%r720, %r703, %r706, %p206;
	mul.wide.s32 	%rd515, %r708, 4;
	add.s64 	%rd516, %rd7, %rd515;
	ld.f32 	%f215, [%rd516];
	mul.wide.s32 	%rd517, %r705, 4;
	add.s64 	%rd518, %rd7, %rd517;
	ld.f32 	%f216, [%rd518];
	setp.geu.f32 	%p207, %f215, %f216;
	selp.b32 	%r721, %r708, %r705, %p207;
	selp.b32 	%r722, %r705, %r708, %p207;
	mul.wide.s32 	%rd519, %r710, 4;
	add.s64 	%rd520, %rd7, %rd519;
	ld.f32 	%f217, [%rd520];
	mul.wide.s32 	%rd521, %r707, 4;
	add.s64 	%rd522, %rd7, %rd521;
	ld.f32 	%f218, [%rd522];
	setp.geu.f32 	%p208, %f217, %f218;
	selp.b32 	%r723, %r710, %r707, %p208;
	selp.b32 	%r724, %r707, %r710, %p208;
	mul.wide.s32 	%rd523, %r712, 4;
	add.s64 	%rd524, %rd7, %rd523;
	ld.f32 	%f219, [%rd524];
	mul.wide.s32 	%rd525, %r709, 4;
	add.s64 	%rd526, %rd7, %rd525;
	ld.f32 	%f220, [%rd526];
	setp.geu.f32 	%p209, %f219, %f220;
	selp.b32 	%r725, %r712, %r709, %p209;
	selp.b32 	%r726, %r709, %r712, %p209;
	mul.wide.s32 	%rd527, %r695, 4;
	add.s64 	%rd528, %rd7, %rd527;
	ld.f32 	%f221, [%rd528];
	mul.wide.s32 	%rd529, %r711, 4;
	add.s64 	%rd530, %rd7, %rd529;
	ld.f32 	%f222, [%rd530];
	setp.geu.f32 	%p210, %f221, %f222;
	selp.b32 	%r727, %r695, %r711, %p210;
	selp.b32 	%r728, %r711, %r695, %p210;
	mul.wide.s32 	%rd531, %r714, 4;
	add.s64 	%rd532, %rd7, %rd531;
	ld.f32 	%f223, [%rd532];
	mul.wide.s32 	%rd533, %r698, 4;
	add.s64 	%rd534, %rd7, %rd533;
	ld.f32 	%f224, [%rd534];
	setp.geu.f32 	%p211, %f223, %f224;
	selp.b32 	%r729, %r714, %r698, %p211;
	selp.b32 	%r730, %r698, %r714, %p211;
	mul.wide.s32 	%rd535, %r716, 4;
	add.s64 	%rd536, %rd7, %rd535;
	ld.f32 	%f225, [%rd536];
	mul.wide.s32 	%rd537, %r713, 4;
	add.s64 	%rd538, %rd7, %rd537;
	ld.f32 	%f226, [%rd538];
	setp.geu.f32 	%p212, %f225, %f226;
	selp.b32 	%r731, %r716, %r713, %p212;
	selp.b32 	%r732, %r713, %r716, %p212;
	mul.wide.s32 	%rd539, %r718, 4;
	add.s64 	%rd540, %rd7, %rd539;
	ld.f32 	%f227, [%rd540];
	mul.wide.s32 	%rd541, %r715, 4;
	add.s64 	%rd542, %rd7, %rd541;
	ld.f32 	%f228, [%rd542];
	setp.geu.f32 	%p213, %f227, %f228;
	selp.b32 	%r733, %r718, %r715, %p213;
	selp.b32 	%r734, %r715, %r718, %p213;
	mul.wide.s32 	%rd543, %r720, 4;
	add.s64 	%rd544, %rd7, %rd543;
	ld.f32 	%f229, [%rd544];
	mul.wide.s32 	%rd545, %r717, 4;
	add.s64 	%rd546, %rd7, %rd545;
	ld.f32 	%f230, [%rd546];
	setp.geu.f32 	%p214, %f229, %f230;
	selp.b32 	%r735, %r720, %r717, %p214;
	selp.b32 	%r736, %r717, %r720, %p214;
	mul.wide.s32 	%rd547, %r722, 4;
	add.s64 	%rd548, %rd7, %rd547;
	ld.f32 	%f231, [%rd548];
	mul.wide.s32 	%rd549, %r719, 4;
	add.s64 	%rd550, %rd7, %rd549;
	ld.f32 	%f232, [%rd550];
	setp.geu.f32 	%p215, %f231, %f232;
	selp.b32 	%r737, %r722, %r719, %p215;
	selp.b32 	%r738, %r719, %r722, %p215;
	mul.wide.s32 	%rd551, %r724, 4;
	add.s64 	%rd552, %rd7, %rd551;
	ld.f32 	%f233, [%rd552];
	mul.wide.s32 	%rd553, %r721, 4;
	add.s64 	%rd554, %rd7, %rd553;
	ld.f32 	%f234, [%rd554];
	setp.geu.f32 	%p216, %f233, %f234;
	selp.b32 	%r739, %r724, %r721, %p216;
	selp.b32 	%r740, %r721, %r724, %p216;
	mul.wide.s32 	%rd555, %r726, 4;
	add.s64 	%rd556, %rd7, %rd555;
	ld.f32 	%f235, [%rd556];
	mul.wide.s32 	%rd557, %r723, 4;
	add.s64 	%rd558, %rd7, %rd557;
	ld.f32 	%f236, [%rd558];
	setp.geu.f32 	%p217, %f235, %f236;
	selp.b32 	%r741, %r726, %r723, %p217;
	selp.b32 	%r742, %r723, %r726, %p217;
	mul.wide.s32 	%rd559, %r728, 4;
	add.s64 	%rd560, %rd7, %rd559;
	ld.f32 	%f237, [%rd560];
	mul.wide.s32 	%rd561, %r725, 4;
	add.s64 	%rd562, %rd7, %rd561;
	ld.f32 	%f238, [%rd562];
	setp.geu.f32 	%p218, %f237, %f238;
	selp.b32 	%r743, %r728, %r725, %p218;
	selp.b32 	%r744, %r725, %r728, %p218;
	mul.wide.s32 	%rd563, %r732, 4;
	add.s64 	%rd564, %rd7, %rd563;
	ld.f32 	%f239, [%rd564];
	mul.wide.s32 	%rd565, %r729, 4;
	add.s64 	%rd566, %rd7, %rd565;
	ld.f32 	%f240, [%rd566];
	setp.geu.f32 	%p219, %f239, %f240;
	selp.b32 	%r745, %r732, %r729, %p219;
	selp.b32 	%r746, %r729, %r732, %p219;
	mul.wide.s32 	%rd567, %r734, 4;
	add.s64 	%rd568, %rd7, %rd567;
	ld.f32 	%f241, [%rd568];
	mul.wide.s32 	%rd569, %r731, 4;
	add.s64 	%rd570, %rd7, %rd569;
	ld.f32 	%f242, [%rd570];
	setp.geu.f32 	%p220, %f241, %f242;
	selp.b32 	%r747, %r734, %r731, %p220;
	selp.b32 	%r748, %r731, %r734, %p220;
	mul.wide.s32 	%rd571, %r736, 4;
	add.s64 	%rd572, %rd7, %rd571;
	ld.f32 	%f243, [%rd572];
	mul.wide.s32 	%rd573, %r733, 4;
	add.s64 	%rd574, %rd7, %rd573;
	ld.f32 	%f244, [%rd574];
	setp.geu.f32 	%p221, %f243, %f244;
	selp.b32 	%r749, %r736, %r733, %p221;
	selp.b32 	%r750, %r733, %r736, %p221;
	mul.wide.s32 	%rd575, %r738, 4;
	add.s64 	%rd576, %rd7, %rd575;
	ld.f32 	%f245, [%rd576];
	mul.wide.s32 	%rd577, %r735, 4;
	add.s64 	%rd578, %rd7, %rd577;
	ld.f32 	%f246, [%rd578];
	setp.geu.f32 	%p222, %f245, %f246;
	selp.b32 	%r751, %r738, %r735, %p222;
	selp.b32 	%r752, %r735, %r738, %p222;
	mul.wide.s32 	%rd579, %r740, 4;
	add.s64 	%rd580, %rd7, %rd579;
	ld.f32 	%f247, [%rd580];
	mul.wide.s32 	%rd581, %r737, 4;
	add.s64 	%rd582, %rd7, %rd581;
	ld.f32 	%f248, [%rd582];
	setp.geu.f32 	%p223, %f247, %f248;
	selp.b32 	%r753, %r740, %r737, %p223;
	selp.b32 	%r754, %r737, %r740, %p223;
	mul.wide.s32 	%rd583, %r742, 4;
	add.s64 	%rd584, %rd7, %rd583;
	ld.f32 	%f249, [%rd584];
	mul.wide.s32 	%rd585, %r739, 4;
	add.s64 	%rd586, %rd7, %rd585;
	ld.f32 	%f250, [%rd586];
	setp.geu.f32 	%p224, %f249, %f250;
	selp.b32 	%r755, %r742, %r739, %p224;
	selp.b32 	%r756, %r739, %r742, %p224;
	mul.wide.s32 	%rd587, %r744, 4;
	add.s64 	%rd588, %rd7, %rd587;
	ld.f32 	%f251, [%rd588];
	mul.wide.s32 	%rd589, %r741, 4;
	add.s64 	%rd590, %rd7, %rd589;
	ld.f32 	%f252, [%rd590];
	setp.geu.f32 	%p225, %f251, %f252;
	selp.b32 	%r757, %r744, %r741, %p225;
	selp.b32 	%r758, %r741, %r744, %p225;
	mul.wide.s32 	%rd591, %r727, 4;
	add.s64 	%rd592, %rd7, %rd591;
	ld.f32 	%f253, [%rd592];
	mul.wide.s32 	%rd593, %r743, 4;
	add.s64 	%rd594, %rd7, %rd593;
	ld.f32 	%f254, [%rd594];
	setp.geu.f32 	%p226, %f253, %f254;
	selp.b32 	%r759, %r727, %r743, %p226;
	selp.b32 	%r760, %r743, %r727, %p226;
	mul.wide.s32 	%rd595, %r746, 4;
	add.s64 	%rd596, %rd7, %rd595;
	ld.f32 	%f255, [%rd596];
	mul.wide.s32 	%rd597, %r730, 4;
	add.s64 	%rd598, %rd7, %rd597;
	ld.f32 	%f256, [%rd598];
	setp.geu.f32 	%p227, %f255, %f256;
	selp.b32 	%r761, %r746, %r730, %p227;
	selp.b32 	%r762, %r730, %r746, %p227;
	mul.wide.s32 	%rd599, %r748, 4;
	add.s64 	%rd600, %rd7, %rd599;
	ld.f32 	%f257, [%rd600];
	mul.wide.s32 	%rd601, %r745, 4;
	add.s64 	%rd602, %rd7, %rd601;
	ld.f32 	%f258, [%rd602];
	setp.geu.f32 	%p228, %f257, %f258;
	selp.b32 	%r763, %r748, %r745, %p228;
	selp.b32 	%r764, %r745, %r748, %p228;
	mul.wide.s32 	%rd603, %r750, 4;
	add.s64 	%rd604, %rd7, %rd603;
	ld.f32 	%f259, [%rd604];
	mul.wide.s32 	%rd605, %r747, 4;
	add.s64 	%rd606, %rd7, %rd605;
	ld.f32 	%f260, [%rd606];
	setp.geu.f32 	%p229, %f259, %f260;
	selp.b32 	%r765, %r750, %r747, %p229;
	selp.b32 	%r766, %r747, %r750, %p229;
	mul.wide.s32 	%rd607, %r752, 4;
	add.s64 	%rd608, %rd7, %rd607;
	ld.f32 	%f261, [%rd608];
	mul.wide.s32 	%rd609, %r749, 4;
	add.s64 	%rd610, %rd7, %rd609;
	ld.f32 	%f262, [%rd610];
	setp.geu.f32 	%p230, %f261, %f262;
	selp.b32 	%r767, %r752, %r749, %p230;
	selp.b32 	%r768, %r749, %r752, %p230;
	mul.wide.s32 	%rd611, %r754, 4;
	add.s64 	%rd612, %rd7, %rd611;
	ld.f32 	%f263, [%rd612];
	mul.wide.s32 	%rd613, %r751, 4;
	add.s64 	%rd614, %rd7, %rd613;
	ld.f32 	%f264, [%rd614];
	setp.geu.f32 	%p231, %f263, %f264;
	selp.b32 	%r769, %r754, %r751, %p231;
	selp.b32 	%r770, %r751, %r754, %p231;
	mul.wide.s32 	%rd615, %r756, 4;
	add.s64 	%rd616, %rd7, %rd615;
	ld.f32 	%f265, [%rd616];
	mul.wide.s32 	%rd617, %r753, 4;
	add.s64 	%rd618, %rd7, %rd617;
	ld.f32 	%f266, [%rd618];
	setp.geu.f32 	%p232, %f265, %f266;
	selp.b32 	%r771, %r756, %r753, %p232;
	selp.b32 	%r772, %r753, %r756, %p232;
	mul.wide.s32 	%rd619, %r758, 4;
	add.s64 	%rd620, %rd7, %rd619;
	ld.f32 	%f267, [%rd620];
	mul.wide.s32 	%rd621, %r755, 4;
	add.s64 	%rd622, %rd7, %rd621;
	ld.f32 	%f268, [%rd622];
	setp.geu.f32 	%p233, %f267, %f268;
	selp.b32 	%r773, %r758, %r755, %p233;
	selp.b32 	%r774, %r755, %r758, %p233;
	mul.wide.s32 	%rd623, %r760, 4;
	add.s64 	%rd624, %rd7, %rd623;
	ld.f32 	%f269, [%rd624];
	mul.wide.s32 	%rd625, %r757, 4;
	add.s64 	%rd626, %rd7, %rd625;
	ld.f32 	%f270, [%rd626];
	setp.geu.f32 	%p234, %f269, %f270;
	selp.b32 	%r775, %r760, %r757, %p234;
	selp.b32 	%r776, %r757, %r760, %p234;
	mul.wide.s32 	%rd627, %r764, 4;
	add.s64 	%rd628, %rd7, %rd627;
	ld.f32 	%f271, [%rd628];
	mul.wide.s32 	%rd629, %r761, 4;
	add.s64 	%rd630, %rd7, %rd629;
	ld.f32 	%f272, [%rd630];
	setp.geu.f32 	%p235, %f271, %f272;
	selp.b32 	%r777, %r764, %r761, %p235;
	selp.b32 	%r778, %r761, %r764, %p235;
	mul.wide.s32 	%rd631, %r766, 4;
	add.s64 	%rd632, %rd7, %rd631;
	ld.f32 	%f273, [%rd632];
	mul.wide.s32 	%rd633, %r763, 4;
	add.s64 	%rd634, %rd7, %rd633;
	ld.f32 	%f274, [%rd634];
	setp.geu.f32 	%p236, %f273, %f274;
	selp.b32 	%r779, %r766, %r763, %p236;
	selp.b32 	%r780, %r763, %r766, %p236;
	mul.wide.s32 	%rd635, %r768, 4;
	add.s64 	%rd636, %rd7, %rd635;
	ld.f32 	%f275, [%rd636];
	mul.wide.s32 	%rd637, %r765, 4;
	add.s64 	%rd638, %rd7, %rd637;
	ld.f32 	%f276, [%rd638];
	setp.geu.f32 	%p237, %f275, %f276;
	selp.b32 	%r781, %r768, %r765, %p237;
	selp.b32 	%r782, %r765, %r768, %p237;
	mul.wide.s32 	%rd639, %r770, 4;
	add.s64 	%rd640, %rd7, %rd639;
	ld.f32 	%f277, [%rd640];
	mul.wide.s32 	%rd641, %r767, 4;
	add.s64 	%rd642, %rd7, %rd641;
	ld.f32 	%f278, [%rd642];
	setp.geu.f32 	%p238, %f277, %f278;
	selp.b32 	%r783, %r770, %r767, %p238;
	selp.b32 	%r784, %r767, %r770, %p238;
	mul.wide.s32 	%rd643, %r772, 4;
	add.s64 	%rd644, %rd7, %rd643;
	ld.f32 	%f279, [%rd644];
	mul.wide.s32 	%rd645, %r769, 4;
	add.s64 	%rd646, %rd7, %rd645;
	ld.f32 	%f280, [%rd646];
	setp.geu.f32 	%p239, %f279, %f280;
	selp.b32 	%r785, %r772, %r769, %p239;
	selp.b32 	%r786, %r769, %r772, %p239;
	mul.wide.s32 	%rd647, %r774, 4;
	add.s64 	%rd648, %rd7, %rd647;
	ld.f32 	%f281, [%rd648];
	mul.wide.s32 	%rd649, %r771, 4;
	add.s64 	%rd650, %rd7, %rd649;
	ld.f32 	%f282, [%rd650];
	setp.geu.f32 	%p240, %f281, %f282;
	selp.b32 	%r787, %r774, %r771, %p240;
	selp.b32 	%r788, %r771, %r774, %p240;
	mul.wide.s32 	%rd651, %r776, 4;
	add.s64 	%rd652, %rd7, %rd651;
	ld.f32 	%f283, [%rd652];
	mul.wide.s32 	%rd653, %r773, 4;
	add.s64 	%rd654, %rd7, %rd653;
	ld.f32 	%f284, [%rd654];
	setp.geu.f32 	%p241, %f283, %f284;
	selp.b32 	%r1552, %r776, %r773, %p241;
	selp.b32 	%r789, %r773, %r776, %p241;
	mul.wide.s32 	%rd655, %r759, 4;
	add.s64 	%rd656, %rd7, %rd655;
	ld.f32 	%f285, [%rd656];
	mul.wide.s32 	%rd657, %r775, 4;
	add.s64 	%rd658, %rd7, %rd657;
	ld.f32 	%f286, [%rd658];
	setp.geu.f32 	%p242, %f285, %f286;
	selp.b32 	%r1626, %r759, %r775, %p242;
	selp.b32 	%r272, %r775, %r759, %p242;
	mul.wide.s32 	%rd659, %r778, 4;
	add.s64 	%rd660, %rd7, %rd659;
	ld.f32 	%f287, [%rd660];
	mul.wide.s32 	%rd661, %r762, 4;
	add.s64 	%rd662, %rd7, %rd661;
	ld.f32 	%f288, [%rd662];
	setp.geu.f32 	%p243, %f287, %f288;
	selp.b32 	%r1571, %r778, %r762, %p243;
	selp.b32 	%r1589, %r762, %r778, %p243;
	mul.wide.s32 	%rd663, %r780, 4;
	add.s64 	%rd664, %rd7, %rd663;
	ld.f32 	%f289, [%rd664];
	mul.wide.s32 	%rd665, %r777, 4;
	add.s64 	%rd666, %rd7, %rd665;
	ld.f32 	%f290, [%rd666];
	setp.geu.f32 	%p244, %f289, %f290;
	selp.b32 	%r1530, %r780, %r777, %p244;
	selp.b32 	%r1528, %r777, %r780, %p244;
	mul.wide.s32 	%rd667, %r782, 4;
	add.s64 	%rd668, %rd7, %rd667;
	ld.f32 	%f291, [%rd668];
	mul.wide.s32 	%rd669, %r779, 4;
	add.s64 	%rd670, %rd7, %rd669;
	ld.f32 	%f292, [%rd670];
	setp.geu.f32 	%p245, %f291, %f292;
	selp.b32 	%r1534, %r782, %r779, %p245;
	selp.b32 	%r1532, %r779, %r782, %p245;
	mul.wide.s32 	%rd671, %r784, 4;
	add.s64 	%rd672, %rd7, %rd671;
	ld.f32 	%f293, [%rd672];
	mul.wide.s32 	%rd673, %r781, 4;
	add.s64 	%rd674, %rd7, %rd673;
	ld.f32 	%f294, [%rd674];
	setp.geu.f32 	%p246, %f293, %f294;
	selp.b32 	%r1538, %r784, %r781, %p246;
	selp.b32 	%r1536, %r781, %r784, %p246;
	mul.wide.s32 	%rd675, %r786, 4;
	add.s64 	%rd676, %rd7, %rd675;
	ld.f32 	%f295, [%rd676];
	mul.wide.s32 	%rd677, %r783, 4;
	add.s64 	%rd678, %rd7, %rd677;
	ld.f32 	%f296, [%rd678];
	setp.geu.f32 	%p247, %f295, %f296;
	selp.b32 	%r1542, %r786, %r783, %p247;
	selp.b32 	%r1540, %r783, %r786, %p247;
	mul.wide.s32 	%rd679, %r788, 4;
	add.s64 	%rd680, %rd7, %rd679;
	ld.f32 	%f297, [%rd680];
	mul.wide.s32 	%rd681, %r785, 4;
	add.s64 	%rd682, %rd7, %rd681;
	ld.f32 	%f298, [%rd682];
	setp.geu.f32 	%p248, %f297, %f298;
	selp.b32 	%r1546, %r788, %r785, %p248;
	selp.b32 	%r1544, %r785, %r788, %p248;
	mul.wide.s32 	%rd683, %r789, 4;
	add.s64 	%rd684, %rd7, %rd683;
	ld.f32 	%f299, [%rd684];
	mul.wide.s32 	%rd685, %r787, 4;
	add.s64 	%rd686, %rd7, %rd685;
	ld.f32 	%f300, [%rd686];
	setp.geu.f32 	%p249, %f299, %f300;
	selp.b32 	%r1550, %r789, %r787, %p249;
	selp.b32 	%r1548, %r787, %r789, %p249;
	mul.wide.s32 	%rd687, %r272, 4;
	add.s64 	%rd688, %rd7, %rd687;
	ld.f32 	%f301, [%rd688];
	mul.wide.s32 	%rd689, %r1552, 4;
	add.s64 	%rd690, %rd7, %rd689;
	ld.f32 	%f302, [%rd690];
	setp.geu.f32 	%p250, %f301, %f302;
	mov.u32 	%r1554, %r272;
	@%p250 bra 	$L__BB11_190;
	mov.u32 	%r1554, %r1552;
	mov.u32 	%r1552, %r272;
$L__BB11_190:
	mov.b32 	%r1590, 2;
$L__BB11_191:
	mov.u32 	%r321, %r1590;
	bar.sync 	0;
	add.s32 	%r791, %r321, -1;
	shr.u32 	%r792, %r321, 1;
	mov.u32 	%r793, _ZZN3cub18CUB_300001_SM_10006detail10merge_sort30DeviceMergeSortBlockSortKernelINS2_10policy_hubIN6thrust24THRUST_300001_SM_1000_NS10device_ptrIiEEE9Policy600ES8_PNS0_8NullTypeES8_SC_m4cmpfiSB_EEvbT0_T1_T2_T3_T4_PT6_PT7_T5_NS1_7vsmem_tEE19static_temp_storage;
	mad.lo.s32 	%r794, %r174, 68, %r793;
	st.shared.u32 	[%r794], %r1589;
	st.shared.u32 	[%r794+4], %r1571;
	st.shared.u32 	[%r794+8], %r1528;
	st.shared.u32 	[%r794+12], %r1530;
	st.shared.u32 	[%r794+16], %r1532;
	st.shared.u32 	[%r794+20], %r1534;
	st.shared.u32 	[%r794+24], %r1536;
	st.shared.u32 	[%r794+28], %r1538;
	st.shared.u32 	[%r794+32], %r1540;
	st.shared.u32 	[%r794+36], %r1542;
	st.shared.u32 	[%r794+40], %r1544;
	st.shared.u32 	[%r794+44], %r1546;
	st.shared.u32 	[%r794+48], %r1548;
	st.shared.u32 	[%r794+52], %r1550;
	st.shared.u32 	[%r794+56], %r1552;
	st.shared.u32 	[%r794+60], %r1554;
	st.shared.u32 	[%r794+64], %r1626;
	bar.sync 	0;
	neg.s32 	%r795, %r321;
	and.b32  	%r796, %r174, %r795;
	mul.lo.s32 	%r797, %r796, 17;
	mul.lo.s32 	%r798, %r792, 17;
	and.b32  	%r799, %r791, %r174;
	mul.lo.s32 	%r800, %r799, 17;
	min.s32 	%r322, %r800, %r173;
	min.s32 	%r323, %r797, %r173;
	add.s32 	%r801, %r323, %r798;
	min.s32 	%r324, %r801, %r173;
	add.s32 	%r802, %r324, %r798;
	min.s32 	%r325, %r802, %r173;
	sub.s32 	%r803, %r324, %r323;
	sub.s32 	%r804, %r325, %r324;
	setp.lt.s32 	%p251, %r322, %r804;
	sub.s32 	%r805, %r322, %r804;
	selp.b32 	%r1593, 0, %r805, %p251;
	min.s32 	%r1591, %r803, %r322;
	setp.ge.s32 	%p252, %r1593, %r1591;
	ld.global.u64 	%rd8, [a_f];
	@%p252 bra 	$L__BB11_194;
	add.s32 	%r328, %r324, %r322;
$L__BB11_193:
	sub.s32 	%r806, %r1591, %r1593;
	shr.u32 	%r807, %r806, 31;
	add.s32 	%r808, %r806, %r807;
	shr.s32 	%r809, %r808, 1;
	add.s32 	%r810, %r809, %r1593;
	add.s32 	%r811, %r810, %r323;
	shl.b32 	%r812, %r811, 2;
	add.s32 	%r814, %r793, %r812;
	ld.shared.u32 	%r815, [%r814];
	not.b32 	%r816, %r810;
	add.s32 	%r817, %r328, %r816;
	shl.b32 	%r818, %r817, 2;
	add.s32 	%r819, %r793, %r818;
	ld.shared.u32 	%r820, [%r819];
	mul.wide.s32 	%rd691, %r820, 4;
	add.s64 	%rd692, %rd8, %rd691;
	ld.f32 	%f303, [%rd692];
	mul.wide.s32 	%rd693, %r815, 4;
	add.s64 	%rd694, %rd8, %rd693;
	ld.f32 	%f304, [%rd694];
	setp.geu.f32 	%p253, %f303, %f304;
	add.s32 	%r821, %r810, 1;
	selp.b32 	%r1593, %r821, %r1593, %p253;
	selp.b32 	%r1591, %r1591, %r810, %p253;
	setp.lt.s32 	%p254, %r1593, %r1591;
	@%p254 bra 	$L__BB11_193;
$L__BB11_194:
	add.s32 	%r334, %r1593, %r323;
	add.s32 	%r822, %r324, %r322;
	sub.s32 	%r335, %r822, %r1593;
	shl.b32 	%r823, %r334, 2;
	add.s32 	%r825, %r793, %r823;
	ld.shared.u32 	%r1596, [%r825];
	shl.b32 	%r826, %r335, 2;
	add.s32 	%r827, %r793, %r826;
	ld.shared.u32 	%r1595, [%r827];
	setp.ge.s32 	%p256, %r335, %r325;
	mov.pred 	%p617, 0;
	@%p256 bra 	$L__BB11_197;
	setp.ge.s32 	%p258, %r334, %r324;
	mov.pred 	%p617, -1;
	@%p258 bra 	$L__BB11_197;
	mul.wide.s32 	%rd695, %r1595, 4;
	add.s64 	%rd696, %rd8, %rd695;
	ld.f32 	%f305, [%rd696];
	mul.wide.s32 	%rd697, %r1596, 4;
	add.s64 	%rd698, %rd8, %rd697;
	ld.f32 	%f306, [%rd698];
	setp.lt.f32 	%p617, %f305, %f306;
$L__BB11_197:
	selp.b32 	%r1589, %r1595, %r1596, %p617;
	selp.u32 	%r828, 1, 0, %p617;
	add.s32 	%r339, %r335, %r828;
	not.pred 	%p259, %p617;
	selp.u32 	%r829, 1, 0, %p259;
	add.s32 	%r340, %r334, %r829;
	@%p259 bra 	$L__BB11_199;
	shl.b32 	%r833, %r339, 2;
	add.s32 	%r835, %r793, %r833;
	ld.shared.u32 	%r1595, [%r835];
	bra.uni 	$L__BB11_200;
$L__BB11_199:
	shl.b32 	%r830, %r340, 2;
	add.s32 	%r832, %r793, %r830;
	ld.shared.u32 	%r1596, [%r832];
$L__BB11_200:
	setp.ge.s32 	%p261, %r339, %r325;
	mov.pred 	%p618, 0;
	@%p261 bra 	$L__BB11_203;
	setp.ge.s32 	%p263, %r340, %r324;
	mov.pred 	%p618, -1;
	@%p263 bra 	$L__BB11_203;
	mul.wide.s32 	%rd699, %r1595, 4;
	add.s64 	%rd700, %rd8, %rd699;
	ld.f32 	%f307, [%rd700];
	mul.wide.s32 	%rd701, %r1596, 4;
	add.s64 	%rd702, %rd8, %rd701;
	ld.f32 	%f308, [%rd702];
	setp.lt.f32 	%p618, %f307, %f308;
$L__BB11_203:
	selp.b32 	%r1571, %r1595, %r1596, %p618;
	selp.u32 	%r836, 1, 0, %p618;
	add.s32 	%r346, %r339, %r836;
	not.pred 	%p264, %p618;
	selp.u32 	%r837, 1, 0, %p264;
	add.s32 	%r347, %r340, %r837;
	@%p618 bra 	$L__BB11_205;
	shl.b32 	%r838, %r347, 2;
	add.s32 	%r840, %r793, %r838;
	ld.shared.u32 	%r1596, [%r840];
	bra.uni 	$L__BB11_206;
$L__BB11_205:
	shl.b32 	%r841, %r346, 2;
	add.s32 	%r843, %r793, %r841;
	ld.shared.u32 	%r1595, [%r843];
$L__BB11_206:
	setp.ge.s32 	%p266, %r346, %r325;
	mov.pred 	%p619, 0;
	@%p266 bra 	$L__BB11_209;
	setp.ge.s32 	%p268, %r347, %r324;
	mov.pred 	%p619, -1;
	@%p268 bra 	$L__BB11_209;
	mul.wide.s32 	%rd703, %r1595, 4;
	add.s64 	%rd704, %rd8, %rd703;
	ld.f32 	%f309, [%rd704];
	mul.wide.s32 	%rd705, %r1596, 4;
	add.s64 	%rd706, %rd8, %rd705;
	ld.f32 	%f310, [%rd706];
	setp.lt.f32 	%p619, %f309, %f310;
$L__BB11_209:
	selp.b32 	%r1528, %r1595, %r1596, %p619;
	selp.u32 	%r844, 1, 0, %p619;
	add.s32 	%r353, %r346, %r844;
	not.pred 	%p269, %p619;
	selp.u32 	%r845, 1, 0, %p269;
	add.s32 	%r354, %r347, %r845;
	@%p619 bra 	$L__BB11_211;
	shl.b32 	%r846, %r354, 2;
	add.s32 	%r848, %r793, %r846;
	ld.shared.u32 	%r1596, [%r848];
	bra.uni 	$L__BB11_212;
$L__BB11_211:
	shl.b32 	%r849, %r353, 2;
	add.s32 	%r851, %r793, %r849;
	ld.shared.u32 	%r1595, [%r851];
$L__BB11_212:
	setp.ge.s32 	%p271, %r353, %r325;
	mov.pred 	%p620, 0;
	@%p271 bra 	$L__BB11_215;
	setp.ge.s32 	%p273, %r354, %r324;
	mov.pred 	%p620, -1;
	@%p273 bra 	$L__BB11_215;
	mul.wide.s32 	%rd707, %r1595, 4;
	add.s64 	%rd708, %rd8, %rd707;
	ld.f32 	%f311, [%rd708];
	mul.wide.s32 	%rd709, %r1596, 4;
	add.s64 	%rd710, %rd8, %rd709;
	ld.f32 	%f312, [%rd710];
	setp.lt.f32 	%p620, %f311, %f312;
$L__BB11_215:
	selp.b32 	%r1530, %r1595, %r1596, %p620;
	selp.u32 	%r852, 1, 0, %p620;
	add.s32 	%r360, %r353, %r852;
	not.pred 	%p274, %p620;
	selp.u32 	%r853, 1, 0, %p274;
	add.s32 	%r361, %r354, %r853;
	@%p620 bra 	$L__BB11_217;
	shl.b32 	%r854, %r361, 2;
	add.s32 	%r856, %r793, %r854;
	ld.shared.u32 	%r1596, [%r856];
	bra.uni 	$L__BB11_218;
$L__BB11_217:
	shl.b32 	%r857, %r360, 2;
	add.s32 	%r859, %r793, %r857;
	ld.shared.u32 	%r1595, [%r859];
$L__BB11_218:
	setp.ge.s32 	%p276, %r360, %r325;
	mov.pred 	%p621, 0;
	@%p276 bra 	$L__BB11_221;
	setp.ge.s32 	%p278, %r361, %r324;
	mov.pred 	%p621, -1;
	@%p278 bra 	$L__BB11_221;
	mul.wide.s32 	%rd711, %r1595, 4;
	add.s64 	%rd712, %rd8, %rd711;
	ld.f32 	%f313, [%rd712];
	mul.wide.s32 	%rd713, %r1596, 4;
	add.s64 	%rd714, %rd8, %rd713;
	ld.f32 	%f314, [%rd714];
	setp.lt.f32 	%p621, %f313, %f314;
$L__BB11_221:
	selp.b32 	%r1532, %r1595, %r1596, %p621;
	selp.u32 	%r860, 1, 0, %p621;
	add.s32 	%r367, %r360, %r860;
	not.pred 	%p279, %p621;
	selp.u32 	%r861, 1, 0, %p279;
	add.s32 	%r368, %r361, %r861;
	@%p621 bra 	$L__BB11_223;
	shl.b32 	%r862, %r368, 2;
	add.s32 	%r864, %r793, %r862;
	ld.shared.u32 	%r1596, [%r864];
	bra.uni 	$L__BB11_224;
$L__BB11_223:
	shl.b32 	%r865, %r367, 2;
	add.s32 	%r867, %r793, %r865;
	ld.shared.u32 	%r1595, [%r867];
$L__BB11_224:
	setp.ge.s32 	%p281, %r367, %r325;
	mov.pred 	%p622, 0;
	@%p281 bra 	$L__BB11_227;
	setp.ge.s32 	%p283, %r368, %r324;
	mov.pred 	%p622, -1;
	@%p283 bra 	$L__BB11_227;
	mul.wide.s32 	%rd715, %r1595, 4;
	add.s64 	%rd716, %rd8, %rd715;
	ld.f32 	%f315, [%rd716];
	mul.wide.s32 	%rd717, %r1596, 4;
	add.s64 	%rd718, %rd8, %rd717;
	ld.f32 	%f316, [%rd718];
	setp.lt.f32 	%p622, %f315, %f316;
$L__BB11_227:
	selp.b32 	%r1534, %r1595, %r1596, %p622;
	selp.u32 	%r868, 1, 0, %p622;
	add.s32 	%r374, %r367, %r868;
	not.pred 	%p284, %p622;
	selp.u32 	%r869, 1, 0, %p284;
	add.s32 	%r375, %r368, %r869;
	@%p622 bra 	$L__BB11_229;
	shl.b32 	%r870, %r375, 2;
	add.s32 	%r872, %r793, %r870;
	ld.shared.u32 	%r1596, [%r872];
	bra.uni 	$L__BB11_230;
$L__BB11_229:
	shl.b32 	%r873, %r374, 2;
	add.s32 	%r875, %r793, %r873;
	ld.shared.u32 	%r1595, [%r875];
$L__BB11_230:
	setp.ge.s32 	%p286, %r374, %r325;
	mov.pred 	%p623, 0;
	@%p286 bra 	$L__BB11_233;
	setp.ge.s32 	%p288, %r375, %r324;
	mov.pred 	%p623, -1;
	@%p288 bra 	$L__BB11_233;
	mul.wide.s32 	%rd719, %r1595, 4;
	add.s64 	%rd720, %rd8, %rd719;
	ld.f32 	%f317, [%rd720];
	mul.wide.s32 	%rd721, %r1596, 4;
	add.s64 	%rd722, %rd8, %rd721;
	ld.f32 	%f318, [%rd722];
	setp.lt.f32 	%p623, %f317, %f318;
$L__BB11_233:
	selp.b32 	%r1536, %r1595, %r1596, %p623;
	selp.u32 	%r876, 1, 0, %p623;
	add.s32 	%r381, %r374, %r876;
	not.pred 	%p289, %p623;
	selp.u32 	%r877, 1, 0, %p289;
	add.s32 	%r382, %r375, %r877;
	@%p623 bra 	$L__BB11_235;
	shl.b32 	%r878, %r382, 2;
	add.s32 	%r880, %r793, %r878;
	ld.shared.u32 	%r1596, [%r880];
	bra.uni 	$L__BB11_236;
$L__BB11_235:
	shl.b32 	%r881, %r381, 2;
	add.s32 	%r883, %r793, %r881;
	ld.shared.u32 	%r1595, [%r883];
$L__BB11_236:
	setp.ge.s32 	%p291, %r381, %r325;
	mov.pred 	%p624, 0;
	@%p291 bra 	$L__BB11_239;
	setp.ge.s32 	%p293, %r382, %r324;
	mov.pred 	%p624, -1;
	@%p293 bra 	$L__BB11_239;
	mul.wide.s32 	%rd723, %r1595, 4;
	add.s64 	%rd724, %rd8, %rd723;
	ld.f32 	%f319, [%rd724];
	mul.wide.s32 	%rd725, %r1596, 4;
	add.s64 	%rd726, %rd8, %rd725;
	ld.f32 	%f320, [%rd726];
	setp.lt.f32 	%p624, %f319, %f320;
$L__BB11_239:
	selp.b32 	%r1538, %r1595, %r1596, %p624;
	selp.u32 	%r884, 1, 0, %p624;
	add.s32 	%r388, %r381, %r884;
	not.pred 	%p294, %p624;
	selp.u32 	%r885, 1, 0, %p294;
	add.s32 	%r389, %r382, %r885;
	@%p624 bra 	$L__BB11_241;
	shl.b32 	%r886, %r389, 2;
	mov.u32 	%r887, _ZZN3cub18CUB_300001_SM_10006detail10merge_sort30DeviceMergeSortBlockSortKernelINS2_10policy_hubIN6thrust24THRUST_300001_SM_1000_NS10device_ptrIiEEE9Policy600ES8_PNS0_8NullTypeES8_SC_m4cmpfiSB_EEvbT0_T1_T2_T3_T4_PT6_PT7_T5_NS1_7vsmem_tEE19static_temp_storage;
	add.s32 	%r888, %r887, %r886;
	ld.shared.u32 	%r1596, [%r888];
	bra.uni 	$L__BB11_242;
$L__BB11_241:
	shl.b32 	%r889, %r388, 2;
	mov.u32 	%r890, _ZZN3cub18CUB_300001_SM_10006detail10merge_sort30DeviceMergeSortBlockSortKernelINS2_10policy_hubIN6thrust24THRUST_300001_SM_1000_NS10device_ptrIiEEE9Policy600ES8_PNS0_8NullTypeES8_SC_m4cmpfiSB_EEvbT0_T1_T2_T3_T4_PT6_PT7_T5_NS1_7vsmem_tEE19static_temp_storage;
	add.s32 	%r891, %r890, %r889;
	ld.shared.u32 	%r1595, [%r891];
$L__BB11_242:
	setp.ge.s32 	%p296, %r388, %r325;
	mov.pred 	%p625, 0;
	@%p296 bra 	$L__BB11_245;
	setp.ge.s32 	%p298, %r389, %r324;
	mov.pred 	%p625, -1;
	@%p298 bra 	$L__BB11_245;
	mul.wide.s32 	%rd727, %r1595, 4;
	add.s64 	%rd728, %rd8, %rd727;
	ld.f32 	%f321, [%rd728];
	mul.wide.s32 	%rd729, %r1596, 4;
	add.s64 	%rd730, %rd8, %rd729;
	ld.f32 	%f322, [%rd730];
	setp.lt.f32 	%p625, %f321, %f322;
$L__BB11_245:
	selp.b32 	%r1540, %r1595, %r1596, %p625;
	selp.u32 	%r892, 1, 0, %p625;
	add.s32 	%r395, %r388, %r892;
	not.pred 	%p299, %p625;
	selp.u32 	%r893, 1, 0, %p299;
	add.s32 	%r396, %r389, %r893;
	@%p625 bra 	$L__BB11_247;
	shl.b32 	%r894, %r396, 2;
	mov.u32 	%r895, _ZZN3cub18CUB_300001_SM_10006detail10merge_sort30DeviceMergeSortBlockSortKernelINS2_10policy_hubIN6thrust24THRUST_300001_SM_1000_NS10device_ptrIiEEE9Policy600ES8_PNS0_8NullTypeES8_SC_m4cmpfiSB_EEvbT0_T1_T2_T3_T4_PT6_PT7_T5_NS1_7vsmem_tEE19static_temp_storage;
	add.s32 	%r896, %r895, %r894;
	ld.shared.u32 	%r1596, [%r896];
	bra.uni 	$L__BB11_248;
$L__BB11_247:
	shl.b32 	%r897, %r395, 2;
	mov.u32 	%r898, _ZZN3cub18CUB_300001_SM_10006detail10merge_sort30DeviceMergeSortBlockSortKernelINS2_10policy_hubIN6thrust24THRUST_300001_SM_1000_NS10device_ptrIiEEE9Policy600ES8_PNS0_8NullTypeES8_SC_m4cmpfiSB_EEvbT0_T1_T2_T3_T4_PT6_PT7_T5_NS1_7vsmem_tEE19static_temp_storage;
	add.s32 	%r899, %r898, %r897;
	ld.shared.u32 	%r1595, [%r899];
$L__BB11_248:
	setp.ge.s32 	%p301, %r395, %r325;
	mov.pred 	%p626, 0;
	@%p301 bra 	$L__BB11_251;
	setp.ge.s32 	%p303, %r396, %r324;
	mov.pred 	%p626, -1;
	@%p303 bra 	$L__BB11_251;
	mul.wide.s32 	%rd731, %r1595, 4;
	add.s64 	%rd732, %rd8, %rd731;
	ld.f32 	%f323, [%rd732];
	mul.wide.s32 	%rd733, %r1596, 4;
	add.s64 	%rd734, %rd8, %rd733;
	ld.f32 	%f324, [%rd734];
	setp.lt.f32 	%p626, %f323, %f324;
$L__BB11_251:
	selp.b32 	%r1542, %r1595, %r1596, %p626;
	selp.u32 	%r900, 1, 0, %p626;
	add.s32 	%r402, %r395, %r900;
	not.pred 	%p304, %p626;
	selp.u32 	%r901, 1, 0, %p304;
	add.s32 	%r403, %r396, %r901;
	@%p626 bra 	$L__BB11_253;
	shl.b32 	%r902, %r403, 2;
	mov.u32 	%r903, _ZZN3cub18CUB_300001_SM_10006detail10merge_sort30DeviceMergeSortBlockSortKernelINS2_10policy_hubIN6thrust24THRUST_300001_SM_1000_NS10device_ptrIiEEE9Policy600ES8_PNS0_8NullTypeES8_SC_m4cmpfiSB_EEvbT0_T1_T2_T3_T4_PT6_PT7_T5_NS1_7vsmem_tEE19static_temp_storage;
	add.s32 	%r904, %r903, %r902;
	ld.shared.u32 	%r1596, [%r904];
	bra.uni 	$L__BB11_254;
$L__BB11_253:
	shl.b32 	%r905, %r402, 2;
	mov.u32 	%r906, _ZZN3cub18CUB_300001_SM_10006detail10merge_sort30DeviceMergeSortBlockSortKernelINS2_10policy_hubIN6thrust24THRUST_300001_SM_1000_NS10device_ptrIiEEE9Policy600ES8_PNS0_8NullTypeES8_SC_m4cmpfiSB_EEvbT0_T1_T2_T3_T4_PT6_PT7_T5_NS1_7vsmem_tEE19static_temp_storage;
	add.s32 	%r907, %r906, %r905;
	ld.shared.u32 	%r1595, [%r907];
$L__BB11_254:
	setp.ge.s32 	%p306, %r402, %r325;
	mov.pred 	%p627, 0;
	@%p306 bra 	$L__BB11_257;
	setp.ge.s32 	%p308, %r403, %r324;
	mov.pred 	%p627, -1;
	@%p308 bra 	$L__BB11_257;
	mul.wide.s32 	%rd735, %r1595, 4;
	add.s64 	%rd736, %rd8, %rd735;
	ld.f32 	%f325, [%rd736];
	mul.wide.s32 	%rd737, %r1596, 4;
	add.s64 	%rd738, %rd8, %rd737;
	ld.f32 	%f326, [%rd738];
	setp.lt.f32 	%p627, %f325, %f326;
$L__BB11_257:
	selp.b32 	%r1544, %r1595, %r1596, %p627;
	selp.u32 	%r908, 1, 0, %p627;
	add.s32 	%r409, %r402, %r908;
	not.pred 	%p309, %p627;
	selp.u32 	%r909, 1, 0, %p309;
	add.s32 	%r410, %r403, %r909;
	@%p627 bra 	$L__BB11_259;
	shl.b32 	%r910, %r410, 2;
	mov.u32 	%r911, _ZZN3cub18CUB_300001_SM_10006detail10merge_sort30DeviceMergeSortBlockSortKernelINS2_10policy_hubIN6thrust24THRUST_300001_SM_1000_NS10device_ptrIiEEE9Policy600ES8_PNS0_8NullTypeES8_SC_m4cmpfiSB_EEvbT0_T1_T2_T3_T4_PT6_PT7_T5_NS1_7vsmem_tEE19static_temp_storage;
	add.s32 	%r912, %r911, %r910;
	ld.shared.u32 	%r1596, [%r912];
	bra.uni 	$L__BB11_260;
$L__BB11_259:
	shl.b32 	%r913, %r409, 2;
	mov.u32 	%r914, _ZZN3cub18CUB_300001_SM_10006detail10merge_sort30DeviceMergeSortBlockSortKernelINS2_10policy_hubIN6thrust24THRUST_300001_SM_1000_NS10device_ptrIiEEE9Policy600ES8_PNS0_8NullTypeES8_SC_m4cmpfiSB_EEvbT0_T1_T2_T3_T4_PT6_PT7_T5_NS1_7vsmem_tEE19static_temp_storage;
	add.s32 	%r915, %r914, %r913;
	ld.shared.u32 	%r1595, [%r915];
$L__BB11_260:
	setp.ge.s32 	%p311, %r409, %r325;
	mov.pred 	%p628, 0;
	@%p311 bra 	$L__BB11_263;
	setp.ge.s32 	%p313, %r410, %r324;
	mov.pred 	%p628, -1;
	@%p313 bra 	$L__BB11_263;
	mul.wide.s32 	%rd739, %r1595, 4;
	add.s64 	%rd740, %rd8, %rd739;
	ld.f32 	%f327, [%rd740];
	mul.wide.s32 	%rd741, %r1596, 4;
	add.s64 	%rd742, %rd8, %rd741;
	ld.f32 	%f328, [%rd742];
	setp.lt.f32 	%p628, %f327, %f328;
$L__BB11_263:
	selp.b32 	%r1546, %r1595, %r1596, %p628;
	selp.u32 	%r916, 1, 0, %p628;
	add.s32 	%r416, %r409, %r916;
	not.pred 	%p314, %p628;
	selp.u32 	%r917, 1, 0, %p314;
	add.s32 	%r417, %r410, %r917;
	@%p628 bra 	$L__BB11_265;
	shl.b32 	%r918, %r417, 2;
	mov.u32 	%r919, _ZZN3cub18CUB_300001_SM_10006detail10merge_sort30DeviceMergeSortBlockSortKernelINS2_10policy_hubIN6thrust24THRUST_300001_SM_1000_NS10device_ptrIiEEE9Policy600ES8_PNS0_8NullTypeES8_SC_m4cmpfiSB_EEvbT0_T1_T2_T3_T4_PT6_PT7_T5_NS1_7vsmem_tEE19static_temp_storage;
	add.s32 	%r920, %r919, %r918;
	ld.shared.u32 	%r1596, [%r920];
	bra.uni 	$L__BB11_266;
$L__BB11_265:
	shl.b32 	%r921, %r416, 2;
	mov.u32 	%r922, _ZZN3cub18CUB_300001_SM_10006detail10merge_sort30DeviceMergeSortBlockSortKernelINS2_10policy_hubIN6thrust24THRUST_300001_SM_1000_NS10device_ptrIiEEE9Policy600ES8_PNS0_8NullTypeES8_SC_m4cmpfiSB_EEvbT0_T1_T2_T3_T4_PT6_PT7_T5_NS1_7vsmem_tEE19static_temp_storage;
	add.s32 	%r923, %r922, %r921;
	ld.shared.u32 	%r1595, [%r923];
$L__BB11_266:
	setp.ge.s32 	%p316, %r416, %r325;
	mov.pred 	%p629, 0;
	@%p316 bra 	$L__BB11_269;
	setp.ge.s32 	%p318, %r417, %r324;
	mov.pred 	%p629, -1;
	@%p318 bra 	$L__BB11_269;
	mul.wide.s32 	%rd743, %r1595, 4;
	add.s64 	%rd744, %rd8, %rd743;
	ld.f32 	%f329, [%rd744];
	mul.wide.s32 	%rd745, %r1596, 4;
	add.s64 	%rd746, %rd8, %rd745;
	ld.f32 	%f330, [%rd746];
	setp.lt.f32 	%p629, %f329, %f330;
$L__BB11_269:
	selp.b32 	%r1548, %r1595, %r1596, %p629;
	selp.u32 	%r924, 1, 0, %p629;
	add.s32 	%r423, %r416, %r924;
	not.pred 	%p319, %p629;
	selp.u32 	%r925, 1, 0, %p319;
	add.s32 	%r424, %r417, %r925;
	@%p629 bra 	$L__BB11_271;
	shl.b32 	%r926, %r424, 2;
	mov.u32 	%r927, _ZZN3cub18CUB_300001_SM_10006detail10merge_sort30DeviceMergeSortBlockSortKernelINS2_10policy_hubIN6thrust24THRUST_300001_SM_1000_NS10device_ptrIiEEE9Policy600ES8_PNS0_8NullTypeES8_SC_m4cmpfiSB_EEvbT0_T1_T2_T3_T4_PT6_PT7_T5_NS1_7vsmem_tEE19static_temp_storage;
	add.s32 	%r928, %r927, %r926;
	ld.shared.u32 	%r1596, [%r928];
	bra.uni 	$L__BB11_272;
$L__BB11_271:
	shl.b32 	%r929, %r423, 2;
	mov.u32 	%r930, _ZZN3cub18CUB_300001_SM_10006detail10merge_sort30DeviceMergeSortBlockSortKernelINS2_10policy_hubIN6thrust24THRUST_300001_SM_1000_NS10device_ptrIiEEE9Policy600ES8_PNS0_8NullTypeES8_SC_m4cmpfiSB_EEvbT0_T1_T2_T3_T4_PT6_PT7_T5_NS1_7vsmem_tEE19static_temp_storage;
	add.s32 	%r931, %r930, %r929;
	ld.shared.u32 	%r1595, [%r931];
$L__BB11_272:
	setp.ge.s32 	%p321, %r423, %r325;
	mov.pred 	%p630, 0;
	@%p321 bra 	$L__BB11_275;
	setp.ge.s32 	%p323, %r424, %r324;
	mov.pred 	%p630, -1;
	@%p323 bra 	$L__BB11_275;
	mul.wide.s32 	%rd747, %r1595, 4;
	add.s64 	%rd748, %rd8, %rd747;
	ld.f32 	%f331, [%rd748];
	mul.wide.s32 	%rd749, %r1596, 4;
	add.s64 	%rd750, %rd8, %rd749;
	ld.f32 	%f332, [%rd750];
	setp.lt.f32 	%p630, %f331, %f332;
$L__BB11_275:
	selp.b32 	%r1550, %r1595, %r1596, %p630;
	selp.u32 	%r932, 1, 0, %p630;
	add.s32 	%r430, %r423, %r932;
	not.pred 	%p324, %p630;
	selp.u32 	%r933, 1, 0, %p324;
	add.s32 	%r431, %r424, %r933;
	@%p630 bra 	$L__BB11_277;
	shl.b32 	%r934, %r431, 2;
	mov.u32 	%r935, _ZZN3cub18CUB_300001_SM_10006detail10merge_sort30DeviceMergeSortBlockSortKernelINS2_10policy_hubIN6thrust24THRUST_300001_SM_1000_NS10device_ptrIiEEE9Policy600ES8_PNS0_8NullTypeES8_SC_m4cmpfiSB_EEvbT0_T1_T2_T3_T4_PT6_PT7_T5_NS1_7vsmem_tEE19static_temp_storage;
	add.s32 	%r936, %r935, %r934;
	ld.shared.u32 	%r1596, [%r936];
	bra.uni 	$L__BB11_278;
$L__BB11_277:
	shl.b32 	%r937, %r430, 2;
	mov.u32 	%r938, _ZZN3cub18CUB_300001_SM_10006detail10merge_sort30DeviceMergeSortBlockSortKernelINS2_10policy_hubIN6thrust24THRUST_300001_SM_1000_NS10device_ptrIiEEE9Policy600ES8_PNS0_8NullTypeES8_SC_m4cmpfiSB_EEvbT0_T1_T2_T3_T4_PT6_PT7_T5_NS1_7vsmem_tEE19static_temp_storage;
	add.s32 	%r939, %r938, %r937;
	ld.shared.u32 	%r1595, [%r939];
$L__BB11_278:
	setp.ge.s32 	%p326, %r430, %r325;
	mov.pred 	%p631, 0;
	@%p326 bra 	$L__BB11_281;
	setp.ge.s32 	%p328, %r431, %r324;
	mov.pred 	%p631, -1;
	@%p328 bra 	$L__BB11_281;
	mul.wide.s32 	%rd751, %r1595, 4;
	add.s64 	%rd752, %rd8, %rd751;
	ld.f32 	%f333, [%rd752];
	mul.wide.s32 	%rd753, %r1596, 4;
	add.s64 	%rd754, %rd8, %rd753;
	ld.f32 	%f334, [%rd754];
	setp.lt.f32 	%p631, %f333, %f334;
$L__BB11_281:
	selp.b32 	%r1552, %r1595, %r1596, %p631;
	selp.u32 	%r940, 1, 0, %p631;
	add.s32 	%r437, %r430, %r940;
	not.pred 	%p329, %p631;
	selp.u32 	%r941, 1, 0, %p329;
	add.s32 	%r438, %r431, %r941;
	@%p631 bra 	$L__BB11_283;
	shl.b32 	%r942, %r438, 2;
	mov.u32 	%r943, _ZZN3cub18CUB_300001_SM_10006detail10merge_sort30DeviceMergeSortBlockSortKernelINS2_10policy_hubIN6thrust24THRUST_300001_SM_1000_NS10device_ptrIiEEE9Policy600ES8_PNS0_8NullTypeES8_SC_m4cmpfiSB_EEvbT0_T1_T2_T3_T4_PT6_PT7_T5_NS1_7vsmem_tEE19static_temp_storage;
	add.s32 	%r944, %r943, %r942;
	ld.shared.u32 	%r1596, [%r944];
	bra.uni 	$L__BB11_284;
$L__BB11_283:
	shl.b32 	%r945, %r437, 2;
	mov.u32 	%r946, _ZZN3cub18CUB_300001_SM_10006detail10merge_sort30DeviceMergeSortBlockSortKernelINS2_10policy_hubIN6thrust24THRUST_300001_SM_1000_NS10device_ptrIiEEE9Policy600ES8_PNS0_8NullTypeES8_SC_m4cmpfiSB_EEvbT0_T1_T2_T3_T4_PT6_PT7_T5_NS1_7vsmem_tEE19static_temp_storage;
	add.s32 	%r947, %r946, %r945;
	ld.shared.u32 	%r1595, [%r947];
$L__BB11_284:
	setp.ge.s32 	%p331, %r437, %r325;
	mov.pred 	%p632, 0;
	@%p331 bra 	$L__BB11_287;
	setp.ge.s32 	%p333, %r438, %r324;
	mov.pred 	%p632, -1;
	@%p333 bra 	$L__BB11_287;
	mul.wide.s32 	%rd755, %r1595, 4;
	add.s64 	%rd756, %rd8, %rd755;
	ld.f32 	%f335, [%rd756];
	mul.wide.s32 	%rd757, %r1596, 4;
	add.s64 	%rd758, %rd8, %rd757;
	ld.f32 	%f336, [%rd758];
	setp.lt.f32 	%p632, %f335, %f336;
$L__BB11_287:
	selp.b32 	%r1554, %r1595, %r1596, %p632;
	selp.u32 	%r948, 1, 0, %p632;
	add.s32 	%r444, %r437, %r948;
	not.pred 	%p334, %p632;
	selp.u32 	%r949, 1, 0, %p334;
	add.s32 	%r445, %r438, %r949;
	@%p632 bra 	$L__BB11_289;
	shl.b32 	%r950, %r445, 2;
	mov.u32 	%r951, _ZZN3cub18CUB_300001_SM_10006detail10merge_sort30DeviceMergeSortBlockSortKernelINS2_10policy_hubIN6thrust24THRUST_300001_SM_1000_NS10device_ptrIiEEE9Policy600ES8_PNS0_8NullTypeES8_SC_m4cmpfiSB_EEvbT0_T1_T2_T3_T4_PT6_PT7_T5_NS1_7vsmem_tEE19static_temp_storage;
	add.s32 	%r952, %r951, %r950;
	ld.shared.u32 	%r1596, [%r952];
	bra.uni 	$L__BB11_290;
$L__BB11_289:
	shl.b32 	%r953, %r444, 2;
	mov.u32 	%r954, _ZZN3cub18CUB_300001_SM_10006detail10merge_sort30DeviceMergeSortBlockSortKernelINS2_10policy_hubIN6thrust24THRUST_300001_SM_1000_NS10device_ptrIiEEE9Policy600ES8_PNS0_8NullTypeES8_SC_m4cmpfiSB_EEvbT0_T1_T2_T3_T4_PT6_PT7_T5_NS1_7vsmem_tEE19static_temp_storage;
	add.s32 	%r955, %r954, %r953;
	ld.shared.u32 	%r1595, [%r955];
$L__BB11_290:
	setp.ge.s32 	%p335, %r444, %r325;
	mov.u32 	%r1626, %r1596;
	@%p335 bra 	$L__BB11_293;
	setp.ge.s32 	%p336, %r445, %r324;
	mov.u32 	%r1626, %r1595;
	@%p336 bra 	$L__BB11_293;
	mul.wide.s32 	%rd759, %r1595, 4;
	add.s64 	%rd760, %rd8, %rd759;
	ld.f32 	%f337, [%rd760];
	mul.wide.s32 	%rd761, %r1596, 4;
	add.s64 	%rd762, %rd8, %rd761;
	ld.f32 	%f338, [%rd762];
	setp.lt.f32 	%p337, %f337, %f338;
	selp.b32 	%r1626, %r1595, %r1596, %p337;
$L__BB11_293:
	shl.b32 	%r1590, %r321, 1;
	setp.lt.u32 	%p338, %r321, 129;
	@%p338 bra 	$L__BB11_191;
	ld.param.s8 	%rs2, [_ZN3cub18CUB_300001_SM_10006detail10merge_sort30DeviceMergeSortBlockSortKernelINS2_10policy_hubIN6thrust24THRUST_300001_SM_1000_NS10device_ptrIiEEE9Policy600ES8_PNS0_8NullTypeES8_SC_m4cmpfiSB_EEvbT0_T1_T2_T3_T4_PT6_PT7_T5_NS1_7vsmem_tE_param_0];
	add.s32 	%r453, %r176, 416;
	add.s32 	%r454, %r176, 64;
	add.s32 	%r455, %r176, 448;
	add.s32 	%r456, %r176, 480;
	add.s32 	%r457, %r176, 96;
	add.s32 	%r458, %r176, 192;
	add.s32 	%r459, %r176, 128;
	add.s32 	%r460, %r176, 160;
	bar.sync 	0;
	setp.eq.s16 	%p339, %rs2, 0;
	@%p339 bra 	$L__BB11_331;
	st.shared.u32 	[%r220], %r1589;
	st.shared.u32 	[%r220+4], %r1571;
	st.shared.u32 	[%r220+8], %r1528;
	st.shared.u32 	[%r220+12], %r1530;
	st.shared.u32 	[%r220+16], %r1532;
	st.shared.u32 	[%r220+20], %r1534;
	st.shared.u32 	[%r220+24], %r1536;
	st.shared.u32 	[%r220+28], %r1538;
	st.shared.u32 	[%r220+32], %r1540;
	st.shared.u32 	[%r220+36], %r1542;
	st.shared.u32 	[%r220+40], %r1544;
	st.shared.u32 	[%r220+44], %r1546;
	st.shared.u32 	[%r220+48], %r1548;
	st.shared.u32 	[%r220+52], %r1550;
	st.shared.u32 	[%r220+56], %r1552;
	st.shared.u32 	[%r220+60], %r1554;
	st.shared.u32 	[%r220+64], %r1626;
	bar.warp.sync 	-1;
	ld.shared.u32 	%r461, [%r219];
	ld.shared.u32 	%r462, [%r219+128];
	ld.shared.u32 	%r463, [%r219+256];
	ld.shared.u32 	%r464, [%r219+384];
	ld.shared.u32 	%r465, [%r219+512];
	ld.shared.u32 	%r466, [%r219+640];
	ld.shared.u32 	%r467, [%r219+768];
	ld.shared.u32 	%r468, [%r219+896];
	ld.shared.u32 	%r469, [%r219+1024];
	ld.shared.u32 	%r470, [%r219+1152];
	ld.shared.u32 	%r471, [%r219+1280];
	ld.shared.u32 	%r472, [%r219+1408];
	ld.shared.u32 	%r473, [%r219+1536];
	ld.shared.u32 	%r474, [%r219+1664];
	ld.shared.u32 	%r475, [%r219+1792];
	ld.shared.u32 	%r476, [%r219+1920];
	ld.shared.u32 	%r477, [%r219+2048];
	setp.eq.s32 	%p340, %r174, 0;
	@%p340 bra 	$L__BB11_296;
	bra.uni 	$L__BB11_297;
$L__BB11_296:
	st.volatile.shared.u32 	[_ZZN3cub18CUB_300001_SM_10006detail10merge_sort30DeviceMergeSortBlockSortKernelINS2_10policy_hubIN6thrust24THRUST_300001_SM_1000_NS10device_ptrIiEEE9Policy600ES8_PNS0_8NullTypeES8_SC_m4cmpfiSB_EEvbT0_T1_T2_T3_T4_PT6_PT7_T5_NS1_7vsmem_tEE19static_temp_storage+17408], %r173;
$L__BB11_297:
	bar.sync 	0;
	ld.volatile.shared.u32 	%r495, [_ZZN3cub18CUB_300001_SM_10006detail10merge_sort30DeviceMergeSortBlockSortKernelINS2_10policy_hubIN6thrust24THRUST_300001_SM_1000_NS10device_ptrIiEEE9Policy600ES8_PNS0_8NullTypeES8_SC_m4cmpfiSB_EEvbT0_T1_T2_T3_T4_PT6_PT7_T5_NS1_7vsmem_tEE19static_temp_storage+17408];
	mov.u32 	%r956, %tid.x;
	and.b32  	%r957, %r956, 992;
	mul.lo.s32 	%r958, %r957, 17;
	cvt.u64.u32 	%rd763, %r958;
	and.b32  	%r959, %r956, 31;
	cvt.u64.u32 	%rd764, %r959;
	add.s64 	%rd765, %rd4, %rd764;
	add.s64 	%rd766, %rd765, %rd763;
	setp.ge.s32 	%p341, %r176, %r495;
	shl.b64 	%rd767, %rd766, 2;
	add.s64 	%rd9, %rd3, %rd767;
	@%p341 bra 	$L__BB11_299;
	st.global.u32 	[%rd9], %r461;
$L__BB11_299:
	setp.ge.s32 	%p342, %r179, %r495;
	@%p342 bra 	$L__BB11_301;
	st.global.u32 	[%rd9+128], %r462;
$L__BB11_301:
	setp.ge.s32 	%p343, %r454, %r495;
	@%p343 bra 	$L__BB11_303;
	st.global.u32 	[%rd9+256], %r463;
$L__BB11_303:
	setp.ge.s32 	%p344, %r457, %r495;
	@%p344 bra 	$L__BB11_305;
	st.global.u32 	[%rd9+384], %r464;
$L__BB11_305:
	setp.ge.s32 	%p345, %r459, %r495;
	@%p345 bra 	$L__BB11_307;
	st.global.u32 	[%rd9+512], %r465;
$L__BB11_307:
	setp.ge.s32 	%p346, %r460, %r495;
	@%p346 bra 	$L__BB11_309;
	st.global.u32 	[%rd9+640], %r466;
$L__BB11_309:
	setp.ge.s32 	%p347, %r458, %r495;
	@%p347 bra 	$L__BB11_311;
	st.global.u32 	[%rd9+768], %r467;
$L__BB11_311:
	setp.ge.s32 	%p348, %r192, %r495;
	@%p348 bra 	$L__BB11_313;
	st.global.u32 	[%rd9+896], %r468;
$L__BB11_313:
	setp.ge.s32 	%p349, %r195, %r495;
	@%p349 bra 	$L__BB11_315;
	st.global.u32 	[%rd9+1024], %r469;
$L__BB11_315:
	setp.ge.s32 	%p350, %r198, %r495;
	@%p350 bra 	$L__BB11_317;
	st.global.u32 	[%rd9+1152], %r470;
$L__BB11_317:
	setp.ge.s32 	%p351, %r201, %r495;
	@%p351 bra 	$L__BB11_319;
	st.global.u32 	[%rd9+1280], %r471;
$L__BB11_319:
	setp.ge.s32 	%p352, %r204, %r495;
	@%p352 bra 	$L__BB11_321;
	st.global.u32 	[%rd9+1408], %r472;
$L__BB11_321:
	setp.ge.s32 	%p353, %r207, %r495;
	@%p353 bra 	$L__BB11_323;
	st.global.u32 	[%rd9+1536], %r473;
$L__BB11_323:
	setp.ge.s32 	%p354, %r453, %r495;
	@%p354 bra 	$L__BB11_325;
	st.global.u32 	[%rd9+1664], %r474;
$L__BB11_325:
	setp.ge.s32 	%p355, %r455, %r495;
	@%p355 bra 	$L__BB11_327;
	st.global.u32 	[%rd9+1792], %r475;
$L__BB11_327:
	setp.ge.s32 	%p356, %r456, %r495;
	@%p356 bra 	$L__BB11_329;
	st.global.u32 	[%rd9+1920], %r476;
$L__BB11_329:
	setp.ge.s32 	%p357, %r216, %r495;
	@%p357 bra 	$L__BB11_367;
	st.global.u32 	[%rd9+2048], %r477;
	bra.uni 	$L__BB11_367;
$L__BB11_331:
	st.shared.u32 	[%r220], %r1589;
	st.shared.u32 	[%r220+4], %r1571;
	st.shared.u32 	[%r220+8], %r1528;
	st.shared.u32 	[%r220+12], %r1530;
	st.shared.u32 	[%r220+16], %r1532;
	st.shared.u32 	[%r220+20], %r1534;
	st.shared.u32 	[%r220+24], %r1536;
	st.shared.u32 	[%r220+28], %r1538;
	st.shared.u32 	[%r220+32], %r1540;
	st.shared.u32 	[%r220+36], %r1542;
	st.shared.u32 	[%r220+40], %r1544;
	st.shared.u32 	[%r220+44], %r1546;
	st.shared.u32 	[%r220+48], %r1548;
	st.shared.u32 	[%r220+52], %r1550;
	st.shared.u32 	[%r220+56], %r1552;
	st.shared.u32 	[%r220+60], %r1554;
	st.shared.u32 	[%r220+64], %r1626;
	bar.warp.sync 	-1;
	ld.shared.u32 	%r478, [%r219];
	ld.shared.u32 	%r479, [%r219+128];
	ld.shared.u32 	%r480, [%r219+256];
	ld.shared.u32 	%r481, [%r219+384];
	ld.shared.u32 	%r482, [%r219+512];
	ld.shared.u32 	%r483, [%r219+640];
	ld.shared.u32 	%r484, [%r219+768];
	ld.shared.u32 	%r485, [%r219+896];
	ld.shared.u32 	%r486, [%r219+1024];
	ld.shared.u32 	%r487, [%r219+1152];
	ld.shared.u32 	%r488, [%r219+1280];
	ld.shared.u32 	%r489, [%r219+1408];
	ld.shared.u32 	%r490, [%r219+1536];
	ld.shared.u32 	%r491, [%r219+1664];
	ld.shared.u32 	%r492, [%r219+1792];
	ld.shared.u32 	%r493, [%r219+1920];
	ld.shared.u32 	%r494, [%r219+2048];
	setp.eq.s32 	%p358, %r174, 0;
	@%p358 bra 	$L__BB11_332;
	bra.uni 	$L__BB11_333;
$L__BB11_332:
	st.volatile.shared.u32 	[_ZZN3cub18CUB_300001_SM_10006detail10merge_sort30DeviceMergeSortBlockSortKernelINS2_10policy_hubIN6thrust24THRUST_300001_SM_1000_NS10device_ptrIiEEE9Policy600ES8_PNS0_8NullTypeES8_SC_m4cmpfiSB_EEvbT0_T1_T2_T3_T4_PT6_PT7_T5_NS1_7vsmem_tEE19static_temp_storage+17408], %r173;
$L__BB11_333:
	bar.sync 	0;
	ld.volatile.shared.u32 	%r496, [_ZZN3cub18CUB_300001_SM_10006detail10merge_sort30DeviceMergeSortBlockSortKernelINS2_10policy_hubIN6thrust24THRUST_300001_SM_1000_NS10device_ptrIiEEE9Policy600ES8_PNS0_8NullTypeES8_SC_m4cmpfiSB_EEvbT0_T1_T2_T3_T4_PT6_PT7_T5_NS1_7vsmem_tEE19static_temp_storage+17408];
	setp.ge.s32 	%p359, %r176, %r496;
	@%p359 bra 	$L__BB11_335;
	cvt.u64.u32 	%rd768, %r176;
	add.s64 	%rd769, %rd4, %rd768;
	shl.b64 	%rd770, %rd769, 2;
	add.s64 	%rd771, %rd1, %rd770;
	st.global.u32 	[%rd771], %r478;
$L__BB11_335:
	setp.ge.s32 	%p360, %r179, %r496;
	@%p360 bra 	$L__BB11_337;
	cvt.u64.u32 	%rd772, %r176;
	add.s64 	%rd773, %rd4, %rd772;
	shl.b64 	%rd774, %rd773, 2;
	add.s64 	%rd775, %rd1, %rd774;
	st.global.u32 	[%rd775+128], %r479;
$L__BB11_337:
	setp.ge.s32 	%p361, %r454, %r496;
	@%p361 bra 	$L__BB11_339;
	cvt.u64.u32 	%rd776, %r176;
	add.s64 	%rd777, %rd4, %rd776;
	shl.b64 	%rd778, %rd777, 2;
	add.s64 	%rd779, %rd1, %rd778;
	st.global.u32 	[%rd779+256], %r480;
$L__BB11_339:
	setp.ge.s32 	%p362, %r457, %r496;
	@%p362 bra 	$L__BB11_341;
	cvt.u64.u32 	%rd780, %r176;
	add.s64 	%rd781, %rd4, %rd780;
	shl.b64 	%rd782, %rd781, 2;
	add.s64 	%rd783, %rd1, %rd782;
	st.global.u32 	[%rd783+384], %r481;
$L__BB11_341:
	setp.ge.s32 	%p363, %r459, %r496;
	@%p363 bra 	$L__BB11_343;
	cvt.u64.u32 	%rd784, %r176;
	add.s64 	%rd785, %rd4, %rd784;
	shl.b64 	%rd786, %rd785, 2;
	add.s64 	%rd787, %rd1, %rd786;
	st.global.u32 	[%rd787+512], %r482;
$L__BB11_343:
	setp.ge.s32 	%p364, %r460, %r496;
	@%p364 bra 	$L__BB11_345;
	cvt.u64.u32 	%rd788, %r176;
	add.s64 	%rd789, %rd4, %rd788;
	shl.b64 	%rd790, %rd789, 2;
	add.s64 	%rd791, %rd1, %rd790;
	st.global.u32 	[%rd791+640], %r483;
$L__BB11_345:
	setp.ge.s32 	%p365, %r458, %r496;
	@%p365 bra 	$L__BB11_347;
	cvt.u64.u32 	%rd792, %r176;
	add.s64 	%rd793, %rd4, %rd792;
	shl.b64 	%rd794, %rd793, 2;
	add.s64 	%rd795, %rd1, %rd794;
	st.global.u32 	[%rd795+768], %r484;
$L__BB11_347:
	setp.ge.s32 	%p366, %r192, %r496;
	@%p366 bra 	$L__BB11_349;
	cvt.u64.u32 	%rd796, %r176;
	add.s64 	%rd797, %rd4, %rd796;
	shl.b64 	%rd798, %rd797, 2;
	add.s64 	%rd799, %rd1, %rd798;
	st.global.u32 	[%rd799+896], %r485;
$L__BB11_349:
	setp.ge.s32 	%p367, %r195, %r496;
	@%p367 bra 	$L__BB11_351;
	cvt.u64.u32 	%rd800, %r176;
	add.s64 	%rd801, %rd4, %rd800;
	shl.b64 	%rd802, %rd801, 2;
	add.s64 	%rd803, %rd1, %rd802;
	st.global.u32 	[%rd803+1024], %r486;
$L__BB11_351:
	setp.ge.s32 	%p368, %r198, %r496;
	@%p368 bra 	$L__BB11_353;
	cvt.u64.u32 	%rd804, %r176;
	add.s64 	%rd805, %rd4, %rd804;
	shl.b64 	%rd806, %rd805, 2;
	add.s64 	%rd807, %rd1, %rd806;
	st.global.u32 	[%rd807+1152], %r487;
$L__BB11_353:
	setp.ge.s32 	%p369, %r201, %r496;
	@%p369 bra 	$L__BB11_355;
	cvt.u64.u32 	%rd808, %r176;
	add.s64 	%rd809, %rd4, %rd808;
	shl.b64 	%rd810, %rd809, 2;
	add.s64 	%rd811, %rd1, %rd810;
	st.global.u32 	[%rd811+1280], %r488;
$L__BB11_355:
	setp.ge.s32 	%p370, %r204, %r496;
	@%p370 bra 	$L__BB11_357;
	cvt.u64.u32 	%rd812, %r176;
	add.s64 	%rd813, %rd4, %rd812;
	shl.b64 	%rd814, %rd813, 2;
	add.s64 	%rd815, %rd1, %rd814;
	st.global.u32 	[%rd815+1408], %r489;
$L__BB11_357:
	setp.ge.s32 	%p371, %r207, %r496;
	@%p371 bra 	$L__BB11_359;
	cvt.u64.u32 	%rd816, %r176;
	add.s64 	%rd817, %rd4, %rd816;
	shl.b64 	%rd818, %rd817, 2;
	add.s64 	%rd819, %rd1, %rd818;
	st.global.u32 	[%rd819+1536], %r490;
$L__BB11_359:
	setp.ge.s32 	%p372, %r453, %r496;
	@%p372 bra 	$L__BB11_361;
	cvt.u64.u32 	%rd820, %r176;
	add.s64 	%rd821, %rd4, %rd820;
	shl.b64 	%rd822, %rd821, 2;
	add.s64 	%rd823, %rd1, %rd822;
	st.global.u32 	[%rd823+1664], %r491;
$L__BB11_361:
	setp.ge.s32 	%p373, %r455, %r496;
	@%p373 bra 	$L__BB11_363;
	cvt.u64.u32 	%rd824, %r176;
	add.s64 	%rd825, %rd4, %rd824;
	shl.b64 	%rd826, %rd825, 2;
	add.s64 	%rd827, %rd1, %rd826;
	st.global.u32 	[%rd827+1792], %r492;
$L__BB11_363:
	setp.ge.s32 	%p374, %r456, %r496;
	@%p374 bra 	$L__BB11_365;
	cvt.u64.u32 	%rd828, %r176;
	add.s64 	%rd829, %rd4, %rd828;
	shl.b64 	%rd830, %rd829, 2;
	add.s64 	%rd831, %rd1, %rd830;
	st.global.u32 	[%rd831+1920], %r493;
$L__BB11_365:
	setp.ge.s32 	%p375, %r216, %r496;
	@%p375 bra 	$L__BB11_367;
	cvt.u64.u32 	%rd832, %r176;
	add.s64 	%rd833, %rd4, %rd832;
	shl.b64 	%rd834, %rd833, 2;
	add.s64 	%rd835, %rd1, %rd834;
	st.global.u32 	[%rd835+2048], %r494;
$L__BB11_367:
	ret;

}
	// .globl	_ZN3cub18CUB_300001_SM_10006detail10merge_sort30DeviceMergeSortPartitionKernelIN6thrust24THRUST_300001_SM_1000_NS10device_ptrIiEEm4cmpfiEEvbT_PT2_T0_SC_PSC_T1_SC_i
.visible .entry _ZN3cub18CUB_300001_SM_10006detail10merge_sort30DeviceMergeSortPartitionKernelIN6thrust24THRUST_300001_SM_1000_NS10device_ptrIiEEm4cmpfiEEvbT_PT2_T0_SC_PSC_T1_SC_i(
	.param .u8 _ZN3cub18CUB_300001_SM_10006detail10merge_sort30DeviceMergeSortPartitionKernelIN6thrust24THRUST_300001_SM_1000_NS10device_ptrIiEEm4cmpfiEEvbT_PT2_T0_SC_PSC_T1_SC_i_param_0,
	.param .align 8 .b8 _ZN3cub18CUB_300001_SM_10006detail10merge_sort30DeviceMergeSortPartitionKernelIN6thrust24THRUST_300001_SM_1000_NS10device_ptrIiEEm4cmpfiEEvbT_PT2_T0_SC_PSC_T1_SC_i_param_1[8],
	.param .u64 .ptr .align 1 _ZN3cub18CUB_300001_SM_10006detail10merge_sort30DeviceMergeSortPartitionKernelIN6thrust24THRUST_300001_SM_1000_NS10device_ptrIiEEm4cmpfiEEvbT_PT2_T0_SC_PSC_T1_SC_i_param_2,
	.param .u64 _ZN3cub18CUB_300001_SM_10006detail10merge_sort30DeviceMergeSortPartitionKernelIN6thrust24THRUST_300001_SM_1000_NS10device_ptrIiEEm4cmpfiEEvbT_PT2_T0_SC_PSC_T1_SC_i_param_3,
	.param .u64 _ZN3cub18CUB_300001_SM_10006detail10merge_sort30DeviceMergeSortPartitionKernelIN6thrust24THRUST_300001_SM_1000_NS10device_ptrIiEEm4cmpfiEEvbT_PT2_T0_SC_PSC_T1_SC_i_param_4,
	.param .u64 .ptr .align 1 _ZN3cub18CUB_300001_SM_10006detail10merge_sort30DeviceMergeSortPartitionKernelIN6thrust24THRUST_300001_SM_1000_NS10device_ptrIiEEm4cmpfiEEvbT_PT2_T0_SC_PSC_T1_SC_i_param_5,
	.param .align 1 .b8 _ZN3cub18CUB_300001_SM_10006detail10merge_sort30DeviceMergeSortPartitionKernelIN6thrust24THRUST_300001_SM_1000_NS10device_ptrIiEEm4cmpfiEEvbT_PT2_T0_SC_PSC_T1_SC_i_param_6[1],
	.param .u64 _ZN3cub18CUB_300001_SM_10006detail10merge_sort30DeviceMergeSortPartitionKernelIN6thrust24THRUST_300001_SM_1000_NS10device_ptrIiEEm4cmpfiEEvbT_PT2_T0_SC_PSC_T1_SC_i_param_7,
	.param .u32 _ZN3cub18CUB_300001_SM_10006detail10merge_sort30DeviceMergeSortPartitionKernelIN6thrust24THRUST_300001_SM_1000_NS10device_ptrIiEEm4cmpfiEEvbT_PT2_T0_SC_PSC_T1_SC_i_param_8
)
{
	.reg .pred 	%p<10>;
	.reg .b16 	%rs<2>;
	.reg .b32 	%r<10>;
	.reg .b32 	%f<5>;
	.reg .b64 	%rd<96>;

	ld.param.u64 	%rd29, [_ZN3cub18CUB_300001_SM_10006detail10merge_sort30DeviceMergeSortPartitionKernelIN6thrust24THRUST_300001_SM_1000_NS10device_ptrIiEEm4cmpfiEEvbT_PT2_T0_SC_PSC_T1_SC_i_param_1];
	ld.param.s8 	%rs1, [_ZN3cub18CUB_300001_SM_10006detail10merge_sort30DeviceMergeSortPartitionKernelIN6thrust24THRUST_300001_SM_1000_NS10device_ptrIiEEm4cmpfiEEvbT_PT2_T0_SC_PSC_T1_SC_i_param_0];
	ld.param.u64 	%rd30, [_ZN3cub18CUB_300001_SM_10006detail10merge_sort30DeviceMergeSortPartitionKernelIN6thrust24THRUST_300001_SM_1000_NS10device_ptrIiEEm4cmpfiEEvbT_PT2_T0_SC_PSC_T1_SC_i_param_2];
	ld.param.u64 	%rd31, [_ZN3cub18CUB_300001_SM_10006detail10merge_sort30DeviceMergeSortPartitionKernelIN6thrust24THRUST_300001_SM_1000_NS10device_ptrIiEEm4cmpfiEEvbT_PT2_T0_SC_PSC_T1_SC_i_param_3];
	ld.param.u64 	%rd32, [_ZN3cub18CUB_300001_SM_10006detail10merge_sort30DeviceMergeSortPartitionKernelIN6thrust24THRUST_300001_SM_1000_NS10device_ptrIiEEm4cmpfiEEvbT_PT2_T0_SC_PSC_T1_SC_i_param_4];
	ld.param.u64 	%rd34, [_ZN3cub18CUB_300001_SM_10006detail10merge_sort30DeviceMergeSortPartitionKernelIN6thrust24THRUST_300001_SM_1000_NS10device_ptrIiEEm4cmpfiEEvbT_PT2_T0_SC_PSC_T1_SC_i_param_5];
	ld.param.u64 	%rd33, [_ZN3cub18CUB_300001_SM_10006detail10merge_sort30DeviceMergeSortPartitionKernelIN6thrust24THRUST_300001_SM_1000_NS10device_ptrIiEEm4cmpfiEEvbT_PT2_T0_SC_PSC_T1_SC_i_param_7];
	ld.param.u32 	%r1, [_ZN3cub18CUB_300001_SM_10006detail10merge_sort30DeviceMergeSortPartitionKernelIN6thrust24THRUST_300001_SM_1000_NS10device_ptrIiEEm4cmpfiEEvbT_PT2_T0_SC_PSC_T1_SC_i_param_8];
	cvta.to.global.u64 	%rd1, %rd34;
	mov.u32 	%r2, %ntid.x;
	mov.u32 	%r3, %ctaid.x;
	mov.u32 	%r4, %tid.x;
	mad.lo.s32 	%r5, %r2, %r3, %r4;
	cvt.u64.u32 	%rd2, %r5;
	setp.le.u64 	%p1, %rd32, %rd2;
	@%p1 bra 	$L__BB12_11;
	shr.u64 	%rd35, %rd33, 1;
	add.s64 	%rd4, %rd33, 4294967295;
	neg.s64 	%rd36, %rd33;
	and.b64  	%rd37, %rd36, %rd2;
	cvt.s64.s32 	%rd5, %r1;
	mul.lo.s64 	%rd38, %rd37, %rd5;
	mul.lo.s64 	%rd39, %rd35, %rd5;
	min.u64 	%rd6, %rd38, %rd31;
	not.b64 	%rd40, %rd38;
	min.u64 	%rd41, %rd39, %rd40;
	add.s64 	%rd42, %rd41, %rd38;
	min.u64 	%rd7, %rd42, %rd31;
	not.b64 	%rd43, %rd7;
	min.u64 	%rd44, %rd39, %rd43;
	add.s64 	%rd45, %rd44, %rd7;
	min.u64 	%rd8, %rd45, %rd31;
	// begin inline asm
	griddepcontrol.wait;
	// end inline asm
	add.s64 	%rd46, %rd2, 1;
	setp.ne.s64 	%p2, %rd46, %rd32;
	@%p2 bra 	$L__BB12_3;
	shl.b64 	%rd89, %rd2, 3;
	add.s64 	%rd90, %rd1, %rd89;
	st.global.u64 	[%rd90], %rd7;
	bra.uni 	$L__BB12_11;
$L__BB12_3:
	sub.s64 	%rd47, %rd8, %rd6;
	and.b64  	%rd48, %rd4, %rd2;
	mul.lo.s64 	%rd49, %rd48, %rd5;
	min.u64 	%rd9, %rd49, %rd47;
	setp.eq.s16 	%p3, %rs1, 0;
	@%p3 bra 	$L__BB12_7;
	sub.s64 	%rd50, %rd7, %rd6;
	sub.s64 	%rd51, %rd8, %rd7;
	max.u64 	%rd52, %rd9, %rd51;
	sub.s64 	%rd95, %rd52, %rd51;
	min.u64 	%rd91, %rd50, %rd9;
	setp.ge.u64 	%p4, %rd95, %rd91;
	@%p4 bra 	$L__BB12_10;
	cvta.to.global.u64 	%rd12, %rd29;
	add.s64 	%rd13, %rd9, %rd7;
	ld.global.u64 	%rd14, [a_f];
$L__BB12_6:
	sub.s64 	%rd53, %rd91, %rd95;
	shr.u64 	%rd54, %rd53, 1;
	add.s64 	%rd55, %rd54, %rd95;
	add.s64 	%rd56, %rd55, %rd6;
	shl.b64 	%rd57, %rd56, 2;
	add.s64 	%rd58, %rd12, %rd57;
	ld.global.u32 	%r6, [%rd58];
	not.b64 	%rd59, %rd55;
	add.s64 	%rd60, %rd13, %rd59;
	shl.b64 	%rd61, %rd60, 2;
	add.s64 	%rd62, %rd12, %rd61;
	ld.global.u32 	%r7, [%rd62];
	mul.wide.s32 	%rd63, %r7, 4;
	add.s64 	%rd64, %rd14, %rd63;
	ld.f32 	%f1, [%rd64];
	mul.wide.s32 	%rd65, %r6, 4;
	add.s64 	%rd66, %rd14, %rd65;
	ld.f32 	%f2, [%rd66];
	setp.geu.f32 	%p5, %f1, %f2;
	add.s64 	%rd67, %rd55, 1;
	selp.b64 	%rd95, %rd67, %rd95, %p5;
	selp.b64 	%rd91, %rd91, %rd55, %p5;
	setp.lt.u64 	%p6, %rd95, %rd91;
	@%p6 bra 	$L__BB12_6;
	bra.uni 	$L__BB12_10;
$L__BB12_7:
	sub.s64 	%rd68, %rd7, %rd6;
	sub.s64 	%rd69, %rd8, %rd7;
	max.u64 	%rd70, %rd9, %rd69;
	sub.s64 	%rd95, %rd70, %rd69;
	min.u64 	%rd93, %rd68, %rd9;
	setp.ge.u64 	%p7, %rd95, %rd93;
	@%p7 bra 	$L__BB12_10;
	cvta.to.global.u64 	%rd21, %rd30;
	add.s64 	%rd22, %rd9, %rd7;
	ld.global.u64 	%rd23, [a_f];
$L__BB12_9:
	sub.s64 	%rd71, %rd93, %rd95;
	shr.u64 	%rd72, %rd71, 1;
	add.s64 	%rd73, %rd72, %rd95;
	add.s64 	%rd74, %rd73, %rd6;
	shl.b64 	%rd75, %rd74, 2;
	add.s64 	%rd76, %rd21, %rd75;
	ld.global.u32 	%r8, [%rd76];
	not.b64 	%rd77, %rd73;
	add.s64 	%rd78, %rd22, %rd77;
	shl.b64 	%rd79, %rd78, 2;
	add.s64 	%rd80, %rd21, %rd79;
	ld.global.u32 	%r9, [%rd80];
	mul.wide.s32 	%rd81, %r9, 4;
	add.s64 	%rd82, %rd23, %rd81;
	ld.f32 	%f3, [%rd82];
	mul.wide.s32 	%rd83, %r8, 4;
	add.s64 	%rd84, %rd23, %rd83;
	ld.f32 	%f4, [%rd84];
	setp.geu.f32 	%p8, %f3, %f4;
	add.s64 	%rd85, %rd73, 1;
	selp.b64 	%rd95, %rd85, %rd95, %p8;
	selp.b64 	%rd93, %rd93, %rd73, %p8;
	setp.lt.u64 	%p9, %rd95, %rd93;
	@%p9 bra 	$L__BB12_9;
$L__BB12_10:
	add.s64 	%rd86, %rd95, %rd6;
	shl.b64 	%rd87, %rd2, 3;
	add.s64 	%rd88, %rd1, %rd87;
	st.global.u64 	[%rd88], %rd86;
$L__BB12_11:
	ret;

}
	// .globl	_ZN3cub18CUB_300001_SM_10006detail10merge_sort26DeviceMergeSortMergeKernelINS2_10policy_hubIN6thrust24THRUST_300001_SM_1000_NS10device_ptrIiEEE9Policy600ES8_PNS0_8NullTypeES8_SC_m4cmpfiSB_EEvbT2_T3_T4_PT6_PT7_T5_PSG_SG_NS1_7vsmem_tE
.visible .entry _ZN3cub18CUB_300001_SM_10006detail10merge_sort26DeviceMergeSortMergeKernelINS2_10policy_hubIN6thrust24THRUST_300001_SM_1000_NS10device_ptrIiEEE9Policy600ES8_PNS0_8NullTypeES8_SC_m4cmpfiSB_EEvbT2_T3_T4_PT6_PT7_T5_PSG_SG_NS1_7vsmem_tE(
	.param .u8 _ZN3cub18CUB_300001_SM_10006detail10merge_sort26DeviceMergeSortMergeKernelINS2_10policy_hubIN6thrust24THRUST_300001_SM_1000_NS10device_ptrIiEEE9Policy600ES8_PNS0_8NullTypeES8_SC_m4cmpfiSB_EEvbT2_T3_T4_PT6_PT7_T5_PSG_SG_NS1_7vsmem_tE_param_0,
	.param .align 8 .b8 _ZN3cub18CUB_300001_SM_10006detail10merge_sort26DeviceMergeSortMergeKernelINS2_10policy_hubIN6thrust24THRUST_300001_SM_1000_NS10device_ptrIiEEE9Policy600ES8_PNS0_8NullTypeES8_SC_m4cmpfiSB_EEvbT2_T3_T4_PT6_PT7_T5_PSG_SG_NS1_7vsmem_tE_param_1[8],
	.param .u64 .ptr .align 1 _ZN3cub18CUB_300001_SM_10006detail10merge_sort26DeviceMergeSortMergeKernelINS2_10policy_hubIN6thrust24THRUST_300001_SM_1000_NS10device_ptrIiEEE9Policy600ES8_PNS0_8NullTypeES8_SC_m4cmpfiSB_EEvbT2_T3_T4_PT6_PT7_T5_PSG_SG_NS1_7vsmem_tE_param_2,
	.param .u64 _ZN3cub18CUB_300001_SM_10006detail10merge_sort26DeviceMergeSortMergeKernelINS2_10policy_hubIN6thrust24THRUST_300001_SM_1000_NS10device_ptrIiEEE9Policy600ES8_PNS0_8NullTypeES8_SC_m4cmpfiSB_EEvbT2_T3_T4_PT6_PT7_T5_PSG_SG_NS1_7vsmem_tE_param_3,
	.param .u64 .ptr .align 1 _ZN3cub18CUB_300001_SM_10006detail10merge_sort26DeviceMergeSortMergeKernelINS2_10policy_hubIN6thrust24THRUST_300001_SM_1000_NS10device_ptrIiEEE9Policy600ES8_PNS0_8NullTypeES8_SC_m4cmpfiSB_EEvbT2_T3_T4_PT6_PT7_T5_PSG_SG_NS1_7vsmem_tE_param_4,
	.param .u64 .ptr .align 1 _ZN3cub18CUB_300001_SM_10006detail10merge_sort26DeviceMergeSortMergeKernelINS2_10policy_hubIN6thrust24THRUST_300001_SM_1000_NS10device_ptrIiEEE9Policy600ES8_PNS0_8NullTypeES8_SC_m4cmpfiSB_EEvbT2_T3_T4_PT6_PT7_T5_PSG_SG_NS1_7vsmem_tE_param_5,
	.param .align 1 .b8 _ZN3cub18CUB_300001_SM_10006detail10merge_sort26DeviceMergeSortMergeKernelINS2_10policy_hubIN6thrust24THRUST_300001_SM_1000_NS10device_ptrIiEEE9Policy600ES8_PNS0_8NullTypeES8_SC_m4cmpfiSB_EEvbT2_T3_T4_PT6_PT7_T5_PSG_SG_NS1_7vsmem_tE_param_6[1],
	.param .u64 .ptr .align 1 _ZN3cub18CUB_300001_SM_10006detail10merge_sort26DeviceMergeSortMergeKernelINS2_10policy_hubIN6thrust24THRUST_300001_SM_1000_NS10device_ptrIiEEE9Policy600ES8_PNS0_8NullTypeES8_SC_m4cmpfiSB_EEvbT2_T3_T4_PT6_PT7_T5_PSG_SG_NS1_7vsmem_tE_param_7,
	.param .u64 _ZN3cub18CUB_300001_SM_10006detail10merge_sort26DeviceMergeSortMergeKernelINS2_10policy_hubIN6thrust24THRUST_300001_SM_1000_NS10device_ptrIiEEE9Policy600ES8_PNS0_8NullTypeES8_SC_m4cmpfiSB_EEvbT2_T3_T4_PT6_PT7_T5_PSG_SG_NS1_7vsmem_tE_param_8,
	.param .align 8 .b8 _ZN3cub18CUB_300001_SM_10006detail10merge_sort26DeviceMergeSortMergeKernelINS2_10policy_hubIN6thrust24THRUST_300001_SM_1000_NS10device_ptrIiEEE9Policy600ES8_PNS0_8NullTypeES8_SC_m4cmpfiSB_EEvbT2_T3_T4_PT6_PT7_T5_PSG_SG_NS1_7vsmem_tE_param_9[8]
)
.maxntid 256
{
	.reg .pred 	%p<416>;
	.reg .b16 	%rs<6>;
	.reg .b32 	%r<1216>;
	.reg .b32 	%f<73>;
	.reg .b64 	%rd<527>;
	// demoted variable
	.shared .align 16 .b8 _ZZN3cub18CUB_300001_SM_10006detail10merge_sort26DeviceMergeSortMergeKernelINS2_10policy_hubIN6thrust24THRUST_300001_SM_1000_NS10device_ptrIiEEE9Policy600ES8_PNS0_8NullTypeES8_SC_m4cmpfiSB_EEvbT2_T3_T4_PT6_PT7_T5_PSG_SG_NS1_7vsmem_tEE19static_temp_storage[17424];
	ld.param.u64 	%rd25, [_ZN3cub18CUB_300001_SM_10006detail10merge_sort26DeviceMergeSortMergeKernelINS2_10policy_hubIN6thrust24THRUST_300001_SM_1000_NS10device_ptrIiEEE9Policy600ES8_PNS0_8NullTypeES8_SC_m4cmpfiSB_EEvbT2_T3_T4_PT6_PT7_T5_PSG_SG_NS1_7vsmem_tE_param_1];
	ld.param.u64 	%rd22, [_ZN3cub18CUB_300001_SM_10006detail10merge_sort26DeviceMergeSortMergeKernelINS2_10policy_hubIN6thrust24THRUST_300001_SM_1000_NS10device_ptrIiEEE9Policy600ES8_PNS0_8NullTypeES8_SC_m4cmpfiSB_EEvbT2_T3_T4_PT6_PT7_T5_PSG_SG_NS1_7vsmem_tE_param_4];
	cvta.to.global.u64 	%rd1, %rd22;
	cvta.to.global.u64 	%rd2, %rd25;
	mov.u32 	%r513, %ctaid.x;
	mov.u32 	%r514, %nctaid.x;
	mov.u32 	%r1, %tid.x;
	add.s32 	%r515, %r514, -1;
	setp.ge.u32 	%p65, %r513, %r515;
	@%p65 bra 	$L__BB13_158;
	ld.param.u64 	%rd525, [_ZN3cub18CUB_300001_SM_10006detail10merge_sort26DeviceMergeSortMergeKernelINS2_10policy_hubIN6thrust24THRUST_300001_SM_1000_NS10device_ptrIiEEE9Policy600ES8_PNS0_8NullTypeES8_SC_m4cmpfiSB_EEvbT2_T3_T4_PT6_PT7_T5_PSG_SG_NS1_7vsmem_tE_param_8];
	ld.param.u64 	%rd523, [_ZN3cub18CUB_300001_SM_10006detail10merge_sort26DeviceMergeSortMergeKernelINS2_10policy_hubIN6thrust24THRUST_300001_SM_1000_NS10device_ptrIiEEE9Policy600ES8_PNS0_8NullTypeES8_SC_m4cmpfiSB_EEvbT2_T3_T4_PT6_PT7_T5_PSG_SG_NS1_7vsmem_tE_param_7];
	ld.param.u64 	%rd510, [_ZN3cub18CUB_300001_SM_10006detail10merge_sort26DeviceMergeSortMergeKernelINS2_10policy_hubIN6thrust24THRUST_300001_SM_1000_NS10device_ptrIiEEE9Policy600ES8_PNS0_8NullTypeES8_SC_m4cmpfiSB_EEvbT2_T3_T4_PT6_PT7_T5_PSG_SG_NS1_7vsmem_tE_param_3];
	ld.param.s8 	%rs4, [_ZN3cub18CUB_300001_SM_10006detail10merge_sort26DeviceMergeSortMergeKernelINS2_10policy_hubIN6thrust24THRUST_300001_SM_1000_NS10device_ptrIiEEE9Policy600ES8_PNS0_8NullTypeES8_SC_m4cmpfiSB_EEvbT2_T3_T4_PT6_PT7_T5_PSG_SG_NS1_7vsmem_tE_param_0];
	cvta.to.global.u64 	%rd270, %rd523;
	cvt.u64.u32 	%rd271, %r513;
	mul.wide.u32 	%rd272, %r513, 8;
	add.s64 	%rd273, %rd270, %rd272;
	ld.global.u64 	%rd3, [%rd273];
	ld.global.u64 	%rd274, [%rd273+8];
	shr.u64 	%rd275, %rd525, 1;
	neg.s64 	%rd276, %rd525;
	and.b64  	%rd277, %rd276, %rd271;
	mul.lo.s64 	%rd4, %rd277, 4352;
	mul.lo.s64 	%rd5, %rd275, 4352;
	sub.s64 	%rd278, %rd271, %rd277;
	mul.lo.s64 	%rd279, %rd278, 4352;
	sub.s64 	%rd280, %rd3, %rd4;
	sub.s64 	%rd281, %rd274, %rd4;
	sub.s64 	%rd282, %rd510, %rd4;
	max.u64 	%rd283, %rd282, %rd5;
	sub.s64 	%rd284, %rd283, %rd5;
	sub.s64 	%rd285, %rd279, %rd280;
	min.u64 	%rd6, %rd285, %rd284;
	max.u64 	%rd286, %rd279, -4353;
	not.b64 	%rd287, %rd286;
	add.s64 	%rd288, %rd279, %rd287;
	sub.s64 	%rd289, %rd288, %rd281;
	or.b64  	%rd290, %rd276, %rd271;
	setp.eq.s64 	%p260, %rd290, -1;
	min.u64 	%rd291, %rd5, %rd282;
	selp.b64 	%rd292, %rd291, %rd281, %p260;
	selp.b64 	%rd293, %rd5, %rd289, %p260;
	min.u64 	%rd294, %rd293, %rd284;
	cvt.u32.u64 	%r797, %rd280;
	cvt.u32.u64 	%r798, %rd292;
	sub.s32 	%r2, %r798, %r797;
	cvt.u32.u64 	%r799, %rd294;
	cvt.u32.u64 	%r800, %rd6;
	sub.s32 	%r3, %r799, %r800;
	// begin inline asm
	griddepcontrol.wait;
	// end inline asm
	setp.eq.s16 	%p261, %rs4, 0;
	@%p261 bra 	$L__BB13_53;
	add.s64 	%rd295, %rd4, %rd5;
	add.s64 	%rd296, %rd295, %rd6;
	setp.ge.s32 	%p262, %r1, %r2;
	cvt.u64.u32 	%rd297, %r1;
	add.s64 	%rd298, %rd3, %rd297;
	shl.b64 	%rd299, %rd298, 2;
	add.s64 	%rd7, %rd2, %rd299;
	sub.s32 	%r801, %r1, %r2;
	cvt.s64.s32 	%rd300, %r801;
	add.s64 	%rd301, %rd296, %rd300;
	shl.b64 	%rd302, %rd301, 2;
	add.s64 	%rd8, %rd2, %rd302;
	@%p262 bra 	$L__BB13_4;
	ld.global.u32 	%r1094, [%rd7];
	bra.uni 	$L__BB13_5;
$L__BB13_4:
	ld.global.u32 	%r1094, [%rd8];
$L__BB13_5:
	add.s32 	%r802, %r1, 256;
	setp.lt.s32 	%p263, %r802, %r2;
	@%p263 bra 	$L__BB13_7;
	ld.global.u32 	%r1093, [%rd8+1024];
	bra.uni 	$L__BB13_8;
$L__BB13_7:
	ld.global.u32 	%r1093, [%rd7+1024];
$L__BB13_8:
	add.s32 	%r803, %r1, 512;
	setp.lt.s32 	%p264, %r803, %r2;
	@%p264 bra 	$L__BB13_10;
	ld.global.u32 	%r1092, [%rd8+2048];
	bra.uni 	$L__BB13_11;
$L__BB13_10:
	ld.global.u32 	%r1092, [%rd7+2048];
$L__BB13_11:
	add.s32 	%r804, %r1, 768;
	setp.lt.s32 	%p265, %r804, %r2;
	@%p265 bra 	$L__BB13_13;
	ld.global.u32 	%r1091, [%rd8+3072];
	bra.uni 	$L__BB13_14;
$L__BB13_13:
	ld.global.u32 	%r1091, [%rd7+3072];
$L__BB13_14:
	or.b32  	%r805, %r1, 1024;
	setp.lt.s32 	%p266, %r805, %r2;
	@%p266 bra 	$L__BB13_16;
	ld.global.u32 	%r1090, [%rd8+4096];
	bra.uni 	$L__BB13_17;
$L__BB13_16:
	ld.global.u32 	%r1090, [%rd7+4096];
$L__BB13_17:
	add.s32 	%r806, %r1, 1280;
	setp.lt.s32 	%p267, %r806, %r2;
	@%p267 bra 	$L__BB13_19;
	ld.global.u32 	%r1089, [%rd8+5120];
	bra.uni 	$L__BB13_20;
$L__BB13_19:
	ld.global.u32 	%r1089, [%rd7+5120];
$L__BB13_20:
	add.s32 	%r807, %r1, 1536;
	setp.lt.s32 	%p268, %r807, %r2;
	@%p268 bra 	$L__BB13_22;
	ld.global.u32 	%r1088, [%rd8+6144];
	bra.uni 	$L__BB13_23;
$L__BB13_22:
	ld.global.u32 	%r1088, [%rd7+6144];
$L__BB13_23:
	add.s32 	%r808, %r1, 1792;
	setp.lt.s32 	%p269, %r808, %r2;
	@%p269 bra 	$L__BB13_25;
	ld.global.u32 	%r1087, [%rd8+7168];
	bra.uni 	$L__BB13_26;
$L__BB13_25:
	ld.global.u32 	%r1087, [%rd7+7168];
$L__BB13_26:
	or.b32  	%r809, %r1, 2048;
	setp.lt.s32 	%p270, %r809, %r2;
	@%p270 bra 	$L__BB13_28;
	ld.global.u32 	%r1086, [%rd8+8192];
	bra.uni 	$L__BB13_29;
$L__BB13_28:
	ld.global.u32 	%r1086, [%rd7+8192];
$L__BB13_29:
	add.s32 	%r810, %r1, 2304;
	setp.lt.s32 	%p271, %r810, %r2;
	@%p271 bra 	$L__BB13_31;
	ld.global.u32 	%r1085, [%rd8+9216];
	bra.uni 	$L__BB13_32;
$L__BB13_31:
	ld.global.u32 	%r1085, [%rd7+9216];
$L__BB13_32:
	add.s32 	%r811, %r1, 2560;
	setp.lt.s32 	%p272, %r811, %r2;
	@%p272 bra 	$L__BB13_34;
	ld.global.u32 	%r1084, [%rd8+10240];
	bra.uni 	$L__BB13_35;
$L__BB13_34:
	ld.global.u32 	%r1084, [%rd7+10240];
$L__BB13_35:
	add.s32 	%r812, %r1, 2816;
	setp.lt.s32 	%p273, %r812, %r2;
	@%p273 bra 	$L__BB13_37;
	ld.global.u32 	%r1083, [%rd8+11264];
	bra.uni 	$L__BB13_38;
$L__BB13_37:
	ld.global.u32 	%r1083, [%rd7+11264];
$L__BB13_38:
	or.b32  	%r813, %r1, 3072;
	setp.lt.s32 	%p274, %r813, %r2;
	@%p274 bra 	$L__BB13_40;
	ld.global.u32 	%r1082, [%rd8+12288];
	bra.uni 	$L__BB13_41;
$L__BB13_40:
	ld.global.u32 	%r1082, [%rd7+12288];
$L__BB13_41:
	add.s32 	%r814, %r1, 3328;
	setp.lt.s32 	%p275, %r814, %r2;
	@%p275 bra 	$L__BB13_43;
	ld.global.u32 	%r1081, [%rd8+13312];
	bra.uni 	$L__BB13_44;
$L__BB13_43:
	ld.global.u32 	%r1081, [%rd7+13312];
$L__BB13_44:
	add.s32 	%r815, %r1, 3584;
	setp.lt.s32 	%p276, %r815, %r2;
	@%p276 bra 	$L__BB13_46;
	ld.global.u32 	%r1080, [%rd8+14336];
	bra.uni 	$L__BB13_47;
$L__BB13_46:
	ld.global.u32 	%r1080, [%rd7+14336];
$L__BB13_47:
	add.s32 	%r816, %r1, 3840;
	setp.lt.s32 	%p277, %r816, %r2;
	@%p277 bra 	$L__BB13_49;
	ld.global.u32 	%r1079, [%rd8+15360];
	bra.uni 	$L__BB13_50;
$L__BB13_49:
	ld.global.u32 	%r1079, [%rd7+15360];
$L__BB13_50:
	or.b32  	%r817, %r1, 4096;
	setp.lt.s32 	%p278, %r817, %r2;
	@%p278 bra 	$L__BB13_52;
	ld.global.u32 	%r1078, [%rd8+16384];
	bra.uni 	$L__BB13_54;
$L__BB13_52:
	ld.global.u32 	%r1078, [%rd7+16384];
	bra.uni 	$L__BB13_54;
$L__BB13_53:
	ld.param.u64 	%rd526, [_ZN3cub18CUB_300001_SM_10006detail10merge_sort26DeviceMergeSortMergeKernelINS2_10policy_hubIN6thrust24THRUST_300001_SM_1000_NS10device_ptrIiEEE9Policy600ES8_PNS0_8NullTypeES8_SC_m4cmpfiSB_EEvbT2_T3_T4_PT6_PT7_T5_PSG_SG_NS1_7vsmem_tE_param_8];
	ld.param.u64 	%rd520, [_ZN3cub18CUB_300001_SM_10006detail10merge_sort26DeviceMergeSortMergeKernelINS2_10policy_hubIN6thrust24THRUST_300001_SM_1000_NS10device_ptrIiEEE9Policy600ES8_PNS0_8NullTypeES8_SC_m4cmpfiSB_EEvbT2_T3_T4_PT6_PT7_T5_PSG_SG_NS1_7vsmem_tE_param_4];
	shr.u64 	%rd303, %rd526, 1;
	mad.lo.s64 	%rd304, %rd303, 4352, %rd4;
	add.s64 	%rd305, %rd304, %rd6;
	setp.lt.s32 	%p279, %r1, %r2;
	sub.s32 	%r818, %r1, %r2;
	cvt.s64.s32 	%rd306, %r818;
	cvt.u64.u32 	%rd307, %r1;
	selp.b64 	%rd308, %rd3, %rd305, %p279;
	selp.b64 	%rd309, %rd307, %rd306, %p279;
	add.s64 	%rd310, %rd309, %rd308;
	cvta.to.global.u64 	%rd311, %rd520;
	shl.b64 	%rd312, %rd310, 2;
	add.s64 	%rd313, %rd311, %rd312;
	ld.global.u32 	%r1094, [%rd313];
	add.s32 	%r819, %r1, 256;
	setp.lt.s32 	%p280, %r819, %r2;
	sub.s32 	%r820, %r819, %r2;
	cvt.s64.s32 	%rd314, %r820;
	cvt.u64.u32 	%rd315, %r819;
	selp.b64 	%rd316, %rd3, %rd305, %p280;
	selp.b64 	%rd317, %rd315, %rd314, %p280;
	add.s64 	%rd318, %rd317, %rd316;
	shl.b64 	%rd319, %rd318, 2;
	add.s64 	%rd320, %rd311, %rd319;
	ld.global.u32 	%r1093, [%rd320];
	add.s32 	%r821, %r1, 512;
	setp.lt.s32 	%p281, %r821, %r2;
	sub.s32 	%r822, %r821, %r2;
	cvt.s64.s32 	%rd321, %r822;
	cvt.u64.u32 	%rd322, %r821;
	selp.b64 	%rd323, %rd3, %rd305, %p281;
	selp.b64 	%rd324, %rd322, %rd321, %p281;
	add.s64 	%rd325, %rd324, %rd323;
	shl.b64 	%rd326, %rd325, 2;
	add.s64 	%rd327, %rd311, %rd326;
	ld.global.u32 	%r1092, [%rd327];
	add.s32 	%r823, %r1, 768;
	setp.lt.s32 	%p282, %r823, %r2;
	sub.s32 	%r824, %r823, %r2;
	cvt.s64.s32 	%rd328, %r824;
	cvt.u64.u32 	%rd329, %r823;
	selp.b64 	%rd330, %rd3, %rd305, %p282;
	selp.b64 	%rd331, %rd329, %rd328, %p282;
	add.s64 	%rd332, %rd331, %rd330;
	shl.b64 	%rd333, %rd332, 2;
	add.s64 	%rd334, %rd311, %rd333;
	ld.global.u32 	%r1091, [%rd334];
	or.b32  	%r825, %r1, 1024;
	setp.lt.s32 	%p283, %r825, %r2;
	sub.s32 	%r826, %r825, %r2;
	cvt.s64.s32 	%rd335, %r826;
	cvt.u64.u32 	%rd336, %r825;
	selp.b64 	%rd337, %rd3, %rd305, %p283;
	selp.b64 	%rd338, %rd336, %rd335, %p283;
	add.s64 	%rd339, %rd338, %rd337;
	shl.b64 	%rd340, %rd339, 2;
	add.s64 	%rd341, %rd311, %rd340;
	ld.global.u32 	%r1090, [%rd341];
	add.s32 	%r827, %r1, 1280;
	setp.lt.s32 	%p284, %r827, %r2;
	sub.s32 	%r828, %r827, %r2;
	cvt.s64.s32 	%rd342, %r828;
	cvt.u64.u32 	%rd343, %r827;
	selp.b64 	%rd344, %rd3, %rd305, %p284;
	selp.b64 	%rd345, %rd343, %rd342, %p284;
	add.s64 	%rd346, %rd345, %rd344;
	shl.b64 	%rd347, %rd346, 2;
	add.s64 	%rd348, %rd311, %rd347;
	ld.global.u32 	%r1089, [%rd348];
	add.s32 	%r829, %r1, 1536;
	setp.lt.s32 	%p285, %r829, %r2;
	sub.s32 	%r830, %r829, %r2;
	cvt.s64.s32 	%rd349, %r830;
	cvt.u64.u32 	%rd350, %r829;
	selp.b64 	%rd351, %rd3, %rd305, %p285;
	selp.b64 	%rd352, %rd350, %rd349, %p285;
	add.s64 	%rd353, %rd352, %rd351;
	shl.b64 	%rd354, %rd353, 2;
	add.s64 	%rd355, %rd311, %rd354;
	ld.global.u32 	%r1088, [%rd355];
	add.s32 	%r831, %r1, 1792;
	setp.lt.s32 	%p286, %r831, %r2;
	sub.s32 	%r832, %r831, %r2;
	cvt.s64.s32 	%rd356, %r832;
	cvt.u64.u32 	%rd357, %r831;
	selp.b64 	%rd358, %rd3, %rd305, %p286;
	selp.b64 	%rd359, %rd357, %rd356, %p286;
	add.s64 	%rd360, %rd359, %rd358;
	shl.b64 	%rd361, %rd360, 2;
	add.s64 	%rd362, %rd311, %rd361;
	ld.global.u32 	%r1087, [%rd362];
	or.b32  	%r833, %r1, 2048;
	setp.lt.s32 	%p287, %r833, %r2;
	sub.s32 	%r834, %r833, %r2;
	cvt.s64.s32 	%rd363, %r834;
	cvt.u64.u32 	%rd364, %r833;
	selp.b64 	%rd365, %rd3, %rd305, %p287;
	selp.b64 	%rd366, %rd364, %rd363, %p287;
	add.s64 	%rd367, %rd366, %rd365;
	shl.b64 	%rd368, %rd367, 2;
	add.s64 	%rd369, %rd311, %rd368;
	ld.global.u32 	%r1086, [%rd369];
	add.s32 	%r835, %r1, 2304;
	setp.lt.s32 	%p288, %r835, %r2;
	sub.s32 	%r836, %r835, %r2;
	cvt.s64.s32 	%rd370, %r836;
	cvt.u64.u32 	%rd371, %r835;
	selp.b64 	%rd372, %rd3, %rd305, %p288;
	selp.b64 	%rd373, %rd371, %rd370, %p288;
	add.s64 	%rd374, %rd373, %rd372;
	shl.b64 	%rd375, %rd374, 2;
	add.s64 	%rd376, %rd311, %rd375;
	ld.global.u32 	%r1085, [%rd376];
	add.s32 	%r837, %r1, 2560;
	setp.lt.s32 	%p289, %r837, %r2;
	sub.s32 	%r838, %r837, %r2;
	cvt.s64.s32 	%rd377, %r838;
	cvt.u64.u32 	%rd378, %r837;
	selp.b64 	%rd379, %rd3, %rd305, %p289;
	selp.b64 	%rd380, %rd378, %rd377, %p289;
	add.s64 	%rd381, %rd380, %rd379;
	shl.b64 	%rd382, %rd381, 2;
	add.s64 	%rd383, %rd311, %rd382;
	ld.global.u32 	%r1084, [%rd383];
	add.s32 	%r839, %r1, 2816;
	setp.lt.s32 	%p290, %r839, %r2;
	sub.s32 	%r840, %r839, %r2;
	cvt.s64.s32 	%rd384, %r840;
	cvt.u64.u32 	%rd385, %r839;
	selp.b64 	%rd386, %rd3, %rd305, %p290;
	selp.b64 	%rd387, %rd385, %rd384, %p290;
	add.s64 	%rd388, %rd387, %rd386;
	shl.b64 	%rd389, %rd388, 2;
	add.s64 	%rd390, %rd311, %rd389;
	ld.global.u32 	%r1083, [%rd390];
	or.b32  	%r841, %r1, 3072;
	setp.lt.s32 	%p291, %r841, %r2;
	sub.s32 	%r842, %r841, %r2;
	cvt.s64.s32 	%rd391, %r842;
	cvt.u64.u32 	%rd392, %r841;
	selp.b64 	%rd393, %rd3, %rd305, %p291;
	selp.b64 	%rd394, %rd392, %rd391, %p291;
	add.s64 	%rd395, %rd394, %rd393;
	shl.b64 	%rd396, %rd395, 2;
	add.s64 	%rd397, %rd311, %rd396;
	ld.global.u32 	%r1082, [%rd397];
	add.s32 	%r843, %r1, 3328;
	setp.lt.s32 	%p292, %r843, %r2;
	sub.s32 	%r844, %r843, %r2;
	cvt.s64.s32 	%rd398, %r844;
	cvt.u64.u32 	%rd399, %r843;
	selp.b64 	%rd400, %rd3, %rd305, %p292;
	selp.b64 	%rd401, %rd399, %rd398, %p292;
	add.s64 	%rd402, %rd401, %rd400;
	shl.b64 	%rd403, %rd402, 2;
	add.s64 	%rd404, %rd311, %rd403;
	ld.global.u32 	%r1081, [%rd404];
	add.s32 	%r845, %r1, 3584;
	setp.lt.s32 	%p293, %r845, %r2;
	sub.s32 	%r846, %r845, %r2;
	cvt.s64.s32 	%rd405, %r846;
	cvt.u64.u32 	%rd406, %r845;
	selp.b64 	%rd407, %rd3, %rd305, %p293;
	selp.b64 	%rd408, %rd406, %rd405, %p293;
	add.s64 	%rd409, %rd408, %rd407;
	shl.b64 	%rd410, %rd409, 2;
	add.s64 	%rd411, %rd311, %rd410;
	ld.global.u32 	%r1080, [%rd411];
	add.s32 	%r847, %r1, 3840;
	setp.lt.s32 	%p294, %r847, %r2;
	sub.s32 	%r848, %r847, %r2;
	cvt.s64.s32 	%rd412, %r848;
	cvt.u64.u32 	%rd413, %r847;
	selp.b64 	%rd414, %rd3, %rd305, %p294;
	selp.b64 	%rd415, %rd413, %rd412, %p294;
	add.s64 	%rd416, %rd415, %rd414;
	shl.b64 	%rd417, %rd416, 2;
	add.s64 	%rd418, %rd311, %rd417;
	ld.global.u32 	%r1079, [%rd418];
	or.b32  	%r849, %r1, 4096;
	setp.lt.s32 	%p295, %r849, %r2;
	sub.s32 	%r850, %r849, %r2;
	cvt.s64.s32 	%rd419, %r850;
	cvt.u64.u32 	%rd420, %r849;
	selp.b64 	%rd421, %rd3, %rd305, %p295;
	selp.b64 	%rd422, %rd420, %rd419, %p295;
	add.s64 	%rd423, %rd422, %rd421;
	shl.b64 	%rd424, %rd423, 2;
	add.s64 	%rd425, %rd311, %rd424;
	ld.global.u32 	%r1078, [%rd425];
$L__BB13_54:
	shl.b32 	%r851, %r1, 2;
	mov.u32 	%r852, _ZZN3cub18CUB_300001_SM_10006detail10merge_sort26DeviceMergeSortMergeKernelINS2_10policy_hubIN6thrust24THRUST_300001_SM_1000_NS10device_ptrIiEEE9Policy600ES8_PNS0_8NullTypeES8_SC_m4cmpfiSB_EEvbT2_T3_T4_PT6_PT7_T5_PSG_SG_NS1_7vsmem_tEE19static_temp_storage;
	add.s32 	%r853, %r852, %r851;
	st.shared.u32 	[%r853], %r1094;
	st.shared.u32 	[%r853+1024], %r1093;
	st.shared.u32 	[%r853+2048], %r1092;
	st.shared.u32 	[%r853+3072], %r1091;
	st.shared.u32 	[%r853+4096], %r1090;
	st.shared.u32 	[%r853+5120], %r1089;
	st.shared.u32 	[%r853+6144], %r1088;
	st.shared.u32 	[%r853+7168], %r1087;
	st.shared.u32 	[%r853+8192], %r1086;
	st.shared.u32 	[%r853+9216], %r1085;
	st.shared.u32 	[%r853+10240], %r1084;
	st.shared.u32 	[%r853+11264], %r1083;
	st.shared.u32 	[%r853+12288], %r1082;
	st.shared.u32 	[%r853+13312], %r1081;
	st.shared.u32 	[%r853+14336], %r1080;
	st.shared.u32 	[%r853+15360], %r1079;
	st.shared.u32 	[%r853+16384], %r1078;
	bar.sync 	0;
	// begin inline asm
	griddepcontrol.launch_dependents;
	// end inline asm
	add.s32 	%r88, %r3, %r2;
	mul.lo.s32 	%r854, %r1, 17;
	min.s32 	%r89, %r854, %r88;
	shl.b32 	%r855, %r2, 2;
	add.s32 	%r90, %r852, %r855;
	setp.lt.s32 	%p296, %r89, %r3;
	sub.s32 	%r856, %r89, %r3;
	selp.b32 	%r1097, 0, %r856, %p296;
	min.s32 	%r1095, %r89, %r2;
	setp.ge.s32 	%p297, %r1097, %r1095;
	ld.global.u64 	%rd9, [a_f];
	@%p297 bra 	$L__BB13_56;
$L__BB13_55:
	sub.s32 	%r857, %r1095, %r1097;
	shr.u32 	%r858, %r857, 31;
	add.s32 	%r859, %r857, %r858;
	shr.s32 	%r860, %r859, 1;
	add.s32 	%r861, %r860, %r1097;
	shl.b32 	%r862, %r861, 2;
	add.s32 	%r864, %r852, %r862;
	ld.shared.u32 	%r865, [%r864];
	not.b32 	%r866, %r861;
	add.s32 	%r867, %r89, %r866;
	shl.b32 	%r868, %r867, 2;
	add.s32 	%r869, %r90, %r868;
	ld.shared.u32 	%r870, [%r869];
	mul.wide.s32 	%rd426, %r870, 4;
	add.s64 	%rd427, %rd9, %rd426;
	ld.f32 	%f37, [%rd427];
	mul.wide.s32 	%rd428, %r865, 4;
	add.s64 	%rd429, %rd9, %rd428;
	ld.f32 	%f38, [%rd429];
	setp.geu.f32 	%p298, %f37, %f38;
	add.s32 	%r871, %r861, 1;
	selp.b32 	%r1097, %r871, %r1097, %p298;
	selp.b32 	%r1095, %r1095, %r861, %p298;
	setp.lt.s32 	%p299, %r1097, %r1095;
	@%p299 bra 	$L__BB13_55;
$L__BB13_56:
	sub.s32 	%r872, %r89, %r1097;
	add.s32 	%r98, %r872, %r2;
	shl.b32 	%r873, %r872, 2;
	add.s32 	%r99, %r90, %r873;
	ld.shared.u32 	%r1099, [%r99];
	shl.b32 	%r874, %r1097, 2;
	add.s32 	%r101, %r852, %r874;
	ld.shared.u32 	%r1100, [%r101];
	setp.ge.s32 	%p301, %r98, %r88;
	mov.pred 	%p384, 0;
	@%p301 bra 	$L__BB13_59;
	setp.ge.s32 	%p303, %r1097, %r2;
	mov.pred 	%p384, -1;
	@%p303 bra 	$L__BB13_59;
	mul.wide.s32 	%rd430, %r1099, 4;
	add.s64 	%rd431, %rd9, %rd430;
	ld.f32 	%f39, [%rd431];
	mul.wide.s32 	%rd432, %r1100, 4;
	add.s64 	%rd433, %rd9, %rd432;
	ld.f32 	%f40, [%rd433];
	setp.lt.f32 	%p384, %f39, %f40;
$L__BB13_59:
	selp.b32 	%r103, %r1099, %r1100, %p384;
	selp.u32 	%r876, 1, 0, %p384;
	add.s32 	%r104, %r98, %r876;
	not.pred 	%p304, %p384;
	selp.u32 	%r877, 1, 0, %p304;
	add.s32 	%r105, %r1097, %r877;
	@%p304 bra 	$L__BB13_61;
	ld.shared.u32 	%r1099, [%r99+4];
	bra.uni 	$L__BB13_62;
$L__BB13_61:
	ld.shared.u32 	%r1100, [%r101+4];
$L__BB13_62:
	setp.ge.s32 	%p306, %r104, %r88;
	mov.pred 	%p385, 0;
	@%p306 bra 	$L__BB13_65;
	setp.ge.s32 	%p308, %r105, %r2;
	mov.pred 	%p385, -1;
	@%p308 bra 	$L__BB13_65;
	mul.wide.s32 	%rd434, %r1099, 4;
	add.s64 	%rd435, %rd9, %rd434;
	ld.f32 	%f41, [%rd435];
	mul.wide.s32 	%rd436, %r1100, 4;
	add.s64 	%rd437, %rd9, %rd436;
	ld.f32 	%f42, [%rd437];
	setp.lt.f32 	%p385, %f41, %f42;
$L__BB13_65:
	selp.b32 	%r110, %r1099, %r1100, %p385;
	selp.u32 	%r878, 1, 0, %p385;
	add.s32 	%r111, %r104, %r878;
	not.pred 	%p309, %p385;
	selp.u32 	%r879, 1, 0, %p309;
	add.s32 	%r112, %r105, %r879;
	@%p385 bra 	$L__BB13_67;
	shl.b32 	%r880, %r112, 2;
	add.s32 	%r882, %r852, %r880;
	ld.shared.u32 	%r1100, [%r882];
	bra.uni 	$L__BB13_68;
$L__BB13_67:
	shl.b32 	%r883, %r111, 2;
	add.s32 	%r885, %r852, %r883;
	ld.shared.u32 	%r1099, [%r885];
$L__BB13_68:
	setp.ge.s32 	%p311, %r111, %r88;
	mov.pred 	%p386, 0;
	@%p311 bra 	$L__BB13_71;
	setp.ge.s32 	%p313, %r112, %r2;
	mov.pred 	%p386, -1;
	@%p313 bra 	$L__BB13_71;
	mul.wide.s32 	%rd438, %r1099, 4;
	add.s64 	%rd439, %rd9, %rd438;
	ld.f32 	%f43, [%rd439];
	mul.wide.s32 	%rd440, %r1100, 4;
	add.s64 	%rd441, %rd9, %rd440;
	ld.f32 	%f44, [%rd441];
	setp.lt.f32 	%p386, %f43, %f44;
$L__BB13_71:
	selp.b32 	%r117, %r1099, %r1100, %p386;
	selp.u32 	%r886, 1, 0, %p386;
	add.s32 	%r118, %r111, %r886;
	not.pred 	%p314, %p386;
	selp.u32 	%r887, 1, 0, %p314;
	add.s32 	%r119, %r112, %r887;
	@%p386 bra 	$L__BB13_73;
	shl.b32 	%r888, %r119, 2;
	add.s32 	%r890, %r852, %r888;
	ld.shared.u32 	%r1100, [%r890];
	bra.uni 	$L__BB13_74;
$L__BB13_73:
	shl.b32 	%r891, %r118, 2;
	add.s32 	%r893, %r852, %r891;
	ld.shared.u32 	%r1099, [%r893];
$L__BB13_74:
	setp.ge.s32 	%p316, %r118, %r88;
	mov.pred 	%p387, 0;
	@%p316 bra 	$L__BB13_77;
	setp.ge.s32 	%p318, %r119, %r2;
	mov.pred 	%p387, -1;
	@%p318 bra 	$L__BB13_77;
	mul.wide.s32 	%rd442, %r1099, 4;
	add.s64 	%rd443, %rd9, %rd442;
	ld.f32 	%f45, [%rd443];
	mul.wide.s32 	%rd444, %r1100, 4;
	add.s64 	%rd445, %rd9, %rd444;
	ld.f32 	%f46, [%rd445];
	setp.lt.f32 	%p387, %f45, %f46;
$L__BB13_77:
	selp.b32 	%r124, %r1099, %r1100, %p387;
	selp.u32 	%r894, 1, 0, %p387;
	add.s32 	%r125, %r118, %r894;
	not.pred 	%p319, %p387;
	selp.u32 	%r895, 1, 0, %p319;
	add.s32 	%r126, %r119, %r895;
	@%p387 bra 	$L__BB13_79;
	shl.b32 	%r896, %r126, 2;
	add.s32 	%r898, %r852, %r896;
	ld.shared.u32 	%r1100, [%r898];
	bra.uni 	$L__BB13_80;
$L__BB13_79:
	shl.b32 	%r899, %r125, 2;
	add.s32 	%r901, %r852, %r899;
	ld.shared.u32 	%r1099, [%r901];
$L__BB13_80:
	setp.ge.s32 	%p321, %r125, %r88;
	mov.pred 	%p388, 0;
	@%p321 bra 	$L__BB13_83;
	setp.ge.s32 	%p323, %r126, %r2;
	mov.pred 	%p388, -1;
	@%p323 bra 	$L__BB13_83;
	mul.wide.s32 	%rd446, %r1099, 4;
	add.s64 	%rd447, %rd9, %rd446;
	ld.f32 	%f47, [%rd447];
	mul.wide.s32 	%rd448, %r1100, 4;
	add.s64 	%rd449, %rd9, %rd448;
	ld.f32 	%f48, [%rd449];
	setp.lt.f32 	%p388, %f47, %f48;
$L__BB13_83:
	selp.b32 	%r131, %r1099, %r1100, %p388;
	selp.u32 	%r902, 1, 0, %p388;
	add.s32 	%r132, %r125, %r902;
	not.pred 	%p324, %p388;
	selp.u32 	%r903, 1, 0, %p324;
	add.s32 	%r133, %r126, %r903;
	@%p388 bra 	$L__BB13_85;
	shl.b32 	%r904, %r133, 2;
	add.s32 	%r906, %r852, %r904;
	ld.shared.u32 	%r1100, [%r906];
	bra.uni 	$L__BB13_86;
$L__BB13_85:
	shl.b32 	%r907, %r132, 2;
	add.s32 	%r909, %r852, %r907;
	ld.shared.u32 	%r1099, [%r909];
$L__BB13_86:
	setp.ge.s32 	%p326, %r132, %r88;
	mov.pred 	%p389, 0;
	@%p326 bra 	$L__BB13_89;
	setp.ge.s32 	%p328, %r133, %r2;
	mov.pred 	%p389, -1;
	@%p328 bra 	$L__BB13_89;
	mul.wide.s32 	%rd450, %r1099, 4;
	add.s64 	%rd451, %rd9, %rd450;
	ld.f32 	%f49, [%rd451];
	mul.wide.s32 	%rd452, %r1100, 4;
	add.s64 	%rd453, %rd9, %rd452;
	ld.f32 	%f50, [%rd453];
	setp.lt.f32 	%p389, %f49, %f50;
$L__BB13_89:
	selp.b32 	%r138, %r1099, %r1100, %p389;
	selp.u32 	%r910, 1, 0, %p389;
	add.s32 	%r139, %r132, %r910;
	not.pred 	%p329, %p389;
	selp.u32 	%r911, 1, 0, %p329;
	add.s32 	%r140, %r133, %r911;
	@%p389 bra 	$L__BB13_91;
	shl.b32 	%r912, %r140, 2;
	add.s32 	%r914, %r852, %r912;
	ld.shared.u32 	%r1100, [%r914];
	bra.uni 	$L__BB13_92;
$L__BB13_91:
	shl.b32 	%r915, %r139, 2;
	add.s32 	%r917, %r852, %r915;
	ld.shared.u32 	%r1099, [%r917];
$L__BB13_92:
	setp.ge.s32 	%p331, %r139, %r88;
	mov.pred 	%p390, 0;
	@%p331 bra 	$L__BB13_95;
	setp.ge.s32 	%p333, %r140, %r2;
	mov.pred 	%p390, -1;
	@%p333 bra 	$L__BB13_95;
	mul.wide.s32 	%rd454, %r1099, 4;
	add.s64 	%rd455, %rd9, %rd454;
	ld.f32 	%f51, [%rd455];
	mul.wide.s32 	%rd456, %r1100, 4;
	add.s64 	%rd457, %rd9, %rd456;
	ld.f32 	%f52, [%rd457];
	setp.lt.f32 	%p390, %f51, %f52;
$L__BB13_95:
	selp.b32 	%r145, %r1099, %r1100, %p390;
	selp.u32 	%r918, 1, 0, %p390;
	add.s32 	%r146, %r139, %r918;
	not.pred 	%p334, %p390;
	selp.u32 	%r919, 1, 0, %p334;
	add.s32 	%r147, %r140, %r919;
	@%p390 bra 	$L__BB13_97;
	shl.b32 	%r920, %r147, 2;
	add.s32 	%r922, %r852, %r920;
	ld.shared.u32 	%r1100, [%r922];
	bra.uni 	$L__BB13_98;
$L__BB13_97:
	shl.b32 	%r923, %r146, 2;
	add.s32 	%r925, %r852, %r923;
	ld.shared.u32 	%r1099, [%r925];
$L__BB13_98:
	setp.ge.s32 	%p336, %r146, %r88;
	mov.pred 	%p391, 0;
	@%p336 bra 	$L__BB13_101;
	setp.ge.s32 	%p338, %r147, %r2;
	mov.pred 	%p391, -1;
	@%p338 bra 	$L__BB13_101;
	mul.wide.s32 	%rd458, %r1099, 4;
	add.s64 	%rd459, %rd9, %rd458;
	ld.f32 	%f53, [%rd459];
	mul.wide.s32 	%rd460, %r1100, 4;
	add.s64 	%rd461, %rd9, %rd460;
	ld.f32 	%f54, [%rd461];
	setp.lt.f32 	%p391, %f53, %f54;
$L__BB13_101:
	selp.b32 	%r152, %r1099, %r1100, %p391;
	selp.u32 	%r926, 1, 0, %p391;
	add.s32 	%r153, %r146, %r926;
	not.pred 	%p339, %p391;
	selp.u32 	%r927, 1, 0, %p339;
	add.s32 	%r154, %r147, %r927;
	@%p391 bra 	$L__BB13_103;
	shl.b32 	%r928, %r154, 2;
	add.s32 	%r930, %r852, %r928;
	ld.shared.u32 	%r1100, [%r930];
	bra.uni 	$L__BB13_104;
$L__BB13_103:
	shl.b32 	%r931, %r153, 2;
	add.s32 	%r933, %r852, %r931;
	ld.shared.u32 	%r1099, [%r933];
$L__BB13_104:
	setp.ge.s32 	%p341, %r153, %r88;
	mov.pred 	%p392, 0;
	@%p341 bra 	$L__BB13_107;
	setp.ge.s32 	%p343, %r154, %r2;
	mov.pred 	%p392, -1;
	@%p343 bra 	$L__BB13_107;
	mul.wide.s32 	%rd462, %r1099, 4;
	add.s64 	%rd463, %rd9, %rd462;
	ld.f32 	%f55, [%rd463];
	mul.wide.s32 	%rd464, %r1100, 4;
	add.s64 	%rd465, %rd9, %rd464;
	ld.f32 	%f56, [%rd465];
	setp.lt.f32 	%p392, %f55, %f56;
$L__BB13_107:
	selp.b32 	%r159, %r1099, %r1100, %p392;
	selp.u32 	%r934, 1, 0, %p392;
	add.s32 	%r160, %r153, %r934;
	not.pred 	%p344, %p392;
	selp.u32 	%r935, 1, 0, %p344;
	add.s32 	%r161, %r154, %r935;
	@%p392 bra 	$L__BB13_109;
	shl.b32 	%r936, %r161, 2;
	add.s32 	%r938, %r852, %r936;
	ld.shared.u32 	%r1100, [%r938];
	bra.uni 	$L__BB13_110;
$L__BB13_109:
	shl.b32 	%r939, %r160, 2;
	add.s32 	%r941, %r852, %r939;
	ld.shared.u32 	%r1099, [%r941];
$L__BB13_110:
	setp.ge.s32 	%p346, %r160, %r88;
	mov.pred 	%p393, 0;
	@%p346 bra 	$L__BB13_113;
	setp.ge.s32 	%p348, %r161, %r2;
	mov.pred 	%p393, -1;
	@%p348 bra 	$L__BB13_113;
	mul.wide.s32 	%rd466, %r1099, 4;
	add.s64 	%rd467, %rd9, %rd466;
	ld.f32 	%f57, [%rd467];
	mul.wide.s32 	%rd468, %r1100, 4;
	add.s64 	%rd469, %rd9, %rd468;
	ld.f32 	%f58, [%rd469];
	setp.lt.f32 	%p393, %f57, %f58;
$L__BB13_113:
	selp.b32 	%r166, %r1099, %r1100, %p393;
	selp.u32 	%r942, 1, 0, %p393;
	add.s32 	%r167, %r160, %r942;
	not.pred 	%p349, %p393;
	selp.u32 	%r943, 1, 0, %p349;
	add.s32 	%r168, %r161, %r943;
	@%p393 bra 	$L__BB13_115;
	shl.b32 	%r944, %r168, 2;
	add.s32 	%r946, %r852, %r944;
	ld.shared.u32 	%r1100, [%r946];
	bra.uni 	$L__BB13_116;
$L__BB13_115:
	shl.b32 	%r947, %r167, 2;
	add.s32 	%r949, %r852, %r947;
	ld.shared.u32 	%r1099, [%r949];
$L__BB13_116:
	setp.ge.s32 	%p351, %r167, %r88;
	mov.pred 	%p394, 0;
	@%p351 bra 	$L__BB13_119;
	setp.ge.s32 	%p353, %r168, %r2;
	mov.pred 	%p394, -1;
	@%p353 bra 	$L__BB13_119;
	mul.wide.s32 	%rd470, %r1099, 4;
	add.s64 	%rd471, %rd9, %rd470;
	ld.f32 	%f59, [%rd471];
	mul.wide.s32 	%rd472, %r1100, 4;
	add.s64 	%rd473, %rd9, %rd472;
	ld.f32 	%f60, [%rd473];
	setp.lt.f32 	%p394, %f59, %f60;
$L__BB13_119:
	selp.b32 	%r173, %r1099, %r1100, %p394;
	selp.u32 	%r950, 1, 0, %p394;
	add.s32 	%r174, %r167, %r950;
	not.pred 	%p354, %p394;
	selp.u32 	%r951, 1, 0, %p354;
	add.s32 	%r175, %r168, %r951;
	@%p394 bra 	$L__BB13_121;
	shl.b32 	%r952, %r175, 2;
	add.s32 	%r954, %r852, %r952;
	ld.shared.u32 	%r1100, [%r954];
	bra.uni 	$L__BB13_122;
$L__BB13_121:
	shl.b32 	%r955, %r174, 2;
	add.s32 	%r957, %r852, %r955;
	ld.shared.u32 	%r1099, [%r957];
$L__BB13_122:
	setp.ge.s32 	%p356, %r174, %r88;
	mov.pred 	%p395, 0;
	@%p356 bra 	$L__BB13_125;
	setp.ge.s32 	%p358, %r175, %r2;
	mov.pred 	%p395, -1;
	@%p358 bra 	$L__BB13_125;
	mul.wide.s32 	%rd474, %r1099, 4;
	add.s64 	%rd475, %rd9, %rd474;
	ld.f32 	%f61, [%rd475];
	mul.wide.s32 	%rd476, %r1100, 4;
	add.s64 	%rd477, %rd9, %rd476;
	ld.f32 	%f62, [%rd477];
	setp.lt.f32 	%p395, %f61, %f62;
$L__BB13_125:
	selp.b32 	%r180, %r1099, %r1100, %p395;
	selp.u32 	%r958, 1, 0, %p395;
	add.s32 	%r181, %r174, %r958;
	not.pred 	%p359, %p395;
	selp.u32 	%r959, 1, 0, %p359;
	add.s32 	%r182, %r175, %r959;
	@%p395 bra 	$L__BB13_127;
	shl.b32 	%r960, %r182, 2;
	add.s32 	%r962, %r852, %r960;
	ld.shared.u32 	%r1100, [%r962];
	bra.uni 	$L__BB13_128;
$L__BB13_127:
	shl.b32 	%r963, %r181, 2;
	add.s32 	%r965, %r852, %r963;
	ld.shared.u32 	%r1099, [%r965];
$L__BB13_128:
	setp.ge.s32 	%p361, %r181, %r88;
	mov.pred 	%p396, 0;
	@%p361 bra 	$L__BB13_131;
	setp.ge.s32 	%p363, %r182, %r2;
	mov.pred 	%p396, -1;
	@%p363 bra 	$L__BB13_131;
	mul.wide.s32 	%rd478, %r1099, 4;
	add.s64 	%rd479, %rd9, %rd478;
	ld.f32 	%f63, [%rd479];
	mul.wide.s32 	%rd480, %r1100, 4;
	add.s64 	%rd481, %rd9, %rd480;
	ld.f32 	%f64, [%rd481];
	setp.lt.f32 	%p396, %f63, %f64;
$L__BB13_131:
	selp.b32 	%r187, %r1099, %r1100, %p396;
	selp.u32 	%r966, 1, 0, %p396;
	add.s32 	%r188, %r181, %r966;
	not.pred 	%p364, %p396;
	selp.u32 	%r967, 1, 0, %p364;
	add.s32 	%r189, %r182, %r967;
	@%p396 bra 	$L__BB13_133;
	shl.b32 	%r968, %r189, 2;
	add.s32 	%r970, %r852, %r968;
	ld.shared.u32 	%r1100, [%r970];
	bra.uni 	$L__BB13_134;
$L__BB13_133:
	shl.b32 	%r971, %r188, 2;
	add.s32 	%r973, %r852, %r971;
	ld.shared.u32 	%r1099, [%r973];
$L__BB13_134:
	setp.ge.s32 	%p366, %r188, %r88;
	mov.pred 	%p397, 0;
	@%p366 bra 	$L__BB13_137;
	setp.ge.s32 	%p368, %r189, %r2;
	mov.pred 	%p397, -1;
	@%p368 bra 	$L__BB13_137;
	mul.wide.s32 	%rd482, %r1099, 4;
	add.s64 	%rd483, %rd9, %rd482;
	ld.f32 	%f65, [%rd483];
	mul.wide.s32 	%rd484, %r1100, 4;
	add.s64 	%rd485, %rd9, %rd484;
	ld.f32 	%f66, [%rd485];
	setp.lt.f32 	%p397, %f65, %f66;
$L__BB13_137:
	selp.b32 	%r194, %r1099, %r1100, %p397;
	selp.u32 	%r974, 1, 0, %p397;
	add.s32 	%r195, %r188, %r974;
	not.pred 	%p369, %p397;
	selp.u32 	%r975, 1, 0, %p369;
	add.s32 	%r196, %r189, %r975;
	@%p397 bra 	$L__BB13_139;
	shl.b32 	%r976, %r196, 2;
	add.s32 	%r978, %r852, %r976;
	ld.shared.u32 	%r1100, [%r978];
	bra.uni 	$L__BB13_140;
$L__BB13_139:
	shl.b32 	%r979, %r195, 2;
	add.s32 	%r981, %r852, %r979;
	ld.shared.u32 	%r1099, [%r981];
$L__BB13_140:
	setp.ge.s32 	%p371, %r195, %r88;
	mov.pred 	%p398, 0;
	@%p371 bra 	$L__BB13_143;
	setp.ge.s32 	%p373, %r196, %r2;
	mov.pred 	%p398, -1;
	@%p373 bra 	$L__BB13_143;
	mul.wide.s32 	%rd486, %r1099, 4;
	add.s64 	%rd487, %rd9, %rd486;
	ld.f32 	%f67, [%rd487];
	mul.wide.s32 	%rd488, %r1100, 4;
	add.s64 	%rd489, %rd9, %rd488;
	ld.f32 	%f68, [%rd489];
	setp.lt.f32 	%p398, %f67, %f68;
$L__BB13_143:
	selp.b32 	%r201, %r1099, %r1100, %p398;
	selp.u32 	%r982, 1, 0, %p398;
	add.s32 	%r202, %r195, %r982;
	not.pred 	%p374, %p398;
	selp.u32 	%r983, 1, 0, %p374;
	add.s32 	%r203, %r196, %r983;
	@%p398 bra 	$L__BB13_145;
	shl.b32 	%r984, %r203, 2;
	add.s32 	%r986, %r852, %r984;
	ld.shared.u32 	%r1100, [%r986];
	bra.uni 	$L__BB13_146;
$L__BB13_145:
	shl.b32 	%r987, %r202, 2;
	add.s32 	%r989, %r852, %r987;
	ld.shared.u32 	%r1099, [%r989];
$L__BB13_146:
	setp.ge.s32 	%p376, %r202, %r88;
	mov.pred 	%p399, 0;
	@%p376 bra 	$L__BB13_149;
	setp.ge.s32 	%p378, %r203, %r2;
	mov.pred 	%p399, -1;
	@%p378 bra 	$L__BB13_149;
	mul.wide.s32 	%rd490, %r1099, 4;
	add.s64 	%rd491, %rd9, %rd490;
	ld.f32 	%f69, [%rd491];
	mul.wide.s32 	%rd492, %r1100, 4;
	add.s64 	%rd493, %rd9, %rd492;
	ld.f32 	%f70, [%rd493];
	setp.lt.f32 	%p399, %f69, %f70;
$L__BB13_149:
	selp.b32 	%r208, %r1099, %r1100, %p399;
	selp.u32 	%r990, 1, 0, %p399;
	add.s32 	%r209, %r202, %r990;
	not.pred 	%p379, %p399;
	selp.u32 	%r991, 1, 0, %p379;
	add.s32 	%r210, %r203, %r991;
	@%p399 bra 	$L__BB13_151;
	shl.b32 	%r992, %r210, 2;
	add.s32 	%r994, %r852, %r992;
	ld.shared.u32 	%r1100, [%r994];
	bra.uni 	$L__BB13_152;
$L__BB13_151:
	shl.b32 	%r995, %r209, 2;
	add.s32 	%r997, %r852, %r995;
	ld.shared.u32 	%r1099, [%r997];
$L__BB13_152:
	setp.ge.s32 	%p380, %r209, %r88;
	mov.u32 	%r1130, %r1100;
	@%p380 bra 	$L__BB13_155;
	setp.ge.s32 	%p381, %r210, %r2;
	mov.u32 	%r1130, %r1099;
	@%p381 bra 	$L__BB13_155;
	mul.wide.s32 	%rd494, %r1099, 4;
	add.s64 	%rd495, %rd9, %rd494;
	ld.f32 	%f71, [%rd495];
	mul.wide.s32 	%rd496, %r1100, 4;
	add.s64 	%rd497, %rd9, %rd496;
	ld.f32 	%f72, [%rd497];
	setp.lt.f32 	%p382, %f71, %f72;
	selp.b32 	%r1130, %r1099, %r1100, %p382;
$L__BB13_155:
	ld.param.s8 	%rs5, [_ZN3cub18CUB_300001_SM_10006detail10merge_sort26DeviceMergeSortMergeKernelINS2_10policy_hubIN6thrust24THRUST_300001_SM_1000_NS10device_ptrIiEEE9Policy600ES8_PNS0_8NullTypeES8_SC_m4cmpfiSB_EEvbT2_T3_T4_PT6_PT7_T5_PSG_SG_NS1_7vsmem_tE_param_0];
	mov.u32 	%r998, %ctaid.x;
	mul.wide.u32 	%rd10, %r998, 4352;
	setp.eq.s16 	%p383, %rs5, 0;
	bar.sync 	0;
	@%p383 bra 	$L__BB13_157;
	ld.param.u64 	%rd521, [_ZN3cub18CUB_300001_SM_10006detail10merge_sort26DeviceMergeSortMergeKernelINS2_10policy_hubIN6thrust24THRUST_300001_SM_1000_NS10device_ptrIiEEE9Policy600ES8_PNS0_8NullTypeES8_SC_m4cmpfiSB_EEvbT2_T3_T4_PT6_PT7_T5_PSG_SG_NS1_7vsmem_tE_param_4];
	// begin inline asm
	mov.u32 %r999, %laneid;
	// end inline asm
	shr.u32 	%r1000, %r1, 5;
	mul.lo.s32 	%r1001, %r1000, 544;
	mad.lo.s32 	%r1002, %r999, 17, %r1001;
	shl.b32 	%r1003, %r1002, 2;
	add.s32 	%r1005, %r852, %r1003;
	st.shared.u32 	[%r1005], %r103;
	st.shared.u32 	[%r1005+4], %r110;
	st.shared.u32 	[%r1005+8], %r117;
	st.shared.u32 	[%r1005+12], %r124;
	st.shared.u32 	[%r1005+16], %r131;
	st.shared.u32 	[%r1005+20], %r138;
	st.shared.u32 	[%r1005+24], %r145;
	st.shared.u32 	[%r1005+28], %r152;
	st.shared.u32 	[%r1005+32], %r159;
	st.shared.u32 	[%r1005+36], %r166;
	st.shared.u32 	[%r1005+40], %r173;
	st.shared.u32 	[%r1005+44], %r180;
	st.shared.u32 	[%r1005+48], %r187;
	st.shared.u32 	[%r1005+52], %r194;
	st.shared.u32 	[%r1005+56], %r201;
	st.shared.u32 	[%r1005+60], %r208;
	st.shared.u32 	[%r1005+64], %r1130;
	bar.warp.sync 	-1;
	shl.b32 	%r1006, %r999, 4;
	sub.s32 	%r1007, %r1002, %r1006;
	shl.b32 	%r1008, %r1007, 2;
	add.s32 	%r1009, %r852, %r1008;
	ld.shared.u32 	%r1010, [%r1009];
	ld.shared.u32 	%r1011, [%r1009+128];
	ld.shared.u32 	%r1012, [%r1009+256];
	ld.shared.u32 	%r1013, [%r1009+384];
	ld.shared.u32 	%r1014, [%r1009+512];
	ld.shared.u32 	%r1015, [%r1009+640];
	ld.shared.u32 	%r1016, [%r1009+768];
	ld.shared.u32 	%r1017, [%r1009+896];
	ld.shared.u32 	%r1018, [%r1009+1024];
	ld.shared.u32 	%r1019, [%r1009+1152];
	ld.shared.u32 	%r1020, [%r1009+1280];
	ld.shared.u32 	%r1021, [%r1009+1408];
	ld.shared.u32 	%r1022, [%r1009+1536];
	ld.shared.u32 	%r1023, [%r1009+1664];
	ld.shared.u32 	%r1024, [%r1009+1792];
	ld.shared.u32 	%r1025, [%r1009+1920];
	ld.shared.u32 	%r1026, [%r1009+2048];
	and.b32  	%r1027, %r1, 31;
	and.b32  	%r1028, %r1, 992;
	mul.lo.s32 	%r1029, %r1028, 17;
	or.b32  	%r1030, %r1029, %r1027;
	cvt.u64.u32 	%rd498, %r1030;
	add.s64 	%rd499, %rd10, %rd498;
	cvta.to.global.u64 	%rd500, %rd521;
	shl.b64 	%rd501, %rd499, 2;
	add.s64 	%rd502, %rd500, %rd501;
	st.global.u32 	[%rd502], %r1010;
	st.global.u32 	[%rd502+128], %r1011;
	st.global.u32 	[%rd502+256], %r1012;
	st.global.u32 	[%rd502+384], %r1013;
	st.global.u32 	[%rd502+512], %r1014;
	st.global.u32 	[%rd502+640], %r1015;
	st.global.u32 	[%rd502+768], %r1016;
	st.global.u32 	[%rd502+896], %r1017;
	st.global.u32 	[%rd502+1024], %r1018;
	st.global.u32 	[%rd502+1152], %r1019;
	st.global.u32 	[%rd502+1280], %r1020;
	st.global.u32 	[%rd502+1408], %r1021;
	st.global.u32 	[%rd502+1536], %r1022;
	st.global.u32 	[%rd502+1664], %r1023;
	st.global.u32 	[%rd502+1792], %r1024;
	st.global.u32 	[%rd502+1920], %r1025;
	st.global.u32 	[%rd502+2048], %r1026;
	bra.uni 	$L__BB13_435;
$L__BB13_157:
	// begin inline asm
	mov.u32 %r1031, %laneid;
	// end inline asm
	shr.u32 	%r1032, %r1, 5;
	mul.lo.s32 	%r1033, %r1032, 544;
	mad.lo.s32 	%r1034, %r1031, 17, %r1033;
	shl.b32 	%r1035, %r1034, 2;
	add.s32 	%r1037, %r852, %r1035;
	st.shared.u32 	[%r1037], %r103;
	st.shared.u32 	[%r1037+4], %r110;
	st.shared.u32 	[%r1037+8], %r117;
	st.shared.u32 	[%r1037+12], %r124;
	st.shared.u32 	[%r1037+16], %r131;
	st.shared.u32 	[%r1037+20], %r138;
	st.shared.u32 	[%r1037+24], %r145;
	st.shared.u32 	[%r1037+28], %r152;
	st.shared.u32 	[%r1037+32], %r159;
	st.shared.u32 	[%r1037+36], %r166;
	st.shared.u32 	[%r1037+40], %r173;
	st.shared.u32 	[%r1037+44], %r180;
	st.shared.u32 	[%r1037+48], %r187;
	st.shared.u32 	[%r1037+52], %r194;
	st.shared.u32 	[%r1037+56], %r201;
	st.shared.u32 	[%r1037+60], %r208;
	st.shared.u32 	[%r1037+64], %r1130;
	bar.warp.sync 	-1;
	shl.b32 	%r1038, %r1031, 4;
	sub.s32 	%r1039, %r1034, %r1038;
	shl.b32 	%r1040, %r1039, 2;
	add.s32 	%r1041, %r852, %r1040;
	ld.shared.u32 	%r1042, [%r1041];
	ld.shared.u32 	%r1043, [%r1041+128];
	ld.shared.u32 	%r1044, [%r1041+256];
	ld.shared.u32 	%r1045, [%r1041+384];
	ld.shared.u32 	%r1046, [%r1041+512];
	ld.shared.u32 	%r1047, [%r1041+640];
	ld.shared.u32 	%r1048, [%r1041+768];
	ld.shared.u32 	%r1049, [%r1041+896];
	ld.shared.u32 	%r1050, [%r1041+1024];
	ld.shared.u32 	%r1051, [%r1041+1152];
	ld.shared.u32 	%r1052, [%r1041+1280];
	ld.shared.u32 	%r1053, [%r1041+1408];
	ld.shared.u32 	%r1054, [%r1041+1536];
	ld.shared.u32 	%r1055, [%r1041+1664];
	ld.shared.u32 	%r1056, [%r1041+1792];
	ld.shared.u32 	%r1057, [%r1041+1920];
	ld.shared.u32 	%r1058, [%r1041+2048];
	and.b32  	%r1059, %r1, 31;
	and.b32  	%r1060, %r1, 992;
	mul.lo.s32 	%r1061, %r1060, 17;
	cvt.u64.u32 	%rd503, %r1061;
	cvt.u64.u32 	%rd504, %r1059;
	add.s64 	%rd505, %rd10, %rd504;
	add.s64 	%rd506, %rd505, %rd503;
	shl.b64 	%rd507, %rd506, 2;
	add.s64 	%rd508, %rd2, %rd507;
	st.global.u32 	[%rd508], %r1042;
	st.global.u32 	[%rd508+128], %r1043;
	st.global.u32 	[%rd508+256], %r1044;
	st.global.u32 	[%rd508+384], %r1045;
	st.global.u32 	[%rd508+512], %r1046;
	st.global.u32 	[%rd508+640], %r1047;
	st.global.u32 	[%rd508+768], %r1048;
	st.global.u32 	[%rd508+896], %r1049;
	st.global.u32 	[%rd508+1024], %r1050;
	st.global.u32 	[%rd508+1152], %r1051;
	st.global.u32 	[%rd508+1280], %r1052;
	st.global.u32 	[%rd508+1408], %r1053;
	st.global.u32 	[%rd508+1536], %r1054;
	st.global.u32 	[%rd508+1664], %r1055;
	st.global.u32 	[%rd508+1792], %r1056;
	st.global.u32 	[%rd508+1920], %r1057;
	st.global.u32 	[%rd508+2048], %r1058;
	bra.uni 	$L__BB13_435;
$L__BB13_158:
	ld.param.u64 	%rd524, [_ZN3cub18CUB_300001_SM_10006detail10merge_sort26DeviceMergeSortMergeKernelINS2_10policy_hubIN6thrust24THRUST_300001_SM_1000_NS10device_ptrIiEEE9Policy600ES8_PNS0_8NullTypeES8_SC_m4cmpfiSB_EEvbT2_T3_T4_PT6_PT7_T5_PSG_SG_NS1_7vsmem_tE_param_8];
	ld.param.u64 	%rd522, [_ZN3cub18CUB_300001_SM_10006detail10merge_sort26DeviceMergeSortMergeKernelINS2_10policy_hubIN6thrust24THRUST_300001_SM_1000_NS10device_ptrIiEEE9Policy600ES8_PNS0_8NullTypeES8_SC_m4cmpfiSB_EEvbT2_T3_T4_PT6_PT7_T5_PSG_SG_NS1_7vsmem_tE_param_7];
	ld.param.u64 	%rd509, [_ZN3cub18CUB_300001_SM_10006detail10merge_sort26DeviceMergeSortMergeKernelINS2_10policy_hubIN6thrust24THRUST_300001_SM_1000_NS10device_ptrIiEEE9Policy600ES8_PNS0_8NullTypeES8_SC_m4cmpfiSB_EEvbT2_T3_T4_PT6_PT7_T5_PSG_SG_NS1_7vsmem_tE_param_3];
	ld.param.s8 	%rs2, [_ZN3cub18CUB_300001_SM_10006detail10merge_sort26DeviceMergeSortMergeKernelINS2_10policy_hubIN6thrust24THRUST_300001_SM_1000_NS10device_ptrIiEEE9Policy600ES8_PNS0_8NullTypeES8_SC_m4cmpfiSB_EEvbT2_T3_T4_PT6_PT7_T5_PSG_SG_NS1_7vsmem_tE_param_0];
	cvta.to.global.u64 	%rd26, %rd522;
	mov.u32 	%r516, %ctaid.x;
	cvt.u64.u32 	%rd27, %r516;
	mul.wide.u32 	%rd28, %r516, 8;
	add.s64 	%rd29, %rd26, %rd28;
	ld.global.u64 	%rd11, [%rd29];
	ld.global.u64 	%rd30, [%rd29+8];
	shr.u64 	%rd31, %rd524, 1;
	neg.s64 	%rd32, %rd524;
	and.b64  	%rd33, %rd32, %rd27;
	mul.lo.s64 	%rd12, %rd33, 4352;
	mul.lo.s64 	%rd13, %rd31, 4352;
	sub.s64 	%rd34, %rd27, %rd33;
	mul.lo.s64 	%rd35, %rd34, 4352;
	sub.s64 	%rd36, %rd11, %rd12;
	sub.s64 	%rd37, %rd30, %rd12;
	sub.s64 	%rd38, %rd509, %rd12;
	max.u64 	%rd39, %rd38, %rd13;
	sub.s64 	%rd40, %rd39, %rd13;
	sub.s64 	%rd41, %rd35, %rd36;
	min.u64 	%rd14, %rd41, %rd40;
	max.u64 	%rd42, %rd35, -4353;
	not.b64 	%rd43, %rd42;
	add.s64 	%rd44, %rd35, %rd43;
	sub.s64 	%rd45, %rd44, %rd37;
	or.b64  	%rd46, %rd32, %rd27;
	setp.eq.s64 	%p66, %rd46, -1;
	min.u64 	%rd47, %rd13, %rd38;
	selp.b64 	%rd48, %rd47, %rd37, %p66;
	selp.b64 	%rd49, %rd13, %rd45, %p66;
	min.u64 	%rd50, %rd49, %rd40;
	cvt.u32.u64 	%r517, %rd36;
	cvt.u32.u64 	%r518, %rd48;
	sub.s32 	%r217, %r518, %r517;
	cvt.u32.u64 	%r519, %rd50;
	cvt.u32.u64 	%r520, %rd14;
	sub.s32 	%r218, %r519, %r520;
	// begin inline asm
	griddepcontrol.wait;
	// end inline asm
	setp.eq.s16 	%p67, %rs2, 0;
	@%p67 bra 	$L__BB13_227;
	add.s64 	%rd51, %rd12, %rd13;
	add.s64 	%rd52, %rd51, %rd14;
	add.s32 	%r219, %r218, %r217;
	setp.ge.s32 	%p68, %r1, %r219;
	cvt.u64.u32 	%rd53, %r1;
	add.s64 	%rd54, %rd11, %rd53;
	shl.b64 	%rd55, %rd54, 2;
	add.s64 	%rd15, %rd2, %rd55;
	sub.s32 	%r522, %r1, %r217;
	cvt.s64.s32 	%rd56, %r522;
	add.s64 	%rd57, %rd52, %rd56;
	shl.b64 	%rd58, %rd57, 2;
	add.s64 	%rd16, %rd2, %rd58;
	@%p68 bra 	$L__BB13_163;
	setp.ge.s32 	%p69, %r1, %r217;
	@%p69 bra 	$L__BB13_162;
	ld.global.u32 	%r1179, [%rd15];
	bra.uni 	$L__BB13_163;
$L__BB13_162:
	ld.global.u32 	%r1179, [%rd16];
$L__BB13_163:
	add.s32 	%r223, %r1, 256;
	setp.ge.s32 	%p70, %r223, %r219;
	@%p70 bra 	$L__BB13_167;
	setp.lt.s32 	%p71, %r223, %r217;
	@%p71 bra 	$L__BB13_166;
	ld.global.u32 	%r1178, [%rd16+1024];
	bra.uni 	$L__BB13_167;
$L__BB13_166:
	ld.global.u32 	%r1178, [%rd15+1024];
$L__BB13_167:
	add.s32 	%r227, %r1, 512;
	setp.ge.s32 	%p72, %r227, %r219;
	@%p72 bra 	$L__BB13_171;
	setp.lt.s32 	%p73, %r227, %r217;
	@%p73 bra 	$L__BB13_170;
	ld.global.u32 	%r1177, [%rd16+2048];
	bra.uni 	$L__BB13_171;
$L__BB13_170:
	ld.global.u32 	%r1177, [%rd15+2048];
$L__BB13_171:
	add.s32 	%r231, %r1, 768;
	setp.ge.s32 	%p74, %r231, %r219;
	@%p74 bra 	$L__BB13_175;
	setp.lt.s32 	%p75, %r231, %r217;
	@%p75 bra 	$L__BB13_174;
	ld.global.u32 	%r1176, [%rd16+3072];
	bra.uni 	$L__BB13_175;
$L__BB13_174:
	ld.global.u32 	%r1176, [%rd15+3072];
$L__BB13_175:
	or.b32  	%r235, %r1, 1024;
	setp.ge.s32 	%p76, %r235, %r219;
	@%p76 bra 	$L__BB13_179;
	setp.lt.s32 	%p77, %r235, %r217;
	@%p77 bra 	$L__BB13_178;
	ld.global.u32 	%r1175, [%rd16+4096];
	bra.uni 	$L__BB13_179;
$L__BB13_178:
	ld.global.u32 	%r1175, [%rd15+4096];
$L__BB13_179:
	add.s32 	%r239, %r1, 1280;
	setp.ge.s32 	%p78, %r239, %r219;
	@%p78 bra 	$L__BB13_183;
	setp.lt.s32 	%p79, %r239, %r217;
	@%p79 bra 	$L__BB13_182;
	ld.global.u32 	%r1174, [%rd16+5120];
	bra.uni 	$L__BB13_183;
$L__BB13_182:
	ld.global.u32 	%r1174, [%rd15+5120];
$L__BB13_183:
	add.s32 	%r243, %r1, 1536;
	setp.ge.s32 	%p80, %r243, %r219;
	@%p80 bra 	$L__BB13_187;
	setp.lt.s32 	%p81, %r243, %r217;
	@%p81 bra 	$L__BB13_186;
	ld.global.u32 	%r1173, [%rd16+6144];
	bra.uni 	$L__BB13_187;
$L__BB13_186:
	ld.global.u32 	%r1173, [%rd15+6144];
$L__BB13_187:
	add.s32 	%r247, %r1, 1792;
	setp.ge.s32 	%p82, %r247, %r219;
	@%p82 bra 	$L__BB13_191;
	setp.lt.s32 	%p83, %r247, %r217;
	@%p83 bra 	$L__BB13_190;
	ld.global.u32 	%r1172, [%rd16+7168];
	bra.uni 	$L__BB13_191;
$L__BB13_190:
	ld.global.u32 	%r1172, [%rd15+7168];
$L__BB13_191:
	or.b32  	%r251, %r1, 2048;
	setp.ge.s32 	%p84, %r251, %r219;
	@%p84 bra 	$L__BB13_195;
	setp.lt.s32 	%p85, %r251, %r217;
	@%p85 bra 	$L__BB13_194;
	ld.global.u32 	%r1171, [%rd16+8192];
	bra.uni 	$L__BB13_195;
$L__BB13_194:
	ld.global.u32 	%r1171, [%rd15+8192];
$L__BB13_195:
	add.s32 	%r255, %r1, 2304;
	setp.ge.s32 	%p86, %r255, %r219;
	@%p86 bra 	$L__BB13_199;
	setp.lt.s32 	%p87, %r255, %r217;
	@%p87 bra 	$L__BB13_198;
	ld.global.u32 	%r1170, [%rd16+9216];
	bra.uni 	$L__BB13_199;
$L__BB13_198:
	ld.global.u32 	%r1170, [%rd15+9216];
$L__BB13_199:
	add.s32 	%r259, %r1, 2560;
	setp.ge.s32 	%p88, %r259, %r219;
	@%p88 bra 	$L__BB13_203;
	setp.lt.s32 	%p89, %r259, %r217;
	@%p89 bra 	$L__BB13_202;
	ld.global.u32 	%r1169, [%rd16+10240];
	bra.uni 	$L__BB13_203;
$L__BB13_202:
	ld.global.u32 	%r1169, [%rd15+10240];
$L__BB13_203:
	add.s32 	%r263, %r1, 2816;
	setp.ge.s32 	%p90, %r263, %r219;
	@%p90 bra 	$L__BB13_207;
	setp.lt.s32 	%p91, %r263, %r217;
	@%p91 bra 	$L__BB13_206;
	ld.global.u32 	%r1168, [%rd16+11264];
	bra.uni 	$L__BB13_207;
$L__BB13_206:
	ld.global.u32 	%r1168, [%rd15+11264];
$L__BB13_207:
	or.b32  	%r267, %r1, 3072;
	setp.ge.s32 	%p92, %r267, %r219;
	@%p92 bra 	$L__BB13_211;
	setp.lt.s32 	%p93, %r267, %r217;
	@%p93 bra 	$L__BB13_210;
	ld.global.u32 	%r1167, [%rd16+12288];
	bra.uni 	$L__BB13_211;
$L__BB13_210:
	ld.global.u32 	%r1167, [%rd15+12288];
$L__BB13_211:
	add.s32 	%r271, %r1, 3328;
	setp.ge.s32 	%p94, %r271, %r219;
	@%p94 bra 	$L__BB13_215;
	setp.lt.s32 	%p95, %r271, %r217;
	@%p95 bra 	$L__BB13_214;
	ld.global.u32 	%r1166, [%rd16+13312];
	bra.uni 	$L__BB13_215;
$L__BB13_214:
	ld.global.u32 	%r1166, [%rd15+13312];
$L__BB13_215:
	add.s32 	%r275, %r1, 3584;
	setp.ge.s32 	%p96, %r275, %r219;
	@%p96 bra 	$L__BB13_219;
	setp.lt.s32 	%p97, %r275, %r217;
	@%p97 bra 	$L__BB13_218;
	ld.global.u32 	%r1165, [%rd16+14336];
	bra.uni 	$L__BB13_219;
$L__BB13_218:
	ld.global.u32 	%r1165, [%rd15+14336];
$L__BB13_219:
	add.s32 	%r279, %r1, 3840;
	setp.ge.s32 	%p98, %r279, %r219;
	@%p98 bra 	$L__BB13_223;
	setp.lt.s32 	%p99, %r279, %r217;
	@%p99 bra 	$L__BB13_222;
	ld.global.u32 	%r1164, [%rd16+15360];
	bra.uni 	$L__BB13_223;
$L__BB13_222:
	ld.global.u32 	%r1164, [%rd15+15360];
$L__BB13_223:
	or.b32  	%r283, %r1, 4096;
	setp.ge.s32 	%p100, %r283, %r219;
	@%p100 bra 	$L__BB13_261;
	setp.lt.s32 	%p101, %r283, %r217;
	@%p101 bra 	$L__BB13_226;
	ld.global.u32 	%r1163, [%rd16+16384];
	bra.uni 	$L__BB13_261;
$L__BB13_226:
	ld.global.u32 	%r1163, [%rd15+16384];
	bra.uni 	$L__BB13_261;
$L__BB13_227:
	add.s64 	%rd59, %rd12, %rd13;
	add.s64 	%rd17, %rd59, %rd14;
	add.s32 	%r286, %r218, %r217;
	setp.ge.s32 	%p102, %r1, %r286;
	@%p102 bra 	$L__BB13_229;
	setp.lt.s32 	%p103, %r1, %r217;
	sub.s32 	%r540, %r1, %r217;
	cvt.s64.s32 	%rd60, %r540;
	cvt.u64.u32 	%rd61, %r1;
	selp.b64 	%rd62, %rd11, %rd17, %p103;
	selp.b64 	%rd63, %rd61, %rd60, %p103;
	add.s64 	%rd64, %rd63, %rd62;
	shl.b64 	%rd65, %rd64, 2;
	add.s64 	%rd66, %rd1, %rd65;
	ld.global.u32 	%r1179, [%rd66];
$L__BB13_229:
	add.s32 	%r289, %r1, 256;
	setp.ge.s32 	%p104, %r289, %r286;
	@%p104 bra 	$L__BB13_231;
	setp.lt.s32 	%p105, %r289, %r217;
	sub.s32 	%r542, %r289, %r217;
	cvt.s64.s32 	%rd67, %r542;
	cvt.u64.u32 	%rd68, %r289;
	selp.b64 	%rd69, %rd11, %rd17, %p105;
	selp.b64 	%rd70, %rd68, %rd67, %p105;
	add.s64 	%rd71, %rd70, %rd69;
	shl.b64 	%rd72, %rd71, 2;
	add.s64 	%rd73, %rd1, %rd72;
	ld.global.u32 	%r1178, [%rd73];
$L__BB13_231:
	add.s32 	%r292, %r1, 512;
	setp.ge.s32 	%p106, %r292, %r286;
	@%p106 bra 	$L__BB13_233;
	setp.lt.s32 	%p107, %r292, %r217;
	sub.s32 	%r544, %r292, %r217;
	cvt.s64.s32 	%rd74, %r544;
	cvt.u64.u32 	%rd75, %r292;
	selp.b64 	%rd76, %rd11, %rd17, %p107;
	selp.b64 	%rd77, %rd75, %rd74, %p107;
	add.s64 	%rd78, %rd77, %rd76;
	shl.b64 	%rd79, %rd78, 2;
	add.s64 	%rd80, %rd1, %rd79;
	ld.global.u32 	%r1177, [%rd80];
$L__BB13_233:
	add.s32 	%r295, %r1, 768;
	setp.ge.s32 	%p108, %r295, %r286;
	@%p108 bra 	$L__BB13_235;
	setp.lt.s32 	%p109, %r295, %r217;
	sub.s32 	%r546, %r295, %r217;
	cvt.s64.s32 	%rd81, %r546;
	cvt.u64.u32 	%rd82, %r295;
	selp.b64 	%rd83, %rd11, %rd17, %p109;
	selp.b64 	%rd84, %rd82, %rd81, %p109;
	add.s64 	%rd85, %rd84, %rd83;
	shl.b64 	%rd86, %rd85, 2;
	add.s64 	%rd87, %rd1, %rd86;
	ld.global.u32 	%r1176, [%rd87];
$L__BB13_235:
	or.b32  	%r298, %r1, 1024;
	setp.ge.s32 	%p110, %r298, %r286;
	@%p110 bra 	$L__BB13_237;
	setp.lt.s32 	%p111, %r298, %r217;
	sub.s32 	%r548, %r298, %r217;
	cvt.s64.s32 	%rd88, %r548;
	cvt.u64.u32 	%rd89, %r298;
	selp.b64 	%rd90, %rd11, %rd17, %p111;
	selp.b64 	%rd91, %rd89, %rd88, %p111;
	add.s64 	%rd92, %rd91, %rd90;
	shl.b64 	%rd93, %rd92, 2;
	add.s64 	%rd94, %rd1, %rd93;
	ld.global.u32 	%r1175, [%rd94];
$L__BB13_237:
	add.s32 	%r301, %r1, 1280;
	setp.ge.s32 	%p112, %r301, %r286;
	@%p112 bra 	$L__BB13_239;
	setp.lt.s32 	%p113, %r301, %r217;
	sub.s32 	%r550, %r301, %r217;
	cvt.s64.s32 	%rd95, %r550;
	cvt.u64.u32 	%rd96, %r301;
	selp.b64 	%rd97, %rd11, %rd17, %p113;
	selp.b64 	%rd98, %rd96, %rd95, %p113;
	add.s64 	%rd99, %rd98, %rd97;
	shl.b64 	%rd100, %rd99, 2;
	add.s64 	%rd101, %rd1, %rd100;
	ld.global.u32 	%r1174, [%rd101];
$L__BB13_239:
	add.s32 	%r304, %r1, 1536;
	setp.ge.s32 	%p114, %r304, %r286;
	@%p114 bra 	$L__BB13_241;
	setp.lt.s32 	%p115, %r304, %r217;
	sub.s32 	%r552, %r304, %r217;
	cvt.s64.s32 	%rd102, %r552;
	cvt.u64.u32 	%rd103, %r304;
	selp.b64 	%rd104, %rd11, %rd17, %p115;
	selp.b64 	%rd105, %rd103, %rd102, %p115;
	add.s64 	%rd106, %rd105, %rd104;
	shl.b64 	%rd107, %rd106, 2;
	add.s64 	%rd108, %rd1, %rd107;
	ld.global.u32 	%r1173, [%rd108];
$L__BB13_241:
	add.s32 	%r307, %r1, 1792;
	setp.ge.s32 	%p116, %r307, %r286;
	@%p116 bra 	$L__BB13_243;
	setp.lt.s32 	%p117, %r307, %r217;
	sub.s32 	%r554, %r307, %r217;
	cvt.s64.s32 	%rd109, %r554;
	cvt.u64.u32 	%rd110, %r307;
	selp.b64 	%rd111, %rd11, %rd17, %p117;
	selp.b64 	%rd112, %rd110, %rd109, %p117;
	add.s64 	%rd113, %rd112, %rd111;
	shl.b64 	%rd114, %rd113, 2;
	add.s64 	%rd115, %rd1, %rd114;
	ld.global.u32 	%r1172, [%rd115];
$L__BB13_243:
	or.b32  	%r310, %r1, 2048;
	setp.ge.s32 	%p118, %r310, %r286;
	@%p118 bra 	$L__BB13_245;
	setp.lt.s32 	%p119, %r310, %r217;
	sub.s32 	%r556, %r310, %r217;
	cvt.s64.s32 	%rd116, %r556;
	cvt.u64.u32 	%rd117, %r310;
	selp.b64 	%rd118, %rd11, %rd17, %p119;
	selp.b64 	%rd119, %rd117, %rd116, %p119;
	add.s64 	%rd120, %rd119, %rd118;
	shl.b64 	%rd121, %rd120, 2;
	add.s64 	%rd122, %rd1, %rd121;
	ld.global.u32 	%r1171, [%rd122];
$L__BB13_245:
	add.s32 	%r313, %r1, 2304;
	setp.ge.s32 	%p120, %r313, %r286;
	@%p120 bra 	$L__BB13_247;
	ld.param.u64 	%rd511, [_ZN3cub18CUB_300001_SM_10006detail10merge_sort26DeviceMergeSortMergeKernelINS2_10policy_hubIN6thrust24THRUST_300001_SM_1000_NS10device_ptrIiEEE9Policy600ES8_PNS0_8NullTypeES8_SC_m4cmpfiSB_EEvbT2_T3_T4_PT6_PT7_T5_PSG_SG_NS1_7vsmem_tE_param_4];
	setp.lt.s32 	%p121, %r313, %r217;
	sub.s32 	%r558, %r313, %r217;
	cvt.s64.s32 	%rd123, %r558;
	cvt.u64.u32 	%rd124, %r313;
	selp.b64 	%rd125, %rd11, %rd17, %p121;
	selp.b64 	%rd126, %rd124, %rd123, %p121;
	add.s64 	%rd127, %rd126, %rd125;
	cvta.to.global.u64 	%rd128, %rd511;
	shl.b64 	%rd129, %rd127, 2;
	add.s64 	%rd130, %rd128, %rd129;
	ld.global.u32 	%r1170, [%rd130];
$L__BB13_247:
	add.s32 	%r560, %r1, 2560;
	setp.ge.s32 	%p122, %r560, %r286;
	@%p122 bra 	$L__BB13_249;
	ld.param.u64 	%rd512, [_ZN3cub18CUB_300001_SM_10006detail10merge_sort26DeviceMergeSortMergeKernelINS2_10policy_hubIN6thrust24THRUST_300001_SM_1000_NS10device_ptrIiEEE9Policy600ES8_PNS0_8NullTypeES8_SC_m4cmpfiSB_EEvbT2_T3_T4_PT6_PT7_T5_PSG_SG_NS1_7vsmem_tE_param_4];
	setp.lt.s32 	%p123, %r560, %r217;
	sub.s32 	%r562, %r560, %r217;
	cvt.s64.s32 	%rd131, %r562;
	cvt.u64.u32 	%rd132, %r560;
	selp.b64 	%rd133, %rd11, %rd17, %p123;
	selp.b64 	%rd134, %rd132, %rd131, %p123;
	add.s64 	%rd135, %rd134, %rd133;
	cvta.to.global.u64 	%rd136, %rd512;
	shl.b64 	%rd137, %rd135, 2;
	add.s64 	%rd138, %rd136, %rd137;
	ld.global.u32 	%r1169, [%rd138];
$L__BB13_249:
	add.s32 	%r564, %r1, 2816;
	setp.ge.s32 	%p124, %r564, %r286;
	@%p124 bra 	$L__BB13_251;
	ld.param.u64 	%rd513, [_ZN3cub18CUB_300001_SM_10006detail10merge_sort26DeviceMergeSortMergeKernelINS2_10policy_hubIN6thrust24THRUST_300001_SM_1000_NS10device_ptrIiEEE9Policy600ES8_PNS0_8NullTypeES8_SC_m4cmpfiSB_EEvbT2_T3_T4_PT6_PT7_T5_PSG_SG_NS1_7vsmem_tE_param_4];
	setp.lt.s32 	%p125, %r564, %r217;
	sub.s32 	%r566, %r564, %r217;
	cvt.s64.s32 	%rd139, %r566;
	cvt.u64.u32 	%rd140, %r564;
	selp.b64 	%rd141, %rd11, %rd17, %p125;
	selp.b64 	%rd142, %rd140, %rd139, %p125;
	add.s64 	%rd143, %rd142, %rd141;
	cvta.to.global.u64 	%rd144, %rd513;
	shl.b64 	%rd145, %rd143, 2;
	add.s64 	%rd146, %rd144, %rd145;
	ld.global.u32 	%r1168, [%rd146];
$L__BB13_251:
	or.b32  	%r568, %r1, 3072;
	setp.ge.s32 	%p126, %r568, %r286;
	@%p126 bra 	$L__BB13_253;
	ld.param.u64 	%rd514, [_ZN3cub18CUB_300001_SM_10006detail10merge_sort26DeviceMergeSortMergeKernelINS2_10policy_hubIN6thrust24THRUST_300001_SM_1000_NS10device_ptrIiEEE9Policy600ES8_PNS0_8NullTypeES8_SC_m4cmpfiSB_EEvbT2_T3_T4_PT6_PT7_T5_PSG_SG_NS1_7vsmem_tE_param_4];
	or.b32  	%r569, %r1, 3072;
	setp.lt.s32 	%p127, %r569, %r217;
	sub.s32 	%r570, %r569, %r217;
	cvt.s64.s32 	%rd147, %r570;
	cvt.u64.u32 	%rd148, %r569;
	selp.b64 	%rd149, %rd11, %rd17, %p127;
	selp.b64 	%rd150, %rd148, %rd147, %p127;
	add.s64 	%rd151, %rd150, %rd149;
	cvta.to.global.u64 	%rd152, %rd514;
	shl.b64 	%rd153, %rd151, 2;
	add.s64 	%rd154, %rd152, %rd153;
	ld.global.u32 	%r1167, [%rd154];
$L__BB13_253:
	add.s32 	%r572, %r1, 3328;
	setp.ge.s32 	%p128, %r572, %r286;
	@%p128 bra 	$L__BB13_255;
	ld.param.u64 	%rd515, [_ZN3cub18CUB_300001_SM_10006detail10merge_sort26DeviceMergeSortMergeKernelINS2_10policy_hubIN6thrust24THRUST_300001_SM_1000_NS10device_ptrIiEEE9Policy600ES8_PNS0_8NullTypeES8_SC_m4cmpfiSB_EEvbT2_T3_T4_PT6_PT7_T5_PSG_SG_NS1_7vsmem_tE_param_4];
	add.s32 	%r573, %r1, 3328;
	setp.lt.s32 	%p129, %r573, %r217;
	sub.s32 	%r574, %r573, %r217;
	cvt.s64.s32 	%rd155, %r574;
	cvt.u64.u32 	%rd156, %r573;
	selp.b64 	%rd157, %rd11, %rd17, %p129;
	selp.b64 	%rd158, %rd156, %rd155, %p129;
	add.s64 	%rd159, %rd158, %rd157;
	cvta.to.global.u64 	%rd160, %rd515;
	shl.b64 	%rd161, %rd159, 2;
	add.s64 	%rd162, %rd160, %rd161;
	ld.global.u32 	%r1166, [%rd162];
$L__BB13_255:
	add.s32 	%r576, %r1, 3584;
	setp.ge.s32 	%p130, %r576, %r286;
	@%p130 bra 	$L__BB13_257;
	ld.param.u64 	%rd516, [_ZN3cub18CUB_300001_SM_10006detail10merge_sort26DeviceMergeSortMergeKernelINS2_10policy_hubIN6thrust24THRUST_300001_SM_1000_NS10device_ptrIiEEE9Policy600ES8_PNS0_8NullTypeES8_SC_m4cmpfiSB_EEvbT2_T3_T4_PT6_PT7_T5_PSG_SG_NS1_7vsmem_tE_param_4];
	add.s32 	%r577, %r1, 3584;
	setp.lt.s32 	%p131, %r577, %r217;
	sub.s32 	%r578, %r577, %r217;
	cvt.s64.s32 	%rd163, %r578;
	cvt.u64.u32 	%rd164, %r577;
	selp.b64 	%rd165, %rd11, %rd17, %p131;
	selp.b64 	%rd166, %rd164, %rd163, %p131;
	add.s64 	%rd167, %rd166, %rd165;
	cvta.to.global.u64 	%rd168, %rd516;
	shl.b64 	%rd169, %rd167, 2;
	add.s64 	%rd170, %rd168, %rd169;
	ld.global.u32 	%r1165, [%rd170];
$L__BB13_257:
	add.s32 	%r580, %r1, 3840;
	setp.ge.s32 	%p132, %r580, %r286;
	@%p132 bra 	$L__BB13_259;
	ld.param.u64 	%rd517, [_ZN3cub18CUB_300001_SM_10006detail10merge_sort26DeviceMergeSortMergeKernelINS2_10policy_hubIN6thrust24THRUST_300001_SM_1000_NS10device_ptrIiEEE9Policy600ES8_PNS0_8NullTypeES8_SC_m4cmpfiSB_EEvbT2_T3_T4_PT6_PT7_T5_PSG_SG_NS1_7vsmem_tE_param_4];
	add.s32 	%r581, %r1, 3840;
	setp.lt.s32 	%p133, %r581, %r217;
	sub.s32 	%r582, %r581, %r217;
	cvt.s64.s32 	%rd171, %r582;
	cvt.u64.u32 	%rd172, %r581;
	selp.b64 	%rd173, %rd11, %rd17, %p133;
	selp.b64 	%rd174, %rd172, %rd171, %p133;
	add.s64 	%rd175, %rd174, %rd173;
	cvta.to.global.u64 	%rd176, %rd517;
	shl.b64 	%rd177, %rd175, 2;
	add.s64 	%rd178, %rd176, %rd177;
	ld.global.u32 	%r1164, [%rd178];
$L__BB13_259:
	or.b32  	%r584, %r1, 4096;
	setp.ge.s32 	%p134, %r584, %r286;
	@%p134 bra 	$L__BB13_261;
	ld.param.u64 	%rd518, [_ZN3cub18CUB_300001_SM_10006detail10merge_sort26DeviceMergeSortMergeKernelINS2_10policy_hubIN6thrust24THRUST_300001_SM_1000_NS10device_ptrIiEEE9Policy600ES8_PNS0_8NullTypeES8_SC_m4cmpfiSB_EEvbT2_T3_T4_PT6_PT7_T5_PSG_SG_NS1_7vsmem_tE_param_4];
	or.b32  	%r585, %r1, 4096;
	setp.lt.s32 	%p135, %r585, %r217;
	sub.s32 	%r586, %r585, %r217;
	cvt.s64.s32 	%rd179, %r586;
	cvt.u64.u32 	%rd180, %r585;
	selp.b64 	%rd181, %rd11, %rd17, %p135;
	selp.b64 	%rd182, %rd180, %rd179, %p135;
	add.s64 	%rd183, %rd182, %rd181;
	cvta.to.global.u64 	%rd184, %rd518;
	shl.b64 	%rd185, %rd183, 2;
	add.s64 	%rd186, %rd184, %rd185;
	ld.global.u32 	%r1163, [%rd186];
$L__BB13_261:
	shl.b32 	%r587, %r1, 2;
	mov.u32 	%r588, _ZZN3cub18CUB_300001_SM_10006detail10merge_sort26DeviceMergeSortMergeKernelINS2_10policy_hubIN6thrust24THRUST_300001_SM_1000_NS10device_ptrIiEEE9Policy600ES8_PNS0_8NullTypeES8_SC_m4cmpfiSB_EEvbT2_T3_T4_PT6_PT7_T5_PSG_SG_NS1_7vsmem_tEE19static_temp_storage;
	add.s32 	%r589, %r588, %r587;
	st.shared.u32 	[%r589], %r1179;
	st.shared.u32 	[%r589+1024], %r1178;
	st.shared.u32 	[%r589+2048], %r1177;
	st.shared.u32 	[%r589+3072], %r1176;
	st.shared.u32 	[%r589+4096], %r1175;
	st.shared.u32 	[%r589+5120], %r1174;
	st.shared.u32 	[%r589+6144], %r1173;
	st.shared.u32 	[%r589+7168], %r1172;
	st.shared.u32 	[%r589+8192], %r1171;
	st.shared.u32 	[%r589+9216], %r1170;
	st.shared.u32 	[%r589+10240], %r1169;
	st.shared.u32 	[%r589+11264], %r1168;
	st.shared.u32 	[%r589+12288], %r1167;
	st.shared.u32 	[%r589+13312], %r1166;
	st.shared.u32 	[%r589+14336], %r1165;
	st.shared.u32 	[%r589+15360], %r1164;
	st.shared.u32 	[%r589+16384], %r1163;
	bar.sync 	0;
	// begin inline asm
	griddepcontrol.launch_dependents;
	// end inline asm
	add.s32 	%r346, %r218, %r217;
	mul.lo.s32 	%r590, %r1, 17;
	min.s32 	%r347, %r590, %r346;
	shl.b32 	%r591, %r217, 2;
	add.s32 	%r348, %r588, %r591;
	setp.lt.s32 	%p136, %r347, %r218;
	sub.s32 	%r592, %r347, %r218;
	selp.b32 	%r1182, 0, %r592, %p136;
	min.s32 	%r1180, %r347, %r217;
	setp.ge.s32 	%p137, %r1182, %r1180;
	ld.global.u64 	%rd18, [a_f];
	@%p137 bra 	$L__BB13_263;
$L__BB13_262:
	sub.s32 	%r593, %r1180, %r1182;
	shr.u32 	%r594, %r593, 31;
	add.s32 	%r595, %r593, %r594;
	shr.s32 	%r596, %r595, 1;
	add.s32 	%r597, %r596, %r1182;
	shl.b32 	%r598, %r597, 2;
	add.s32 	%r600, %r588, %r598;
	ld.shared.u32 	%r601, [%r600];
	not.b32 	%r602, %r597;
	add.s32 	%r603, %r347, %r602;
	shl.b32 	%r604, %r603, 2;
	add.s32 	%r605, %r348, %r604;
	ld.shared.u32 	%r606, [%r605];
	mul.wide.s32 	%rd187, %r606, 4;
	add.s64 	%rd188, %rd18, %rd187;
	ld.f32 	%f1, [%rd188];
	mul.wide.s32 	%rd189, %r601, 4;
	add.s64 	%rd190, %rd18, %rd189;
	ld.f32 	%f2, [%rd190];
	setp.geu.f32 	%p138, %f1, %f2;
	add.s32 	%r607, %r597, 1;
	selp.b32 	%r1182, %r607, %r1182, %p138;
	selp.b32 	%r1180, %r1180, %r597, %p138;
	setp.lt.s32 	%p139, %r1182, %r1180;
	@%p139 bra 	$L__BB13_262;
$L__BB13_263:
	sub.s32 	%r608, %r347, %r1182;
	add.s32 	%r356, %r608, %r217;
	shl.b32 	%r609, %r608, 2;
	add.s32 	%r357, %r348, %r609;
	ld.shared.u32 	%r1184, [%r357];
	shl.b32 	%r610, %r1182, 2;
	add.s32 	%r359, %r588, %r610;
	ld.shared.u32 	%r1185, [%r359];
	setp.ge.s32 	%p141, %r356, %r346;
	mov.pred 	%p400, 0;
	@%p141 bra 	$L__BB13_266;
	setp.ge.s32 	%p143, %r1182, %r217;
	mov.pred 	%p400, -1;
	@%p143 bra 	$L__BB13_266;
	mul.wide.s32 	%rd191, %r1184, 4;
	add.s64 	%rd192, %rd18, %rd191;
	ld.f32 	%f3, [%rd192];
	mul.wide.s32 	%rd193, %r1185, 4;
	add.s64 	%rd194, %rd18, %rd193;
	ld.f32 	%f4, [%rd194];
	setp.lt.f32 	%p400, %f3, %f4;
$L__BB13_266:
	selp.b32 	%r361, %r1184, %r1185, %p400;
	selp.u32 	%r612, 1, 0, %p400;
	add.s32 	%r362, %r356, %r612;
	not.pred 	%p144, %p400;
	selp.u32 	%r613, 1, 0, %p144;
	add.s32 	%r363, %r1182, %r613;
	@%p144 bra 	$L__BB13_268;
	ld.shared.u32 	%r1184, [%r357+4];
	bra.uni 	$L__BB13_269;
$L__BB13_268:
	ld.shared.u32 	%r1185, [%r359+4];
$L__BB13_269:
	setp.ge.s32 	%p146, %r362, %r346;
	mov.pred 	%p401, 0;
	@%p146 bra 	$L__BB13_272;
	setp.ge.s32 	%p148, %r363, %r217;
	mov.pred 	%p401, -1;
	@%p148 bra 	$L__BB13_272;
	mul.wide.s32 	%rd195, %r1184, 4;
	add.s64 	%rd196, %rd18, %rd195;
	ld.f32 	%f5, [%rd196];
	mul.wide.s32 	%rd197, %r1185, 4;
	add.s64 	%rd198, %rd18, %rd197;
	ld.f32 	%f6, [%rd198];
	setp.lt.f32 	%p401, %f5, %f6;
$L__BB13_272:
	selp.b32 	%r368, %r1184, %r1185, %p401;
	selp.u32 	%r614, 1, 0, %p401;
	add.s32 	%r369, %r362, %r614;
	not.pred 	%p149, %p401;
	selp.u32 	%r615, 1, 0, %p149;
	add.s32 	%r370, %r363, %r615;
	@%p401 bra 	$L__BB13_274;
	shl.b32 	%r616, %r370, 2;
	add.s32 	%r618, %r588, %r616;
	ld.shared.u32 	%r1185, [%r618];
	bra.uni 	$L__BB13_275;
$L__BB13_274:
	shl.b32 	%r619, %r369, 2;
	add.s32 	%r621, %r588, %r619;
	ld.shared.u32 	%r1184, [%r621];
$L__BB13_275:
	setp.ge.s32 	%p151, %r369, %r346;
	mov.pred 	%p402, 0;
	@%p151 bra 	$L__BB13_278;
	setp.ge.s32 	%p153, %r370, %r217;
	mov.pred 	%p402, -1;
	@%p153 bra 	$L__BB13_278;
	mul.wide.s32 	%rd199, %r1184, 4;
	add.s64 	%rd200, %rd18, %rd199;
	ld.f32 	%f7, [%rd200];
	mul.wide.s32 	%rd201, %r1185, 4;
	add.s64 	%rd202, %rd18, %rd201;
	ld.f32 	%f8, [%rd202];
	setp.lt.f32 	%p402, %f7, %f8;
$L__BB13_278:
	selp.b32 	%r375, %r1184, %r1185, %p402;
	selp.u32 	%r622, 1, 0, %p402;
	add.s32 	%r376, %r369, %r622;
	not.pred 	%p154, %p402;
	selp.u32 	%r623, 1, 0, %p154;
	add.s32 	%r377, %r370, %r623;
	@%p402 bra 	$L__BB13_280;
	shl.b32 	%r624, %r377, 2;
	add.s32 	%r626, %r588, %r624;
	ld.shared.u32 	%r1185, [%r626];
	bra.uni 	$L__BB13_281;
$L__BB13_280:
	shl.b32 	%r627, %r376, 2;
	add.s32 	%r629, %r588, %r627;
	ld.shared.u32 	%r1184, [%r629];
$L__BB13_281:
	setp.ge.s32 	%p156, %r376, %r346;
	mov.pred 	%p403, 0;
	@%p156 bra 	$L__BB13_284;
	setp.ge.s32 	%p158, %r377, %r217;
	mov.pred 	%p403, -1;
	@%p158 bra 	$L__BB13_284;
	mul.wide.s32 	%rd203, %r1184, 4;
	add.s64 	%rd204, %rd18, %rd203;
	ld.f32 	%f9, [%rd204];
	mul.wide.s32 	%rd205, %r1185, 4;
	add.s64 	%rd206, %rd18, %rd205;
	ld.f32 	%f10, [%rd206];
	setp.lt.f32 	%p403, %f9, %f10;
$L__BB13_284:
	selp.b32 	%r382, %r1184, %r1185, %p403;
	selp.u32 	%r630, 1, 0, %p403;
	add.s32 	%r383, %r376, %r630;
	not.pred 	%p159, %p403;
	selp.u32 	%r631, 1, 0, %p159;
	add.s32 	%r384, %r377, %r631;
	@%p403 bra 	$L__BB13_286;
	shl.b32 	%r632, %r384, 2;
	add.s32 	%r634, %r588, %r632;
	ld.shared.u32 	%r1185, [%r634];
	bra.uni 	$L__BB13_287;
$L__BB13_286:
	shl.b32 	%r635, %r383, 2;
	add.s32 	%r637, %r588, %r635;
	ld.shared.u32 	%r1184, [%r637];
$L__BB13_287:
	setp.ge.s32 	%p161, %r383, %r346;
	mov.pred 	%p404, 0;
	@%p161 bra 	$L__BB13_290;
	setp.ge.s32 	%p163, %r384, %r217;
	mov.pred 	%p404, -1;
	@%p163 bra 	$L__BB13_290;
	mul.wide.s32 	%rd207, %r1184, 4;
	add.s64 	%rd208, %rd18, %rd207;
	ld.f32 	%f11, [%rd208];
	mul.wide.s32 	%rd209, %r1185, 4;
	add.s64 	%rd210, %rd18, %rd209;
	ld.f32 	%f12, [%rd210];
	setp.lt.f32 	%p404, %f11, %f12;
$L__BB13_290:
	selp.b32 	%r389, %r1184, %r1185, %p404;
	selp.u32 	%r638, 1, 0, %p404;
	add.s32 	%r390, %r383, %r638;
	not.pred 	%p164, %p404;
	selp.u32 	%r639, 1, 0, %p164;
	add.s32 	%r391, %r384, %r639;
	@%p404 bra 	$L__BB13_292;
	shl.b32 	%r640, %r391, 2;
	add.s32 	%r642, %r588, %r640;
	ld.shared.u32 	%r1185, [%r642];
	bra.uni 	$L__BB13_293;
$L__BB13_292:
	shl.b32 	%r643, %r390, 2;
	add.s32 	%r645, %r588, %r643;
	ld.shared.u32 	%r1184, [%r645];
$L__BB13_293:
	setp.ge.s32 	%p166, %r390, %r346;
	mov.pred 	%p405, 0;
	@%p166 bra 	$L__BB13_296;
	setp.ge.s32 	%p168, %r391, %r217;
	mov.pred 	%p405, -1;
	@%p168 bra 	$L__BB13_296;
	mul.wide.s32 	%rd211, %r1184, 4;
	add.s64 	%rd212, %rd18, %rd211;
	ld.f32 	%f13, [%rd212];
	mul.wide.s32 	%rd213, %r1185, 4;
	add.s64 	%rd214, %rd18, %rd213;
	ld.f32 	%f14, [%rd214];
	setp.lt.f32 	%p405, %f13, %f14;
$L__BB13_296:
	selp.b32 	%r396, %r1184, %r1185, %p405;
	selp.u32 	%r646, 1, 0, %p405;
	add.s32 	%r397, %r390, %r646;
	not.pred 	%p169, %p405;
	selp.u32 	%r647, 1, 0, %p169;
	add.s32 	%r398, %r391, %r647;
	@%p405 bra 	$L__BB13_298;
	shl.b32 	%r648, %r398, 2;
	add.s32 	%r650, %r588, %r648;
	ld.shared.u32 	%r1185, [%r650];
	bra.uni 	$L__BB13_299;
$L__BB13_298:
	shl.b32 	%r651, %r397, 2;
	add.s32 	%r653, %r588, %r651;
	ld.shared.u32 	%r1184, [%r653];
$L__BB13_299:
	setp.ge.s32 	%p171, %r397, %r346;
	mov.pred 	%p406, 0;
	@%p171 bra 	$L__BB13_302;
	setp.ge.s32 	%p173, %r398, %r217;
	mov.pred 	%p406, -1;
	@%p173 bra 	$L__BB13_302;
	mul.wide.s32 	%rd215, %r1184, 4;
	add.s64 	%rd216, %rd18, %rd215;
	ld.f32 	%f15, [%rd216];
	mul.wide.s32 	%rd217, %r1185, 4;
	add.s64 	%rd218, %rd18, %rd217;
	ld.f32 	%f16, [%rd218];
	setp.lt.f32 	%p406, %f15, %f16;
$L__BB13_302:
	selp.b32 	%r403, %r1184, %r1185, %p406;
	selp.u32 	%r654, 1, 0, %p406;
	add.s32 	%r404, %r397, %r654;
	not.pred 	%p174, %p406;
	selp.u32 	%r655, 1, 0, %p174;
	add.s32 	%r405, %r398, %r655;
	@%p406 bra 	$L__BB13_304;
	shl.b32 	%r656, %r405, 2;
	add.s32 	%r658, %r588, %r656;
	ld.shared.u32 	%r1185, [%r658];
	bra.uni 	$L__BB13_305;
$L__BB13_304:
	shl.b32 	%r659, %r404, 2;
	add.s32 	%r661, %r588, %r659;
	ld.shared.u32 	%r1184, [%r661];
$L__BB13_305:
	setp.ge.s32 	%p176, %r404, %r346;
	mov.pred 	%p407, 0;
	@%p176 bra 	$L__BB13_308;
	setp.ge.s32 	%p178, %r405, %r217;
	mov.pred 	%p407, -1;
	@%p178 bra 	$L__BB13_308;
	mul.wide.s32 	%rd219, %r1184, 4;
	add.s64 	%rd220, %rd18, %rd219;
	ld.f32 	%f17, [%rd220];
	mul.wide.s32 	%rd221, %r1185, 4;
	add.s64 	%rd222, %rd18, %rd221;
	ld.f32 	%f18, [%rd222];
	setp.lt.f32 	%p407, %f17, %f18;
$L__BB13_308:
	selp.b32 	%r410, %r1184, %r1185, %p407;
	selp.u32 	%r662, 1, 0, %p407;
	add.s32 	%r411, %r404, %r662;
	not.pred 	%p179, %p407;
	selp.u32 	%r663, 1, 0, %p179;
	add.s32 	%r412, %r405, %r663;
	@%p407 bra 	$L__BB13_310;
	shl.b32 	%r664, %r412, 2;
	add.s32 	%r666, %r588, %r664;
	ld.shared.u32 	%r1185, [%r666];
	bra.uni 	$L__BB13_311;
$L__BB13_310:
	shl.b32 	%r667, %r411, 2;
	add.s32 	%r669, %r588, %r667;
	ld.shared.u32 	%r1184, [%r669];
$L__BB13_311:
	setp.ge.s32 	%p181, %r411, %r346;
	mov.pred 	%p408, 0;
	@%p181 bra 	$L__BB13_314;
	setp.ge.s32 	%p183, %r412, %r217;
	mov.pred 	%p408, -1;
	@%p183 bra 	$L__BB13_314;
	mul.wide.s32 	%rd223, %r1184, 4;
	add.s64 	%rd224, %rd18, %rd223;
	ld.f32 	%f19, [%rd224];
	mul.wide.s32 	%rd225, %r1185, 4;
	add.s64 	%rd226, %rd18, %rd225;
	ld.f32 	%f20, [%rd226];
	setp.lt.f32 	%p408, %f19, %f20;
$L__BB13_314:
	selp.b32 	%r417, %r1184, %r1185, %p408;
	selp.u32 	%r670, 1, 0, %p408;
	add.s32 	%r418, %r411, %r670;
	not.pred 	%p184, %p408;
	selp.u32 	%r671, 1, 0, %p184;
	add.s32 	%r419, %r412, %r671;
	@%p408 bra 	$L__BB13_316;
	shl.b32 	%r672, %r419, 2;
	add.s32 	%r674, %r588, %r672;
	ld.shared.u32 	%r1185, [%r674];
	bra.uni 	$L__BB13_317;
$L__BB13_316:
	shl.b32 	%r675, %r418, 2;
	add.s32 	%r677, %r588, %r675;
	ld.shared.u32 	%r1184, [%r677];
$L__BB13_317:
	setp.ge.s32 	%p186, %r418, %r346;
	mov.pred 	%p409, 0;
	@%p186 bra 	$L__BB13_320;
	setp.ge.s32 	%p188, %r419, %r217;
	mov.pred 	%p409, -1;
	@%p188 bra 	$L__BB13_320;
	mul.wide.s32 	%rd227, %r1184, 4;
	add.s64 	%rd228, %rd18, %rd227;
	ld.f32 	%f21, [%rd228];
	mul.wide.s32 	%rd229, %r1185, 4;
	add.s64 	%rd230, %rd18, %rd229;
	ld.f32 	%f22, [%rd230];
	setp.lt.f32 	%p409, %f21, %f22;
$L__BB13_320:
	selp.b32 	%r424, %r1184, %r1185, %p409;
	selp.u32 	%r678, 1, 0, %p409;
	add.s32 	%r425, %r418, %r678;
	not.pred 	%p189, %p409;
	selp.u32 	%r679, 1, 0, %p189;
	add.s32 	%r426, %r419, %r679;
	@%p409 bra 	$L__BB13_322;
	shl.b32 	%r680, %r426, 2;
	add.s32 	%r682, %r588, %r680;
	ld.shared.u32 	%r1185, [%r682];
	bra.uni 	$L__BB13_323;
$L__BB13_322:
	shl.b32 	%r683, %r425, 2;
	add.s32 	%r685, %r588, %r683;
	ld.shared.u32 	%r1184, [%r685];
$L__BB13_323:
	setp.ge.s32 	%p191, %r425, %r346;
	mov.pred 	%p410, 0;
	@%p191 bra 	$L__BB13_326;
	setp.ge.s32 	%p193, %r426, %r217;
	mov.pred 	%p410, -1;
	@%p193 bra 	$L__BB13_326;
	mul.wide.s32 	%rd231, %r1184, 4;
	add.s64 	%rd232, %rd18, %rd231;
	ld.f32 	%f23, [%rd232];
	mul.wide.s32 	%rd233, %r1185, 4;
	add.s64 	%rd234, %rd18, %rd233;
	ld.f32 	%f24, [%rd234];
	setp.lt.f32 	%p410, %f23, %f24;
$L__BB13_326:
	selp.b32 	%r431, %r1184, %r1185, %p410;
	selp.u32 	%r686, 1, 0, %p410;
	add.s32 	%r432, %r425, %r686;
	not.pred 	%p194, %p410;
	selp.u32 	%r687, 1, 0, %p194;
	add.s32 	%r433, %r426, %r687;
	@%p410 bra 	$L__BB13_328;
	shl.b32 	%r688, %r433, 2;
	add.s32 	%r690, %r588, %r688;
	ld.shared.u32 	%r1185, [%r690];
	bra.uni 	$L__BB13_329;
$L__BB13_328:
	shl.b32 	%r691, %r432, 2;
	add.s32 	%r693, %r588, %r691;
	ld.shared.u32 	%r1184, [%r693];
$L__BB13_329:
	setp.ge.s32 	%p196, %r432, %r346;
	mov.pred 	%p411, 0;
	@%p196 bra 	$L__BB13_332;
	setp.ge.s32 	%p198, %r433, %r217;
	mov.pred 	%p411, -1;
	@%p198 bra 	$L__BB13_332;
	mul.wide.s32 	%rd235, %r1184, 4;
	add.s64 	%rd236, %rd18, %rd235;
	ld.f32 	%f25, [%rd236];
	mul.wide.s32 	%rd237, %r1185, 4;
	add.s64 	%rd238, %rd18, %rd237;
	ld.f32 	%f26, [%rd238];
	setp.lt.f32 	%p411, %f25, %f26;
$L__BB13_332:
	selp.b32 	%r438, %r1184, %r1185, %p411;
	selp.u32 	%r694, 1, 0, %p411;
	add.s32 	%r439, %r432, %r694;
	not.pred 	%p199, %p411;
	selp.u32 	%r695, 1, 0, %p199;
	add.s32 	%r440, %r433, %r695;
	@%p411 bra 	$L__BB13_334;
	shl.b32 	%r696, %r440, 2;
	add.s32 	%r698, %r588, %r696;
	ld.shared.u32 	%r1185, [%r698];
	bra.uni 	$L__BB13_335;
$L__BB13_334:
	shl.b32 	%r699, %r439, 2;
	add.s32 	%r701, %r588, %r699;
	ld.shared.u32 	%r1184, [%r701];
$L__BB13_335:
	setp.ge.s32 	%p201, %r439, %r346;
	mov.pred 	%p412, 0;
	@%p201 bra 	$L__BB13_338;
	setp.ge.s32 	%p203, %r440, %r217;
	mov.pred 	%p412, -1;
	@%p203 bra 	$L__BB13_338;
	mul.wide.s32 	%rd239, %r1184, 4;
	add.s64 	%rd240, %rd18, %rd239;
	ld.f32 	%f27, [%rd240];
	mul.wide.s32 	%rd241, %r1185, 4;
	add.s64 	%rd242, %rd18, %rd241;
	ld.f32 	%f28, [%rd242];
	setp.lt.f32 	%p412, %f27, %f28;
$L__BB13_338:
	selp.b32 	%r445, %r1184, %r1185, %p412;
	selp.u32 	%r702, 1, 0, %p412;
	add.s32 	%r446, %r439, %r702;
	not.pred 	%p204, %p412;
	selp.u32 	%r703, 1, 0, %p204;
	add.s32 	%r447, %r440, %r703;
	@%p412 bra 	$L__BB13_340;
	shl.b32 	%r704, %r447, 2;
	add.s32 	%r706, %r588, %r704;
	ld.shared.u32 	%r1185, [%r706];
	bra.uni 	$L__BB13_341;
$L__BB13_340:
	shl.b32 	%r707, %r446, 2;
	add.s32 	%r709, %r588, %r707;
	ld.shared.u32 	%r1184, [%r709];
$L__BB13_341:
	setp.ge.s32 	%p206, %r446, %r346;
	mov.pred 	%p413, 0;
	@%p206 bra 	$L__BB13_344;
	setp.ge.s32 	%p208, %r447, %r217;
	mov.pred 	%p413, -1;
	@%p208 bra 	$L__BB13_344;
	mul.wide.s32 	%rd243, %r1184, 4;
	add.s64 	%rd244, %rd18, %rd243;
	ld.f32 	%f29, [%rd244];
	mul.wide.s32 	%rd245, %r1185, 4;
	add.s64 	%rd246, %rd18, %rd245;
	ld.f32 	%f30, [%rd246];
	setp.lt.f32 	%p413, %f29, %f30;
$L__BB13_344:
	selp.b32 	%r452, %r1184, %r1185, %p413;
	selp.u32 	%r710, 1, 0, %p413;
	add.s32 	%r453, %r446, %r710;
	not.pred 	%p209, %p413;
	selp.u32 	%r711, 1, 0, %p209;
	add.s32 	%r454, %r447, %r711;
	@%p413 bra 	$L__BB13_346;
	shl.b32 	%r712, %r454, 2;
	add.s32 	%r714, %r588, %r712;
	ld.shared.u32 	%r1185, [%r714];
	bra.uni 	$L__BB13_347;
$L__BB13_346:
	shl.b32 	%r715, %r453, 2;
	add.s32 	%r717, %r588, %r715;
	ld.shared.u32 	%r1184, [%r717];
$L__BB13_347:
	setp.ge.s32 	%p211, %r453, %r346;
	mov.pred 	%p414, 0;
	@%p211 bra 	$L__BB13_350;
	setp.ge.s32 	%p213, %r454, %r217;
	mov.pred 	%p414, -1;
	@%p213 bra 	$L__BB13_350;
	mul.wide.s32 	%rd247, %r1184, 4;
	add.s64 	%rd248, %rd18, %rd247;
	ld.f32 	%f31, [%rd248];
	mul.wide.s32 	%rd249, %r1185, 4;
	add.s64 	%rd250, %rd18, %rd249;
	ld.f32 	%f32, [%rd250];
	setp.lt.f32 	%p414, %f31, %f32;
$L__BB13_350:
	selp.b32 	%r459, %r1184, %r1185, %p414;
	selp.u32 	%r718, 1, 0, %p414;
	add.s32 	%r460, %r453, %r718;
	not.pred 	%p214, %p414;
	selp.u32 	%r719, 1, 0, %p214;
	add.s32 	%r461, %r454, %r719;
	@%p414 bra 	$L__BB13_352;
	shl.b32 	%r720, %r461, 2;
	add.s32 	%r722, %r588, %r720;
	ld.shared.u32 	%r1185, [%r722];
	bra.uni 	$L__BB13_353;
$L__BB13_352:
	shl.b32 	%r723, %r460, 2;
	add.s32 	%r725, %r588, %r723;
	ld.shared.u32 	%r1184, [%r725];
$L__BB13_353:
	setp.ge.s32 	%p216, %r460, %r346;
	mov.pred 	%p415, 0;
	@%p216 bra 	$L__BB13_356;
	setp.ge.s32 	%p218, %r461, %r217;
	mov.pred 	%p415, -1;
	@%p218 bra 	$L__BB13_356;
	mul.wide.s32 	%rd251, %r1184, 4;
	add.s64 	%rd252, %rd18, %rd251;
	ld.f32 	%f33, [%rd252];
	mul.wide.s32 	%rd253, %r1185, 4;
	add.s64 	%rd254, %rd18, %rd253;
	ld.f32 	%f34, [%rd254];
	setp.lt.f32 	%p415, %f33, %f34;
$L__BB13_356:
	selp.b32 	%r466, %r1184, %r1185, %p415;
	selp.u32 	%r726, 1, 0, %p415;
	add.s32 	%r467, %r460, %r726;
	not.pred 	%p219, %p415;
	selp.u32 	%r727, 1, 0, %p219;
	add.s32 	%r468, %r461, %r727;
	@%p415 bra 	$L__BB13_358;
	shl.b32 	%r728, %r468, 2;
	add.s32 	%r730, %r588, %r728;
	ld.shared.u32 	%r1185, [%r730];
	bra.uni 	$L__BB13_359;
$L__BB13_358:
	shl.b32 	%r731, %r467, 2;
	add.s32 	%r733, %r588, %r731;
	ld.shared.u32 	%r1184, [%r733];
$L__BB13_359:
	setp.ge.s32 	%p220, %r467, %r346;
	mov.u32 	%r1215, %r1185;
	@%p220 bra 	$L__BB13_362;
	setp.ge.s32 	%p221, %r468, %r217;
	mov.u32 	%r1215, %r1184;
	@%p221 bra 	$L__BB13_362;
	mul.wide.s32 	%rd255, %r1184, 4;
	add.s64 	%rd256, %rd18, %rd255;
	ld.f32 	%f35, [%rd256];
	mul.wide.s32 	%rd257, %r1185, 4;
	add.s64 	%rd258, %rd18, %rd257;
	ld.f32 	%f36, [%rd258];
	setp.lt.f32 	%p222, %f35, %f36;
	selp.b32 	%r1215, %r1184, %r1185, %p222;
$L__BB13_362:
	ld.param.s8 	%rs3, [_ZN3cub18CUB_300001_SM_10006detail10merge_sort26DeviceMergeSortMergeKernelINS2_10policy_hubIN6thrust24THRUST_300001_SM_1000_NS10device_ptrIiEEE9Policy600ES8_PNS0_8NullTypeES8_SC_m4cmpfiSB_EEvbT2_T3_T4_PT6_PT7_T5_PSG_SG_NS1_7vsmem_tE_param_0];
	setp.eq.s16 	%p223, %rs3, 0;
	bar.sync 	0;
	@%p223 bra 	$L__BB13_399;
	// begin inline asm
	mov.u32 %r734, %laneid;
	// end inline asm
	shr.u32 	%r735, %r1, 5;
	mul.lo.s32 	%r736, %r735, 544;
	mad.lo.s32 	%r737, %r734, 17, %r736;
	shl.b32 	%r738, %r737, 2;
	add.s32 	%r740, %r588, %r738;
	st.shared.u32 	[%r740], %r361;
	st.shared.u32 	[%r740+4], %r368;
	st.shared.u32 	[%r740+8], %r375;
	st.shared.u32 	[%r740+12], %r382;
	st.shared.u32 	[%r740+16], %r389;
	st.shared.u32 	[%r740+20], %r396;
	st.shared.u32 	[%r740+24], %r403;
	st.shared.u32 	[%r740+28], %r410;
	st.shared.u32 	[%r740+32], %r417;
	st.shared.u32 	[%r740+36], %r424;
	st.shared.u32 	[%r740+40], %r431;
	st.shared.u32 	[%r740+44], %r438;
	st.shared.u32 	[%r740+48], %r445;
	st.shared.u32 	[%r740+52], %r452;
	st.shared.u32 	[%r740+56], %r459;
	st.shared.u32 	[%r740+60], %r466;
	st.shared.u32 	[%r740+64], %r1215;
	bar.warp.sync 	-1;
	shl.b32 	%r741, %r734, 4;
	sub.s32 	%r742, %r737, %r741;
	shl.b32 	%r743, %r742, 2;
	add.s32 	%r744, %r588, %r743;
	ld.shared.u32 	%r475, [%r744];
	ld.shared.u32 	%r476, [%r744+128];
	ld.shared.u32 	%r477, [%r744+256];
	ld.shared.u32 	%r478, [%r744+384];
	ld.shared.u32 	%r479, [%r744+512];
	ld.shared.u32 	%r480, [%r744+640];
	ld.shared.u32 	%r481, [%r744+768];
	ld.shared.u32 	%r482, [%r744+896];
	ld.shared.u32 	%r483, [%r744+1024];
	ld.shared.u32 	%r484, [%r744+1152];
	ld.shared.u32 	%r485, [%r744+1280];
	ld.shared.u32 	%r486, [%r744+1408];
	ld.shared.u32 	%r487, [%r744+1536];
	ld.shared.u32 	%r488, [%r744+1664];
	ld.shared.u32 	%r489, [%r744+1792];
	ld.shared.u32 	%r490, [%r744+1920];
	ld.shared.u32 	%r491, [%r744+2048];
	setp.ne.s32 	%p224, %r1, 0;
	@%p224 bra 	$L__BB13_365;
	st.volatile.shared.u32 	[_ZZN3cub18CUB_300001_SM_10006detail10merge_sort26DeviceMergeSortMergeKernelINS2_10policy_hubIN6thrust24THRUST_300001_SM_1000_NS10device_ptrIiEEE9Policy600ES8_PNS0_8NullTypeES8_SC_m4cmpfiSB_EEvbT2_T3_T4_PT6_PT7_T5_PSG_SG_NS1_7vsmem_tEE19static_temp_storage+17408], %r346;
$L__BB13_365:
	ld.param.u64 	%rd519, [_ZN3cub18CUB_300001_SM_10006detail10merge_sort26DeviceMergeSortMergeKernelINS2_10policy_hubIN6thrust24THRUST_300001_SM_1000_NS10device_ptrIiEEE9Policy600ES8_PNS0_8NullTypeES8_SC_m4cmpfiSB_EEvbT2_T3_T4_PT6_PT7_T5_PSG_SG_NS1_7vsmem_tE_param_4];
	bar.sync 	0;
	ld.volatile.shared.u32 	%r492, [_ZZN3cub18CUB_300001_SM_10006detail10merge_sort26DeviceMergeSortMergeKernelINS2_10policy_hubIN6thrust24THRUST_300001_SM_1000_NS10device_ptrIiEEE9Policy600ES8_PNS0_8NullTypeES8_SC_m4cmpfiSB_EEvbT2_T3_T4_PT6_PT7_T5_PSG_SG_NS1_7vsmem_tEE19static_temp_storage+17408];
	and.b32  	%r745, %r1, 31;
	and.b32  	%r746, %r1, 992;
	mul.lo.s32 	%r747, %r746, 17;
	or.b32  	%r493, %r747, %r745;
	setp.ge.s32 	%p225, %r493, %r492;
	cvt.u64.u32 	%rd259, %r493;
	mov.u32 	%r748, %ctaid.x;
	mul.wide.u32 	%rd260, %r748, 4352;
	add.s64 	%rd261, %rd260, %rd259;
	cvta.to.global.u64 	%rd262, %rd519;
	shl.b64 	%rd263, %rd261, 2;
	add.s64 	%rd19, %rd262, %rd263;
	@%p225 bra 	$L__BB13_367;
	st.global.u32 	[%rd19], %r475;
$L__BB13_367:
	add.s32 	%r749, %r493, 32;
	setp.ge.s32 	%p226, %r749, %r492;
	@%p226 bra 	$L__BB13_369;
	st.global.u32 	[%rd19+128], %r476;
$L__BB13_369:
	add.s32 	%r750, %r493, 64;
	setp.ge.s32 	%p227, %r750, %r492;
	@%p227 bra 	$L__BB13_371;
	st.global.u32 	[%rd19+256], %r477;
$L__BB13_371:
	add.s32 	%r751, %r493, 96;
	setp.ge.s32 	%p228, %r751, %r492;
	@%p228 bra 	$L__BB13_373;
	st.global.u32 	[%rd19+384], %r478;
$L__BB13_373:
	add.s32 	%r752, %r493, 128;
	setp.ge.s32 	%p229, %r752, %r492;
	@%p229 bra 	$L__BB13_375;
	st.global.u32 	[%rd19+512], %r479;
$L__BB13_375:
	add.s32 	%r753, %r493, 160;
	setp.ge.s32 	%p230, %r753, %r492;
	@%p230 bra 	$L__BB13_377;
	st.global.u32 	[%rd19+640], %r480;
$L__BB13_377:
	add.s32 	%r754, %r493, 192;
	setp.ge.s32 	%p231, %r754, %r492;
	@%p231 bra 	$L__BB13_379;
	st.global.u32 	[%rd19+768], %r481;
$L__BB13_379:
	add.s32 	%r755, %r493, 224;
	setp.ge.s32 	%p232, %r755, %r492;
	@%p232 bra 	$L__BB13_381;
	st.global.u32 	[%rd19+896], %r482;
$L__BB13_381:
	add.s32 	%r756, %r493, 256;
	setp.ge.s32 	%p233, %r756, %r492;
	@%p233 bra 	$L__BB13_383;
	st.global.u32 	[%rd19+1024], %r483;
$L__BB13_383:
	add.s32 	%r757, %r493, 288;
	setp.ge.s32 	%p234, %r757, %r492;
	@%p234 bra 	$L__BB13_385;
	st.global.u32 	[%rd19+1152], %r484;
$L__BB13_385:
	add.s32 	%r758, %r493, 320;
	setp.ge.s32 	%p235, %r758, %r492;
	@%p235 bra 	$L__BB13_387;
	st.global.u32 	[%rd19+1280], %r485;
$L__BB13_387:
	add.s32 	%r759, %r493, 352;
	setp.ge.s32 	%p236, %r759, %r492;
	@%p236 bra 	$L__BB13_389;
	st.global.u32 	[%rd19+1408], %r486;
$L__BB13_389:
	add.s32 	%r760, %r493, 384;
	setp.ge.s32 	%p237, %r760, %r492;
	@%p237 bra 	$L__BB13_391;
	st.global.u32 	[%rd19+1536], %r487;
$L__BB13_391:
	add.s32 	%r761, %r493, 416;
	setp.ge.s32 	%p238, %r761, %r492;
	@%p238 bra 	$L__BB13_393;
	st.global.u32 	[%rd19+1664], %r488;
$L__BB13_393:
	add.s32 	%r762, %r493, 448;
	setp.ge.s32 	%p239, %r762, %r492;
	@%p239 bra 	$L__BB13_395;
	st.global.u32 	[%rd19+1792], %r489;
$L__BB13_395:
	add.s32 	%r763, %r493, 480;
	setp.ge.s32 	%p240, %r763, %r492;
	@%p240 bra 	$L__BB13_397;
	st.global.u32 	[%rd19+1920], %r490;
$L__BB13_397:
	add.s32 	%r764, %r493, 512;
	setp.ge.s32 	%p241, %r764, %r492;
	@%p241 bra 	$L__BB13_435;
	st.global.u32 	[%rd19+2048], %r491;
	bra.uni 	$L__BB13_435;
$L__BB13_399:
	// begin inline asm
	mov.u32 %r765, %laneid;
	// end inline asm
	shr.u32 	%r766, %r1, 5;
	mul.lo.s32 	%r767, %r766, 544;
	mad.lo.s32 	%r768, %r765, 17, %r767;
	shl.b32 	%r769, %r768, 2;
	add.s32 	%r771, %r588, %r769;
	st.shared.u32 	[%r771], %r361;
	st.shared.u32 	[%r771+4], %r368;
	st.shared.u32 	[%r771+8], %r375;
	st.shared.u32 	[%r771+12], %r382;
	st.shared.u32 	[%r771+16], %r389;
	st.shared.u32 	[%r771+20], %r396;
	st.shared.u32 	[%r771+24], %r403;
	st.shared.u32 	[%r771+28], %r410;
	st.shared.u32 	[%r771+32], %r417;
	st.shared.u32 	[%r771+36], %r424;
	st.shared.u32 	[%r771+40], %r431;
	st.shared.u32 	[%r771+44], %r438;
	st.shared.u32 	[%r771+48], %r445;
	st.shared.u32 	[%r771+52], %r452;
	st.shared.u32 	[%r771+56], %r459;
	st.shared.u32 	[%r771+60], %r466;
	st.shared.u32 	[%r771+64], %r1215;
	bar.warp.sync 	-1;
	shl.b32 	%r772, %r765, 4;
	sub.s32 	%r773, %r768, %r772;
	shl.b32 	%r774, %r773, 2;
	add.s32 	%r775, %r588, %r774;
	ld.shared.u32 	%r494, [%r775];
	ld.shared.u32 	%r495, [%r775+128];
	ld.shared.u32 	%r496, [%r775+256];
	ld.shared.u32 	%r497, [%r775+384];
	ld.shared.u32 	%r498, [%r775+512];
	ld.shared.u32 	%r499, [%r775+640];
	ld.shared.u32 	%r500, [%r775+768];
	ld.shared.u32 	%r501, [%r775+896];
	ld.shared.u32 	%r502, [%r775+1024];
	ld.shared.u32 	%r503, [%r775+1152];
	ld.shared.u32 	%r504, [%r775+1280];
	ld.shared.u32 	%r505, [%r775+1408];
	ld.shared.u32 	%r506, [%r775+1536];
	ld.shared.u32 	%r507, [%r775+1664];
	ld.shared.u32 	%r508, [%r775+1792];
	ld.shared.u32 	%r509, [%r775+1920];
	ld.shared.u32 	%r510, [%r775+2048];
	setp.ne.s32 	%p242, %r1, 0;
	@%p242 bra 	$L__BB13_401;
	st.volatile.shared.u32 	[_ZZN3cub18CUB_300001_SM_10006detail10merge_sort26DeviceMergeSortMergeKernelINS2_10policy_hubIN6thrust24THRUST_300001_SM_1000_NS10device_ptrIiEEE9Policy600ES8_PNS0_8NullTypeES8_SC_m4cmpfiSB_EEvbT2_T3_T4_PT6_PT7_T5_PSG_SG_NS1_7vsmem_tEE19static_temp_storage+17408], %r346;
$L__BB13_401:
	bar.sync 	0;
	ld.volatile.shared.u32 	%r511, [_ZZN3cub18CUB_300001_SM_10006detail10merge_sort26DeviceMergeSortMergeKernelINS2_10policy_hubIN6thrust24THRUST_300001_SM_1000_NS10device_ptrIiEEE9Policy600ES8_PNS0_8NullTypeES8_SC_m4cmpfiSB_EEvbT2_T3_T4_PT6_PT7_T5_PSG_SG_NS1_7vsmem_tEE19static_temp_storage+17408];
	and.b32  	%r776, %r1, 31;
	and.b32  	%r777, %r1, 992;
	mul.lo.s32 	%r778, %r777, 17;
	cvt.u64.u32 	%rd264, %r778;
	cvt.u64.u32 	%rd265, %r776;
	or.b32  	%r512, %r778, %r776;
	mov.u32 	%r779, %ctaid.x;
	mul.wide.u32 	%rd266, %r779, 4352;
	or.b64  	%rd267, %rd266, %rd265;
	add.s64 	%rd268, %rd267, %rd264;
	setp.ge.s32 	%p243, %r512, %r511;
	shl.b64 	%rd269, %rd268, 2;
	add.s64 	%rd20, %rd2, %rd269;
	@%p243 bra 	$L__BB13_403;
	st.global.u32 	[%rd20], %r494;
$L__BB13_403:
	add.s32 	%r780, %r512, 32;
	setp.ge.s32 	%p244, %r780, %r511;
	@%p244 bra 	$L__BB13_405;
	st.global.u32 	[%rd20+128], %r495;
$L__BB13_405:
	add.s32 	%r781, %r512, 64;
	setp.ge.s32 	%p245, %r781, %r511;
	@%p245 bra 	$L__BB13_407;
	st.global.u32 	[%rd20+256], %r496;
$L__BB13_407:
	add.s32 	%r782, %r512, 96;
	setp.ge.s32 	%p246, %r782, %r511;
	@%p246 bra 	$L__BB13_409;
	st.global.u32 	[%rd20+384], %r497;
$L__BB13_409:
	add.s32 	%r783, %r512, 128;
	setp.ge.s32 	%p247, %r783, %r511;
	@%p247 bra 	$L__BB13_411;
	st.global.u32 	[%rd20+512], %r498;
$L__BB13_411:
	add.s32 	%r784, %r512, 160;
	setp.ge.s32 	%p248, %r784, %r511;
	@%p248 bra 	$L__BB13_413;
	st.global.u32 	[%rd20+640], %r499;
$L__BB13_413:
	add.s32 	%r785, %r512, 192;
	setp.ge.s32 	%p249, %r785, %r511;
	@%p249 bra 	$L__BB13_415;
	st.global.u32 	[%rd20+768], %r500;
$L__BB13_415:
	add.s32 	%r786, %r512, 224;
	setp.ge.s32 	%p250, %r786, %r511;
	@%p250 bra 	$L__BB13_417;
	st.global.u32 	[%rd20+896], %r501;
$L__BB13_417:
	add.s32 	%r787, %r512, 256;
	setp.ge.s32 	%p251, %r787, %r511;
	@%p251 bra 	$L__BB13_419;
	st.global.u32 	[%rd20+1024], %r502;
$L__BB13_419:
	add.s32 	%r788, %r512, 288;
	setp.ge.s32 	%p252, %r788, %r511;
	@%p252 bra 	$L__BB13_421;
	st.global.u32 	[%rd20+1152], %r503;
$L__BB13_421:
	add.s32 	%r789, %r512, 320;
	setp.ge.s32 	%p253, %r789, %r511;
	@%p253 bra 	$L__BB13_423;
	st.global.u32 	[%rd20+1280], %r504;
$L__BB13_423:
	add.s32 	%r790, %r512, 352;
	setp.ge.s32 	%p254, %r790, %r511;
	@%p254 bra 	$L__BB13_425;
	st.global.u32 	[%rd20+1408], %r505;
$L__BB13_425:
	add.s32 	%r791, %r512, 384;
	setp.ge.s32 	%p255, %r791, %r511;
	@%p255 bra 	$L__BB13_427;
	st.global.u32 	[%rd20+1536], %r506;
$L__BB13_427:
	add.s32 	%r792, %r512, 416;
	setp.ge.s32 	%p256, %r792, %r511;
	@%p256 bra 	$L__BB13_429;
	st.global.u32 	[%rd20+1664], %r507;
$L__BB13_429:
	add.s32 	%r793, %r512, 448;
	setp.ge.s32 	%p257, %r793, %r511;
	@%p257 bra 	$L__BB13_431;
	st.global.u32 	[%rd20+1792], %r508;
$L__BB13_431:
	add.s32 	%r794, %r512, 480;
	setp.ge.s32 	%p258, %r794, %r511;
	@%p258 bra 	$L__BB13_433;
	st.global.u32 	[%rd20+1920], %r509;
$L__BB13_433:
	add.s32 	%r795, %r512, 512;
	setp.ge.s32 	%p259, %r795, %r511;
	@%p259 bra 	$L__BB13_435;
	st.global.u32 	[%rd20+2048], %r510;
$L__BB13_435:
	ret;

}
	// .globl	_ZN3cub18CUB_300001_SM_10006detail10merge_sort30DeviceMergeSortBlockSortKernelINS2_10policy_hubIN6thrust24THRUST_300001_SM_1000_NS10device_ptrIiEEE9Policy600ES8_PNS0_8NullTypeES8_SC_j4cmpdiSB_EEvbT0_T1_T2_T3_T4_PT6_PT7_T5_NS1_7vsmem_tE
.visible .entry _ZN3cub18CUB_300001_SM_10006detail10merge_sort30DeviceMergeSortBlockSortKernelINS2_10policy_hubIN6thrust24THRUST_300001_SM_1000_NS10device_ptrIiEEE9Policy600ES8_PNS0_8NullTypeES8_SC_j4cmpdiSB_EEvbT0_T1_T2_T3_T4_PT6_PT7_T5_NS1_7vsmem_tE(
	.param .u8 _ZN3cub18CUB_300001_SM_10006detail10merge_sort30DeviceMergeSortBlockSortKernelINS2_10policy_hubIN6thrust24THRUST_300001_SM_1000_NS10device_ptrIiEEE9Policy600ES8_PNS0_8NullTypeES8_SC_j4cmpdiSB_EEvbT0_T1_T2_T3_T4_PT6_PT7_T5_NS1_7vsmem_tE_param_0,
	.param .align 8 .b8 _ZN3cub18CUB_300001_SM_10006detail10merge_sort30DeviceMergeSortBlockSortKernelINS2_10policy_hubIN6thrust24THRUST_300001_SM_1000_NS10device_ptrIiEEE9Policy600ES8_PNS0_8NullTypeES8_SC_j4cmpdiSB_EEvbT0_T1_T2_T3_T4_PT6_PT7_T5_NS1_7vsmem_tE_param_1[8],
	.param .u64 .ptr .align 1 _ZN3cub18CUB_300001_SM_10006detail10merge_sort30DeviceMergeSortBlockSortKernelINS2_10policy_hubIN6thrust24THRUST_300001_SM_1000_NS10device_ptrIiEEE9Policy600ES8_PNS0_8NullTypeES8_SC_j4cmpdiSB_EEvbT0_T1_T2_T3_T4_PT6_PT7_T5_NS1_7vsmem_tE_param_2,
	.param .align 8 .b8 _ZN3cub18CUB_300001_SM_10006detail10merge_sort30DeviceMergeSortBlockSortKernelINS2_10policy_hubIN6thrust24THRUST_300001_SM_1000_NS10device_ptrIiEEE9Policy600ES8_PNS0_8NullTypeES8_SC_j4cmpdiSB_EEvbT0_T1_T2_T3_T4_PT6_PT7_T5_NS1_7vsmem_tE_param_3[8],
	.param .u64 .ptr .align 1 _ZN3cub18CUB_300001_SM_10006detail10merge_sort30DeviceMergeSortBlockSortKernelINS2_10policy_hubIN6thrust24THRUST_300001_SM_1000_NS10device_ptrIiEEE9Policy600ES8_PNS0_8NullTypeES8_SC_j4cmpdiSB_EEvbT0_T1_T2_T3_T4_PT6_PT7_T5_NS1_7vsmem_tE_param_4,
	.param .u32 _ZN3cub18CUB_300001_SM_10006detail10merge_sort30DeviceMergeSortBlockSortKernelINS2_10policy_hubIN6thrust24THRUST_300001_SM_1000_NS10device_ptrIiEEE9Policy600ES8_PNS0_8NullTypeES8_SC_j4cmpdiSB_EEvbT0_T1_T2_T3_T4_PT6_PT7_T5_NS1_7vsmem_tE_param_5,
	.param .u64 .ptr .align 1 _ZN3cub18CUB_300001_SM_10006detail10merge_sort30DeviceMergeSortBlockSortKernelINS2_10policy_hubIN6thrust24THRUST_300001_SM_1000_NS10device_ptrIiEEE9Policy600ES8_PNS0_8NullTypeES8_SC_j4cmpdiSB_EEvbT0_T1_T2_T3_T4_PT6_PT7_T5_NS1_7vsmem_tE_param_6,
	.param .u64 .ptr .align 1 _ZN3cub18CUB_300001_SM_10006detail10merge_sort30DeviceMergeSortBlockSortKernelINS2_10policy_hubIN6thrust24THRUST_300001_SM_1000_NS10device_ptrIiEEE9Policy600ES8_PNS0_8NullTypeES8_SC_j4cmpdiSB_EEvbT0_T1_T2_T3_T4_PT6_PT7_T5_NS1_7vsmem_tE_param_7,
	.param .align 1 .b8 _ZN3cub18CUB_300001_SM_10006detail10merge_sort30DeviceMergeSortBlockSortKernelINS2_10policy_hubIN6thrust24THRUST_300001_SM_1000_NS10device_ptrIiEEE9Policy600ES8_PNS0_8NullTypeES8_SC_j4cmpdiSB_EEvbT0_T1_T2_T3_T4_PT6_PT7_T5_NS1_7vsmem_tE_param_8[1],
	.param .align 8 .b8 _ZN3cub18CUB_300001_SM_10006detail10merge_sort30DeviceMergeSortBlockSortKernelINS2_10policy_hubIN6thrust24THRUST_300001_SM_1000_NS10device_ptrIiEEE9Policy600ES8_PNS0_8NullTypeES8_SC_j4cmpdiSB_EEvbT0_T1_T2_T3_T4_PT6_PT7_T5_NS1_7vsmem_tE_param_9[8]
)
.maxntid 256
{
	.reg .pred 	%p<633>;
	.reg .b16 	%rs<4>;
	.reg .b32 	%r<1632>;
	.reg .b64 	%rd<1459>;
	.reg .b64 	%fd<647>;
	// demoted variable
	.shared .align 16 .b8 _ZZN3cub18CUB_300001_SM_10006detail10merge_sort30DeviceMergeSortBlockSortKernelINS2_10policy_hubIN6thrust24THRUST_300001_SM_1000_NS10device_ptrIiEEE9Policy600ES8_PNS0_8NullTypeES8_SC_j4cmpdiSB_EEvbT0_T1_T2_T3_T4_PT6_PT7_T5_NS1_7vsmem_tEE19static_temp_storage[17424];
	ld.param.u64 	%rd10, [_ZN3cub18CUB_300001_SM_10006detail10merge_sort30DeviceMergeSortBlockSortKernelINS2_10policy_hubIN6thrust24THRUST_300001_SM_1000_NS10device_ptrIiEEE9Policy600ES8_PNS0_8NullTypeES8_SC_j4cmpdiSB_EEvbT0_T1_T2_T3_T4_PT6_PT7_T5_NS1_7vsmem_tE_param_3];
	ld.param.u64 	%rd11, [_ZN3cub18CUB_300001_SM_10006detail10merge_sort30DeviceMergeSortBlockSortKernelINS2_10policy_hubIN6thrust24THRUST_300001_SM_1000_NS10device_ptrIiEEE9Policy600ES8_PNS0_8NullTypeES8_SC_j4cmpdiSB_EEvbT0_T1_T2_T3_T4_PT6_PT7_T5_NS1_7vsmem_tE_param_1];
	ld.param.u32 	%r497, [_ZN3cub18CUB_300001_SM_10006detail10merge_sort30DeviceMergeSortBlockSortKernelINS2_10policy_hubIN6thrust24THRUST_300001_SM_1000_NS10device_ptrIiEEE9Policy600ES8_PNS0_8NullTypeES8_SC_j4cmpdiSB_EEvbT0_T1_T2_T3_T4_PT6_PT7_T5_NS1_7vsmem_tE_param_5];
	ld.param.u64 	%rd12, [_ZN3cub18CUB_300001_SM_10006detail10merge_sort30DeviceMergeSortBlockSortKernelINS2_10policy_hubIN6thrust24THRUST_300001_SM_1000_NS10device_ptrIiEEE9Policy600ES8_PNS0_8NullTypeES8_SC_j4cmpdiSB_EEvbT0_T1_T2_T3_T4_PT6_PT7_T5_NS1_7vsmem_tE_param_6];
	cvta.to.global.u64 	%rd1, %rd12;
	cvta.to.global.u64 	%rd2, %rd11;
	cvta.to.global.u64 	%rd3, %rd10;
	mov.u32 	%r498, %ctaid.x;
	mov.u32 	%r499, %nctaid.x;
	mul.lo.s32 	%r1, %r498, 4352;
	add.s32 	%r500, %r499, -1;
	setp.ge.u32 	%p65, %r498, %r500;
	@%p65 bra 	$L__BB14_108;
	// begin inline asm
	griddepcontrol.wait;
	// end inline asm
	cvt.u64.u32 	%rd831, %r1;
	mov.u32 	%r2, %tid.x;
	and.b32  	%r3, %r2, 31;
	and.b32  	%r966, %r2, 992;
	mul.lo.s32 	%r4, %r966, 17;
	or.b32  	%r967, %r4, %r3;
	cvt.u64.u32 	%rd832, %r967;
	add.s64 	%rd4, %rd832, %rd831;
	shl.b64 	%rd833, %rd4, 2;
	add.s64 	%rd834, %rd2, %rd833;
	ld.global.u32 	%r968, [%rd834];
	ld.global.u32 	%r969, [%rd834+128];
	ld.global.u32 	%r970, [%rd834+256];
	ld.global.u32 	%r971, [%rd834+384];
	ld.global.u32 	%r972, [%rd834+512];
	ld.global.u32 	%r973, [%rd834+640];
	ld.global.u32 	%r974, [%rd834+768];
	ld.global.u32 	%r975, [%rd834+896];
	ld.global.u32 	%r976, [%rd834+1024];
	ld.global.u32 	%r977, [%rd834+1152];
	ld.global.u32 	%r978, [%rd834+1280];
	ld.global.u32 	%r979, [%rd834+1408];
	ld.global.u32 	%r980, [%rd834+1536];
	ld.global.u32 	%r981, [%rd834+1664];
	ld.global.u32 	%r982, [%rd834+1792];
	ld.global.u32 	%r983, [%rd834+1920];
	ld.global.u32 	%r984, [%rd834+2048];
	// begin inline asm
	mov.u32 %r964, %laneid;
	// end inline asm
	shr.u32 	%r985, %r2, 5;
	mad.lo.s32 	%r986, %r985, 544, %r964;
	shl.b32 	%r987, %r986, 2;
	mov.u32 	%r988, _ZZN3cub18CUB_300001_SM_10006detail10merge_sort30DeviceMergeSortBlockSortKernelINS2_10policy_hubIN6thrust24THRUST_300001_SM_1000_NS10device_ptrIiEEE9Policy600ES8_PNS0_8NullTypeES8_SC_j4cmpdiSB_EEvbT0_T1_T2_T3_T4_PT6_PT7_T5_NS1_7vsmem_tEE19static_temp_storage;
	add.s32 	%r5, %r988, %r987;
	st.shared.u32 	[%r5], %r968;
	st.shared.u32 	[%r5+128], %r969;
	st.shared.u32 	[%r5+256], %r970;
	st.shared.u32 	[%r5+384], %r971;
	st.shared.u32 	[%r5+512], %r972;
	st.shared.u32 	[%r5+640], %r973;
	st.shared.u32 	[%r5+768], %r974;
	st.shared.u32 	[%r5+896], %r975;
	st.shared.u32 	[%r5+1024], %r976;
	st.shared.u32 	[%r5+1152], %r977;
	st.shared.u32 	[%r5+1280], %r978;
	st.shared.u32 	[%r5+1408], %r979;
	st.shared.u32 	[%r5+1536], %r980;
	st.shared.u32 	[%r5+1664], %r981;
	st.shared.u32 	[%r5+1792], %r982;
	st.shared.u32 	[%r5+1920], %r983;
	st.shared.u32 	[%r5+2048], %r984;
	bar.warp.sync 	-1;
	shl.b32 	%r989, %r964, 6;
	add.s32 	%r6, %r5, %r989;
	ld.shared.u32 	%r990, [%r6];
	ld.shared.u32 	%r991, [%r6+4];
	ld.shared.u32 	%r992, [%r6+8];
	ld.shared.u32 	%r993, [%r6+12];
	ld.shared.u32 	%r994, [%r6+16];
	ld.shared.u32 	%r995, [%r6+20];
	ld.shared.u32 	%r996, [%r6+24];
	ld.shared.u32 	%r997, [%r6+28];
	ld.shared.u32 	%r998, [%r6+32];
	ld.shared.u32 	%r999, [%r6+36];
	ld.shared.u32 	%r1000, [%r6+40];
	ld.shared.u32 	%r1001, [%r6+44];
	ld.shared.u32 	%r1002, [%r6+48];
	ld.shared.u32 	%r1003, [%r6+52];
	ld.shared.u32 	%r1004, [%r6+56];
	ld.shared.u32 	%r1005, [%r6+60];
	ld.shared.u32 	%r1006, [%r6+64];
	bar.sync 	0;
	// begin inline asm
	griddepcontrol.launch_dependents;
	// end inline asm
	ld.global.u64 	%rd835, [a_d];
	mul.wide.s32 	%rd836, %r991, 8;
	add.s64 	%rd837, %rd835, %rd836;
	ld.f64 	%fd339, [%rd837];
	mul.wide.s32 	%rd838, %r990, 8;
	add.s64 	%rd839, %rd835, %rd838;
	ld.f64 	%fd340, [%rd839];
	setp.geu.f64 	%p376, %fd339, %fd340;
	selp.b32 	%r1007, %r991, %r990, %p376;
	selp.b32 	%r1008, %r990, %r991, %p376;
	mul.wide.s32 	%rd840, %r993, 8;
	add.s64 	%rd841, %rd835, %rd840;
	ld.f64 	%fd341, [%rd841];
	mul.wide.s32 	%rd842, %r992, 8;
	add.s64 	%rd843, %rd835, %rd842;
	ld.f64 	%fd342, [%rd843];
	setp.geu.f64 	%p377, %fd341, %fd342;
	selp.b32 	%r1009, %r993, %r992, %p377;
	selp.b32 	%r1010, %r992, %r993, %p377;
	mul.wide.s32 	%rd844, %r995, 8;
	add.s64 	%rd845, %rd835, %rd844;
	ld.f64 	%fd343, [%rd845];
	mul.wide.s32 	%rd846, %r994, 8;
	add.s64 	%rd847, %rd835, %rd846;
	ld.f64 	%fd344, [%rd847];
	setp.geu.f64 	%p378, %fd343, %fd344;
	selp.b32 	%r1011, %r995, %r994, %p378;
	selp.b32 	%r1012, %r994, %r995, %p378;
	mul.wide.s32 	%rd848, %r997, 8;
	add.s64 	%rd849, %rd835, %rd848;
	ld.f64 	%fd345, [%rd849];
	mul.wide.s32 	%rd850, %r996, 8;
	add.s64 	%rd851, %rd835, %rd850;
	ld.f64 	%fd346, [%rd851];
	setp.geu.f64 	%p379, %fd345, %fd346;
	selp.b32 	%r1013, %r997, %r996, %p379;
	selp.b32 	%r1014, %r996, %r997, %p379;
	mul.wide.s32 	%rd852, %r999, 8;
	add.s64 	%rd853, %rd835, %rd852;
	ld.f64 	%fd347, [%rd853];
	mul.wide.s32 	%rd854, %r998, 8;
	add.s64 	%rd855, %rd835, %rd854;
	ld.f64 	%fd348, [%rd855];
	setp.geu.f64 	%p380, %fd347, %fd348;
	selp.b32 	%r1015, %r999, %r998, %p380;
	selp.b32 	%r1016, %r998, %r999, %p380;
	mul.wide.s32 	%rd856, %r1001, 8;
	add.s64 	%rd857, %rd835, %rd856;
	ld.f64 	%fd349, [%rd857];
	mul.wide.s32 	%rd858, %r1000, 8;
	add.s64 	%rd859, %rd835, %rd858;
	ld.f64 	%fd350, [%rd859];
	setp.geu.f64 	%p381, %fd349, %fd350;
	selp.b32 	%r1017, %r1001, %r1000, %p381;
	selp.b32 	%r1018, %r1000, %r1001, %p381;
	mul.wide.s32 	%rd860, %r1003, 8;
	add.s64 	%rd861, %rd835, %rd860;
	ld.f64 	%fd351, [%rd861];
	mul.wide.s32 	%rd862, %r1002, 8;
	add.s64 	%rd863, %rd835, %rd862;
	ld.f64 	%fd352, [%rd863];
	setp.geu.f64 	%p382, %fd351, %fd352;
	selp.b32 	%r1019, %r1003, %r1002, %p382;
	selp.b32 	%r1020, %r1002, %r1003, %p382;
	mul.wide.s32 	%rd864, %r1005, 8;
	add.s64 	%rd865, %rd835, %rd864;
	ld.f64 	%fd353, [%rd865];
	mul.wide.s32 	%rd866, %r1004, 8;
	add.s64 	%rd867, %rd835, %rd866;
	ld.f64 	%fd354, [%rd867];
	setp.geu.f64 	%p383, %fd353, %fd354;
	selp.b32 	%r1021, %r1005, %r1004, %p383;
	selp.b32 	%r1022, %r1004, %r1005, %p383;
	mul.wide.s32 	%rd868, %r1010, 8;
	add.s64 	%rd869, %rd835, %rd868;
	ld.f64 	%fd355, [%rd869];
	mul.wide.s32 	%rd870, %r1007, 8;
	add.s64 	%rd871, %rd835, %rd870;
	ld.f64 	%fd356, [%rd871];
	setp.geu.f64 	%p384, %fd355, %fd356;
	selp.b32 	%r1023, %r1010, %r1007, %p384;
	selp.b32 	%r1024, %r1007, %r1010, %p384;
	mul.wide.s32 	%rd872, %r1012, 8;
	add.s64 	%rd873, %rd835, %rd872;
	ld.f64 	%fd357, [%rd873];
	mul.wide.s32 	%rd874, %r1009, 8;
	add.s64 	%rd875, %rd835, %rd874;
	ld.f64 	%fd358, [%rd875];
	setp.geu.f64 	%p385, %fd357, %fd358;
	selp.b32 	%r1025, %r1012, %r1009, %p385;
	selp.b32 	%r1026, %r1009, %r1012, %p385;
	mul.wide.s32 	%rd876, %r1014, 8;
	add.s64 	%rd877, %rd835, %rd876;
	ld.f64 	%fd359, [%rd877];
	mul.wide.s32 	%rd878, %r1011, 8;
	add.s64 	%rd879, %rd835, %rd878;
	ld.f64 	%fd360, [%rd879];
	setp.geu.f64 	%p386, %fd359, %fd360;
	selp.b32 	%r1027, %r1014, %r1011, %p386;
	selp.b32 	%r1028, %r1011, %r1014, %p386;
	mul.wide.s32 	%rd880, %r1016, 8;
	add.s64 	%rd881, %rd835, %rd880;
	ld.f64 	%fd361, [%rd881];
	mul.wide.s32 	%rd882, %r1013, 8;
	add.s64 	%rd883, %rd835, %rd882;
	ld.f64 	%fd362, [%rd883];
	setp.geu.f64 	%p387, %fd361, %fd362;
	selp.b32 	%r1029, %r1016, %r1013, %p387;
	selp.b32 	%r1030, %r1013, %r1016, %p387;
	mul.wide.s32 	%rd884, %r1018, 8;
	add.s64 	%rd885, %rd835, %rd884;
	ld.f64 	%fd363, [%rd885];
	mul.wide.s32 	%rd886, %r1015, 8;
	add.s64 	%rd887, %rd835, %rd886;
	ld.f64 	%fd364, [%rd887];
	setp.geu.f64 	%p388, %fd363, %fd364;
	selp.b32 	%r1031, %r1018, %r1015, %p388;
	selp.b32 	%r1032, %r1015, %r1018, %p388;
	mul.wide.s32 	%rd888, %r1020, 8;
	add.s64 	%rd889, %rd835, %rd888;
	ld.f64 	%fd365, [%rd889];
	mul.wide.s32 	%rd890, %r1017, 8;
	add.s64 	%rd891, %rd835, %rd890;
	ld.f64 	%fd366, [%rd891];
	setp.geu.f64 	%p389, %fd365, %fd366;
	selp.b32 	%r1033, %r1020, %r1017, %p389;
	selp.b32 	%r1034, %r1017, %r1020, %p389;
	mul.wide.s32 	%rd892, %r1022, 8;
	add.s64 	%rd893, %rd835, %rd892;
	ld.f64 	%fd367, [%rd893];
	mul.wide.s32 	%rd894, %r1019, 8;
	add.s64 	%rd895, %rd835, %rd894;
	ld.f64 	%fd368, [%rd895];
	setp.geu.f64 	%p390, %fd367, %fd368;
	selp.b32 	%r1035, %r1022, %r1019, %p390;
	selp.b32 	%r1036, %r1019, %r1022, %p390;
	mul.wide.s32 	%rd896, %r1006, 8;
	add.s64 	%rd897, %rd835, %rd896;
	ld.f64 	%fd369, [%rd897];
	mul.wide.s32 	%rd898, %r1021, 8;
	add.s64 	%rd899, %rd835, %rd898;
	ld.f64 	%fd370, [%rd899];
	setp.geu.f64 	%p391, %fd369, %fd370;
	selp.b32 	%r1037, %r1006, %r1021, %p391;
	selp.b32 	%r1038, %r1021, %r1006, %p391;
	mul.wide.s32 	%rd900, %r1024, 8;
	add.s64 	%rd901, %rd835, %rd900;
	ld.f64 	%fd371, [%rd901];
	mul.wide.s32 	%rd902, %r1008, 8;
	add.s64 	%rd903, %rd835, %rd902;
	ld.f64 	%fd372, [%rd903];
	setp.geu.f64 	%p392, %fd371, %fd372;
	selp.b32 	%r1039, %r1024, %r1008, %p392;
	selp.b32 	%r1040, %r1008, %r1024, %p392;
	mul.wide.s32 	%rd904, %r1026, 8;
	add.s64 	%rd905, %rd835, %rd904;
	ld.f64 	%fd373, [%rd905];
	mul.wide.s32 	%rd906, %r1023, 8;
	add.s64 	%rd907, %rd835, %rd906;
	ld.f64 	%fd374, [%rd907];
	setp.geu.f64 	%p393, %fd373, %fd374;
	selp.b32 	%r1041, %r1026, %r1023, %p393;
	selp.b32 	%r1042, %r1023, %r1026, %p393;
	mul.wide.s32 	%rd908, %r1028, 8;
	add.s64 	%rd909, %rd835, %rd908;
	ld.f64 	%fd375, [%rd909];
	mul.wide.s32 	%rd910, %r1025, 8;
	add.s64 	%rd911, %rd835, %rd910;
	ld.f64 	%fd376, [%rd911];
	setp.geu.f64 	%p394, %fd375, %fd376;
	selp.b32 	%r1043, %r1028, %r1025, %p394;
	selp.b32 	%r1044, %r1025, %r1028, %p394;
	mul.wide.s32 	%rd912, %r1030, 8;
	add.s64 	%rd913, %rd835, %rd912;
	ld.f64 	%fd377, [%rd913];
	mul.wide.s32 	%rd914, %r1027, 8;
	add.s64 	%rd915, %rd835, %rd914;
	ld.f64 	%fd378, [%rd915];
	setp.geu.f64 	%p395, %fd377, %fd378;
	selp.b32 	%r1045, %r1030, %r1027, %p395;
	selp.b32 	%r1046, %r1027, %r1030, %p395;
	mul.wide.s32 	%rd916, %r1032, 8;
	add.s64 	%rd917, %rd835, %rd916;
	ld.f64 	%fd379, [%rd917];
	mul.wide.s32 	%rd918, %r1029, 8;
	add.s64 	%rd919, %rd835, %rd918;
	ld.f64 	%fd380, [%rd919];
	setp.geu.f64 	%p396, %fd379, %fd380;
	selp.b32 	%r1047, %r1032, %r1029, %p396;
	selp.b32 	%r1048, %r1029, %r1032, %p396;
	mul.wide.s32 	%rd920, %r1034, 8;
	add.s64 	%rd921, %rd835, %rd920;
	ld.f64 	%fd381, [%rd921];
	mul.wide.s32 	%rd922, %r1031, 8;
	add.s64 	%rd923, %rd835, %rd922;
	ld.f64 	%fd382, [%rd923];
	setp.geu.f64 	%p397, %fd381, %fd382;
	selp.b32 	%r1049, %r1034, %r1031, %p397;
	selp.b32 	%r1050, %r1031, %r1034, %p397;
	mul.wide.s32 	%rd924, %r1036, 8;
	add.s64 	%rd925, %rd835, %rd924;
	ld.f64 	%fd383, [%rd925];
	mul.wide.s32 	%rd926, %r1033, 8;
	add.s64 	%rd927, %rd835, %rd926;
	ld.f64 	%fd384, [%rd927];
	setp.geu.f64 	%p398, %fd383, %fd384;
	selp.b32 	%r1051, %r1036, %r1033, %p398;
	selp.b32 	%r1052, %r1033, %r1036, %p398;
	mul.wide.s32 	%rd928, %r1038, 8;
	add.s64 	%rd929, %rd835, %rd928;
	ld.f64 	%fd385, [%rd929];
	mul.wide.s32 	%rd930, %r1035, 8;
	add.s64 	%rd931, %rd835, %rd930;
	ld.f64 	%fd386, [%rd931];
	setp.geu.f64 	%p399, %fd385, %fd386;
	selp.b32 	%r1053, %r1038, %r1035, %p399;
	selp.b32 	%r1054, %r1035, %r1038, %p399;
	mul.wide.s32 	%rd932, %r1042, 8;
	add.s64 	%rd933, %rd835, %rd932;
	ld.f64 	%fd387, [%rd933];
	mul.wide.s32 	%rd934, %r1039, 8;
	add.s64 	%rd935, %rd835, %rd934;
	ld.f64 	%fd388, [%rd935];
	setp.geu.f64 	%p400, %fd387, %fd388;
	selp.b32 	%r1055, %r1042, %r1039, %p400;
	selp.b32 	%r1056, %r1039, %r1042, %p400;
	mul.wide.s32 	%rd936, %r1044, 8;
	add.s64 	%rd937, %rd835, %rd936;
	ld.f64 	%fd389, [%rd937];
	mul.wide.s32 	%rd938, %r1041, 8;
	add.s64 	%rd939, %rd835, %rd938;
	ld.f64 	%fd390, [%rd939];
	setp.geu.f64 	%p401, %fd389, %fd390;
	selp.b32 	%r1057, %r1044, %r1041, %p401;
	selp.b32 	%r1058, %r1041, %r1044, %p401;
	mul.wide.s32 	%rd940, %r1046, 8;
	add.s64 	%rd941, %rd835, %rd940;
	ld.f64 	%fd391, [%rd941];
	mul.wide.s32 	%rd942, %r1043, 8;
	add.s64 	%rd943, %rd835, %rd942;
	ld.f64 	%fd392, [%rd943];
	setp.geu.f64 	%p402, %fd391, %fd392;
	selp.b32 	%r1059, %r1046, %r1043, %p402;
	selp.b32 	%r1060, %r1043, %r1046, %p402;
	mul.wide.s32 	%rd944, %r1048, 8;
	add.s64 	%rd945, %rd835, %rd944;
	ld.f64 	%fd393, [%rd945];
	mul.wide.s32 	%rd946, %r1045, 8;
	add.s64 	%rd947, %rd835, %rd946;
	ld.f64 	%fd394, [%rd947];
	setp.geu.f64 	%p403, %fd393, %fd394;
	selp.b32 	%r1061, %r1048, %r1045, %p403;
	selp.b32 	%r1062, %r1045, %r1048, %p403;
	mul.wide.s32 	%rd948, %r1050, 8;
	add.s64 	%rd949, %rd835, %rd948;
	ld.f64 	%fd395, [%rd949];
	mul.wide.s32 	%rd950, %r1047, 8;
	add.s64 	%rd951, %rd835, %rd950;
	ld.f64 	%fd396, [%rd951];
	setp.geu.f64 	%p404, %fd395, %fd396;
	selp.b32 	%r1063, %r1050, %r1047, %p404;
	selp.b32 	%r1064, %r1047, %r1050, %p404;
	mul.wide.s32 	%rd952, %r1052, 8;
	add.s64 	%rd953, %rd835, %rd952;
	ld.f64 	%fd397, [%rd953];
	mul.wide.s32 	%rd954, %r1049, 8;
	add.s64 	%rd955, %rd835, %rd954;
	ld.f64 	%fd398, [%rd955];
	setp.geu.f64 	%p405, %fd397, %fd398;
	selp.b32 	%r1065, %r1052, %r1049, %p405;
	selp.b32 	%r1066, %r1049, %r1052, %p405;
	mul.wide.s32 	%rd956, %r1054, 8;
	add.s64 	%rd957, %rd835, %rd956;
	ld.f64 	%fd399, [%rd957];
	mul.wide.s32 	%rd958, %r1051, 8;
	add.s64 	%rd959, %rd835, %rd958;
	ld.f64 	%fd400, [%rd959];
	setp.geu.f64 	%p406, %fd399, %fd400;
	selp.b32 	%r1067, %r1054, %r1051, %p406;
	selp.b32 	%r1068, %r1051, %r1054, %p406;
	mul.wide.s32 	%rd960, %r1037, 8;
	add.s64 	%rd961, %rd835, %rd960;
	ld.f64 	%fd401, [%rd961];
	mul.wide.s32 	%rd962, %r1053, 8;
	add.s64 	%rd963, %rd835, %rd962;
	ld.f64 	%fd402, [%rd963];
	setp.geu.f64 	%p407, %fd401, %fd402;
	selp.b32 	%r1069, %r1037, %r1053, %p407;
	selp.b32 	%r1070, %r1053, %r1037, %p407;
	mul.wide.s32 	%rd964, %r1056, 8;
	add.s64 	%rd965, %rd835, %rd964;
	ld.f64 	%fd403, [%rd965];
	mul.wide.s32 	%rd966, %r1040, 8;
	add.s64 	%rd967, %rd835, %rd966;
	ld.f64 	%fd404, [%rd967];
	setp.geu.f64 	%p408, %fd403, %fd404;
	selp.b32 	%r1071, %r1056, %r1040, %p408;
	selp.b32 	%r1072, %r1040, %r1056, %p408;
	mul.wide.s32 	%rd968, %r1058, 8;
	add.s64 	%rd969, %rd835, %rd968;
	ld.f64 	%fd405, [%rd969];
	mul.wide.s32 	%rd970, %r1055, 8;
	add.s64 	%rd971, %rd835, %rd970;
	ld.f64 	%fd406, [%rd971];
	setp.geu.f64 	%p409, %fd405, %fd406;
	selp.b32 	%r1073, %r1058, %r1055, %p409;
	selp.b32 	%r1074, %r1055, %r1058, %p409;
	mul.wide.s32 	%rd972, %r1060, 8;
	add.s64 	%rd973, %rd835, %rd972;
	ld.f64 	%fd407, [%rd973];
	mul.wide.s32 	%rd974, %r1057, 8;
	add.s64 	%rd975, %rd835, %rd974;
	ld.f64 	%fd408, [%rd975];
	setp.geu.f64 	%p410, %fd407, %fd408;
	selp.b32 	%r1075, %r1060, %r1057, %p410;
	selp.b32 	%r1076, %r1057, %r1060, %p410;
	mul.wide.s32 	%rd976, %r1062, 8;
	add.s64 	%rd977, %rd835, %rd976;
	ld.f64 	%fd409, [%rd977];
	mul.wide.s32 	%rd978, %r1059, 8;
	add.s64 	%rd979, %rd835, %rd978;
	ld.f64 	%fd410, [%rd979];
	setp.geu.f64 	%p411, %fd409, %fd410;
	selp.b32 	%r1077, %r1062, %r1059, %p411;
	selp.b32 	%r1078, %r1059, %r1062, %p411;
	mul.wide.s32 	%rd980, %r1064, 8;
	add.s64 	%rd981, %rd835, %rd980;
	ld.f64 	%fd411, [%rd981];
	mul.wide.s32 	%rd982, %r1061, 8;
	add.s64 	%rd983, %rd835, %rd982;
	ld.f64 	%fd412, [%rd983];
	setp.geu.f64 	%p412, %fd411, %fd412;
	selp.b32 	%r1079, %r1064, %r1061, %p412;
	selp.b32 	%r1080, %r1061, %r1064, %p412;
	mul.wide.s32 	%rd984, %r1066, 8;
	add.s64 	%rd985, %rd835, %rd984;
	ld.f64 	%fd413, [%rd985];
	mul.wide.s32 	%rd986, %r1063, 8;
	add.s64 	%rd987, %rd835, %rd986;
	ld.f64 	%fd414, [%rd987];
	setp.geu.f64 	%p413, %fd413, %fd414;
	selp.b32 	%r1081, %r1066, %r1063, %p413;
	selp.b32 	%r1082, %r1063, %r1066, %p413;
	mul.wide.s32 	%rd988, %r1068, 8;
	add.s64 	%rd989, %rd835, %rd988;
	ld.f64 	%fd415, [%rd989];
	mul.wide.s32 	%rd990, %r1065, 8;
	add.s64 	%rd991, %rd835, %rd990;
	ld.f64 	%fd416, [%rd991];
	setp.geu.f64 	%p414, %fd415, %fd416;
	selp.b32 	%r1083, %r1068, %r1065, %p414;
	selp.b32 	%r1084, %r1065, %r1068, %p414;
	mul.wide.s32 	%rd992, %r1070, 8;
	add.s64 	%rd993, %rd835, %rd992;
	ld.f64 	%fd417, [%rd993];
	mul.wide.s32 	%rd994, %r1067, 8;
	add.s64 	%rd995, %rd835, %rd994;
	ld.f64 	%fd418, [%rd995];
	setp.geu.f64 	%p415, %fd417, %fd418;
	selp.b32 	%r1085, %r1070, %r1067, %p415;
	selp.b32 	%r1086, %r1067, %r1070, %p415;
	mul.wide.s32 	%rd996, %r1074, 8;
	add.s64 	%rd997, %rd835, %rd996;
	ld.f64 	%fd419, [%rd997];
	mul.wide.s32 	%rd998, %r1071, 8;
	add.s64 	%rd999, %rd835, %rd998;
	ld.f64 	%fd420, [%rd999];
	setp.geu.f64 	%p416, %fd419, %fd420;
	selp.b32 	%r1087, %r1074, %r1071, %p416;
	selp.b32 	%r1088, %r1071, %r1074, %p416;
	mul.wide.s32 	%rd1000, %r1076, 8;
	add.s64 	%rd1001, %rd835, %rd1000;
	ld.f64 	%fd421, [%rd1001];
	mul.wide.s32 	%rd1002, %r1073, 8;
	add.s64 	%rd1003, %rd835, %rd1002;
	ld.f64 	%fd422, [%rd1003];
	setp.geu.f64 	%p417, %fd421, %fd422;
	selp.b32 	%r1089, %r1076, %r1073, %p417;
	selp.b32 	%r1090, %r1073, %r1076, %p417;
	mul.wide.s32 	%rd1004, %r1078, 8;
	add.s64 	%rd1005, %rd835, %rd1004;
	ld.f64 	%fd423, [%rd1005];
	mul.wide.s32 	%rd1006, %r1075, 8;
	add.s64 	%rd1007, %rd835, %rd1006;
	ld.f64 	%fd424, [%rd1007];
	setp.geu.f64 	%p418, %fd423, %fd424;
	selp.b32 	%r1091, %r1078, %r1075, %p418;
	selp.b32 	%r1092, %r1075, %r1078, %p418;
	mul.wide.s32 	%rd1008, %r1080, 8;
	add.s64 	%rd1009, %rd835, %rd1008;
	ld.f64 	%fd425, [%rd1009];
	mul.wide.s32 	%rd1010, %r1077, 8;
	add.s64 	%rd1011, %rd835, %rd1010;
	ld.f64 	%fd426, [%rd1011];
	setp.geu.f64 	%p419, %fd425, %fd426;
	selp.b32 	%r1093, %r1080, %r1077, %p419;
	selp.b32 	%r1094, %r1077, %r1080, %p419;
	mul.wide.s32 	%rd1012, %r1082, 8;
	add.s64 	%rd1013, %rd835, %rd1012;
	ld.f64 	%fd427, [%rd1013];
	mul.wide.s32 	%rd1014, %r1079, 8;
	add.s64 	%rd1015, %rd835, %rd1014;
	ld.f64 	%fd428, [%rd1015];
	setp.geu.f64 	%p420, %fd427, %fd428;
	selp.b32 	%r1095, %r1082, %r1079, %p420;
	selp.b32 	%r1096, %r1079, %r1082, %p420;
	mul.wide.s32 	%rd1016, %r1084, 8;
	add.s64 	%rd1017, %rd835, %rd1016;
	ld.f64 	%fd429, [%rd1017];
	mul.wide.s32 	%rd1018, %r1081, 8;
	add.s64 	%rd1019, %rd835, %rd1018;
	ld.f64 	%fd430, [%rd1019];
	setp.geu.f64 	%p421, %fd429, %fd430;
	selp.b32 	%r1097, %r1084, %r1081, %p421;
	selp.b32 	%r1098, %r1081, %r1084, %p421;
	mul.wide.s32 	%rd1020, %r1086, 8;
	add.s64 	%rd1021, %rd835, %rd1020;
	ld.f64 	%fd431, [%rd1021];
	mul.wide.s32 	%rd1022, %r1083, 8;
	add.s64 	%rd1023, %rd835, %rd1022;
	ld.f64 	%fd432, [%rd1023];
	setp.geu.f64 	%p422, %fd431, %fd432;
	selp.b32 	%r1099, %r1086, %r1083, %p422;
	selp.b32 	%r1100, %r1083, %r1086, %p422;
	mul.wide.s32 	%rd1024, %r1069, 8;
	add.s64 	%rd1025, %rd835, %rd1024;
	ld.f64 	%fd433, [%rd1025];
	mul.wide.s32 	%rd1026, %r1085, 8;
	add.s64 	%rd1027, %rd835, %rd1026;
	ld.f64 	%fd434, [%rd1027];
	setp.geu.f64 	%p423, %fd433, %fd434;
	selp.b32 	%r1101, %r1069, %r1085, %p423;
	selp.b32 	%r1102, %r1085, %r1069, %p423;
	mul.wide.s32 	%rd1028, %r1088, 8;
	add.s64 	%rd1029, %rd835, %rd1028;
	ld.f64 	%fd435, [%rd1029];
	mul.wide.s32 	%rd1030, %r1072, 8;
	add.s64 	%rd1031, %rd835, %rd1030;
	ld.f64 	%fd436, [%rd1031];
	setp.geu.f64 	%p424, %fd435, %fd436;
	selp.b32 	%r1103, %r1088, %r1072, %p424;
	selp.b32 	%r1104, %r1072, %r1088, %p424;
	mul.wide.s32 	%rd1032, %r1090, 8;
	add.s64 	%rd1033, %rd835, %rd1032;
	ld.f64 	%fd437, [%rd1033];
	mul.wide.s32 	%rd1034, %r1087, 8;
	add.s64 	%rd1035, %rd835, %rd1034;
	ld.f64 	%fd438, [%rd1035];
	setp.geu.f64 	%p425, %fd437, %fd438;
	selp.b32 	%r1105, %r1090, %r1087, %p425;
	selp.b32 	%r1106, %r1087, %r1090, %p425;
	mul.wide.s32 	%rd1036, %r1092, 8;
	add.s64 	%rd1037, %rd835, %rd1036;
	ld.f64 	%fd439, [%rd1037];
	mul.wide.s32 	%rd1038, %r1089, 8;
	add.s64 	%rd1039, %rd835, %rd1038;
	ld.f64 	%fd440, [%rd1039];
	setp.geu.f64 	%p426, %fd439, %fd440;
	selp.b32 	%r1107, %r1092, %r1089, %p426;
	selp.b32 	%r1108, %r1089, %r1092, %p426;
	mul.wide.s32 	%rd1040, %r1094, 8;
	add.s64 	%rd1041, %rd835, %rd1040;
	ld.f64 	%fd441, [%rd1041];
	mul.wide.s32 	%rd1042, %r1091, 8;
	add.s64 	%rd1043, %rd835, %rd1042;
	ld.f64 	%fd442, [%rd1043];
	setp.geu.f64 	%p427, %fd441, %fd442;
	selp.b32 	%r1109, %r1094, %r1091, %p427;
	selp.b32 	%r1110, %r1091, %r1094, %p427;
	mul.wide.s32 	%rd1044, %r1096, 8;
	add.s64 	%rd1045, %rd835, %rd1044;
	ld.f64 	%fd443, [%rd1045];
	mul.wide.s32 	%rd1046, %r1093, 8;
	add.s64 	%rd1047, %rd835, %rd1046;
	ld.f64 	%fd444, [%rd1047];
	setp.geu.f64 	%p428, %fd443, %fd444;
	selp.b32 	%r1111, %r1096, %r1093, %p428;
	selp.b32 	%r1112, %r1093, %r1096, %p428;
	mul.wide.s32 	%rd1048, %r1098, 8;
	add.s64 	%rd1049, %rd835, %rd1048;
	ld.f64 	%fd445, [%rd1049];
	mul.wide.s32 	%rd1050, %r1095, 8;
	add.s64 	%rd1051, %rd835, %rd1050;
	ld.f64 	%fd446, [%rd1051];
	setp.geu.f64 	%p429, %fd445, %fd446;
	selp.b32 	%r1113, %r1098, %r1095, %p429;
	selp.b32 	%r1114, %r1095, %r1098, %p429;
	mul.wide.s32 	%rd1052, %r1100, 8;
	add.s64 	%rd1053, %rd835, %rd1052;
	ld.f64 	%fd447, [%rd1053];
	mul.wide.s32 	%rd1054, %r1097, 8;
	add.s64 	%rd1055, %rd835, %rd1054;
	ld.f64 	%fd448, [%rd1055];
	setp.geu.f64 	%p430, %fd447, %fd448;
	selp.b32 	%r1115, %r1100, %r1097, %p430;
	selp.b32 	%r1116, %r1097, %r1100, %p430;
	mul.wide.s32 	%rd1056, %r1102, 8;
	add.s64 	%rd1057, %rd835, %rd1056;
	ld.f64 	%fd449, [%rd1057];
	mul.wide.s32 	%rd1058, %r1099, 8;
	add.s64 	%rd1059, %rd835, %rd1058;
	ld.f64 	%fd450, [%rd1059];
	setp.geu.f64 	%p431, %fd449, %fd450;
	selp.b32 	%r1117, %r1102, %r1099, %p431;
	selp.b32 	%r1118, %r1099, %r1102, %p431;
	mul.wide.s32 	%rd1060, %r1106, 8;
	add.s64 	%rd1061, %rd835, %rd1060;
	ld.f64 	%fd451, [%rd1061];
	mul.wide.s32 	%rd1062, %r1103, 8;
	add.s64 	%rd1063, %rd835, %rd1062;
	ld.f64 	%fd452, [%rd1063];
	setp.geu.f64 	%p432, %fd451, %fd452;
	selp.b32 	%r1119, %r1106, %r1103, %p432;
	selp.b32 	%r1120, %r1103, %r1106, %p432;
	mul.wide.s32 	%rd1064, %r1108, 8;
	add.s64 	%rd1065, %rd835, %rd1064;
	ld.f64 	%fd453, [%rd1065];
	mul.wide.s32 	%rd1066, %r1105, 8;
	add.s64 	%rd1067, %rd835, %rd1066;
	ld.f64 	%fd454, [%rd1067];
	setp.geu.f64 	%p433, %fd453, %fd454;
	selp.b32 	%r1121, %r1108, %r1105, %p433;
	selp.b32 	%r1122, %r1105, %r1108, %p433;
	mul.wide.s32 	%rd1068, %r1110, 8;
	add.s64 	%rd1069, %rd835, %rd1068;
	ld.f64 	%fd455, [%rd1069];
	mul.wide.s32 	%rd1070, %r1107, 8;
	add.s64 	%rd1071, %rd835, %rd1070;
	ld.f64 	%fd456, [%rd1071];
	setp.geu.f64 	%p434, %fd455, %fd456;
	selp.b32 	%r1123, %r1110, %r1107, %p434;
	selp.b32 	%r1124, %r1107, %r1110, %p434;
	mul.wide.s32 	%rd1072, %r1112, 8;
	add.s64 	%rd1073, %rd835, %rd1072;
	ld.f64 	%fd457, [%rd1073];
	mul.wide.s32 	%rd1074, %r1109, 8;
	add.s64 	%rd1075, %rd835, %rd1074;
	ld.f64 	%fd458, [%rd1075];
	setp.geu.f64 	%p435, %fd457, %fd458;
	selp.b32 	%r1125, %r1112, %r1109, %p435;
	selp.b32 	%r1126, %r1109, %r1112, %p435;
	mul.wide.s32 	%rd1076, %r1114, 8;
	add.s64 	%rd1077, %rd835, %rd1076;
	ld.f64 	%fd459, [%rd1077];
	mul.wide.s32 	%rd1078, %r1111, 8;
	add.s64 	%rd1079, %rd835, %rd1078;
	ld.f64 	%fd460, [%rd1079];
	setp.geu.f64 	%p436, %fd459, %fd460;
	selp.b32 	%r1127, %r1114, %r1111, %p436;
	selp.b32 	%r1128, %r1111, %r1114, %p436;
	mul.wide.s32 	%rd1080, %r1116, 8;
	add.s64 	%rd1081, %rd835, %rd1080;
	ld.f64 	%fd461, [%rd1081];
	mul.wide.s32 	%rd1082, %r1113, 8;
	add.s64 	%rd1083, %rd835, %rd1082;
	ld.f64 	%fd462, [%rd1083];
	setp.geu.f64 	%p437, %fd461, %fd462;
	selp.b32 	%r1129, %r1116, %r1113, %p437;
	selp.b32 	%r1130, %r1113, %r1116, %p437;
	mul.wide.s32 	%rd1084, %r1118, 8;
	add.s64 	%rd1085, %rd835, %rd1084;
	ld.f64 	%fd463, [%rd1085];
	mul.wide.s32 	%rd1086, %r1115, 8;
	add.s64 	%rd1087, %rd835, %rd1086;
	ld.f64 	%fd464, [%rd1087];
	setp.geu.f64 	%p438, %fd463, %fd464;
	selp.b32 	%r1131, %r1118, %r1115, %p438;
	selp.b32 	%r1132, %r1115, %r1118, %p438;
	mul.wide.s32 	%rd1088, %r1101, 8;
	add.s64 	%rd1089, %rd835, %rd1088;
	ld.f64 	%fd465, [%rd1089];
	mul.wide.s32 	%rd1090, %r1117, 8;
	add.s64 	%rd1091, %rd835, %rd1090;
	ld.f64 	%fd466, [%rd1091];
	setp.geu.f64 	%p439, %fd465, %fd466;
	selp.b32 	%r1133, %r1101, %r1117, %p439;
	selp.b32 	%r1134, %r1117, %r1101, %p439;
	mul.wide.s32 	%rd1092, %r1120, 8;
	add.s64 	%rd1093, %rd835, %rd1092;
	ld.f64 	%fd467, [%rd1093];
	mul.wide.s32 	%rd1094, %r1104, 8;
	add.s64 	%rd1095, %rd835, %rd1094;
	ld.f64 	%fd468, [%rd1095];
	setp.geu.f64 	%p440, %fd467, %fd468;
	selp.b32 	%r1135, %r1120, %r1104, %p440;
	selp.b32 	%r1136, %r1104, %r1120, %p440;
	mul.wide.s32 	%rd1096, %r1122, 8;
	add.s64 	%rd1097, %rd835, %rd1096;
	ld.f64 	%fd469, [%rd1097];
	mul.wide.s32 	%rd1098, %r1119, 8;
	add.s64 	%rd1099, %rd835, %rd1098;
	ld.f64 	%fd470, [%rd1099];
	setp.geu.f64 	%p441, %fd469, %fd470;
	selp.b32 	%r1137, %r1122, %r1119, %p441;
	selp.b32 	%r1138, %r1119, %r1122, %p441;
	mul.wide.s32 	%rd1100, %r1124, 8;
	add.s64 	%rd1101, %rd835, %rd1100;
	ld.f64 	%fd471, [%rd1101];
	mul.wide.s32 	%rd1102, %r1121, 8;
	add.s64 	%rd1103, %rd835, %rd1102;
	ld.f64 	%fd472, [%rd1103];
	setp.geu.f64 	%p442, %fd471, %fd472;
	selp.b32 	%r1139, %r1124, %r1121, %p442;
	selp.b32 	%r1140, %r1121, %r1124, %p442;
	mul.wide.s32 	%rd1104, %r1126, 8;
	add.s64 	%rd1105, %rd835, %rd1104;
	ld.f64 	%fd473, [%rd1105];
	mul.wide.s32 	%rd1106, %r1123, 8;
	add.s64 	%rd1107, %rd835, %rd1106;
	ld.f64 	%fd474, [%rd1107];
	setp.geu.f64 	%p443, %fd473, %fd474;
	selp.b32 	%r1141, %r1126, %r1123, %p443;
	selp.b32 	%r1142, %r1123, %r1126, %p443;
	mul.wide.s32 	%rd1108, %r1128, 8;
	add.s64 	%rd1109, %rd835, %rd1108;
	ld.f64 	%fd475, [%rd1109];
	mul.wide.s32 	%rd1110, %r1125, 8;
	add.s64 	%rd1111, %rd835, %rd1110;
	ld.f64 	%fd476, [%rd1111];
	setp.geu.f64 	%p444, %fd475, %fd476;
	selp.b32 	%r1143, %r1128, %r1125, %p444;
	selp.b32 	%r1144, %r1125, %r1128, %p444;
	mul.wide.s32 	%rd1112, %r1130, 8;
	add.s64 	%rd1113, %rd835, %rd1112;
	ld.f64 	%fd477, [%rd1113];
	mul.wide.s32 	%rd1114, %r1127, 8;
	add.s64 	%rd1115, %rd835, %rd1114;
	ld.f64 	%fd478, [%rd1115];
	setp.geu.f64 	%p445, %fd477, %fd478;
	selp.b32 	%r1145, %r1130, %r1127, %p445;
	selp.b32 	%r1146, %r1127, %r1130, %p445;
	mul.wide.s32 	%rd1116, %r1132, 8;
	add.s64 	%rd1117, %rd835, %rd1116;
	ld.f64 	%fd479, [%rd1117];
	mul.wide.s32 	%rd1118, %r1129, 8;
	add.s64 	%rd1119, %rd835, %rd1118;
	ld.f64 	%fd480, [%rd1119];
	setp.geu.f64 	%p446, %fd479, %fd480;
	selp.b32 	%r1147, %r1132, %r1129, %p446;
	selp.b32 	%r1148, %r1129, %r1132, %p446;
	mul.wide.s32 	%rd1120, %r1134, 8;
	add.s64 	%rd1121, %rd835, %rd1120;
	ld.f64 	%fd481, [%rd1121];
	mul.wide.s32 	%rd1122, %r1131, 8;
	add.s64 	%rd1123, %rd835, %rd1122;
	ld.f64 	%fd482, [%rd1123];
	setp.geu.f64 	%p447, %fd481, %fd482;
	selp.b32 	%r1149, %r1134, %r1131, %p447;
	selp.b32 	%r1150, %r1131, %r1134, %p447;
	mul.wide.s32 	%rd1124, %r1138, 8;
	add.s64 	%rd1125, %rd835, %rd1124;
	ld.f64 	%fd483, [%rd1125];
	mul.wide.s32 	%rd1126, %r1135, 8;
	add.s64 	%rd1127, %rd835, %rd1126;
	ld.f64 	%fd484, [%rd1127];
	setp.geu.f64 	%p448, %fd483, %fd484;
	selp.b32 	%r1151, %r1138, %r1135, %p448;
	selp.b32 	%r1152, %r1135, %r1138, %p448;
	mul.wide.s32 	%rd1128, %r1140, 8;
	add.s64 	%rd1129, %rd835, %rd1128;
	ld.f64 	%fd485, [%rd1129];
	mul.wide.s32 	%rd1130, %r1137, 8;
	add.s64 	%rd1131, %rd835, %rd1130;
	ld.f64 	%fd486, [%rd1131];
	setp.geu.f64 	%p449, %fd485, %fd486;
	selp.b32 	%r1153, %r1140, %r1137, %p449;
	selp.b32 	%r1154, %r1137, %r1140, %p449;
	mul.wide.s32 	%rd1132, %r1142, 8;
	add.s64 	%rd1133, %rd835, %rd1132;
	ld.f64 	%fd487, [%rd1133];
	mul.wide.s32 	%rd1134, %r1139, 8;
	add.s64 	%rd1135, %rd835, %rd1134;
	ld.f64 	%fd488, [%rd1135];
	setp.geu.f64 	%p450, %fd487, %fd488;
	selp.b32 	%r1155, %r1142, %r1139, %p450;
	selp.b32 	%r1156, %r1139, %r1142, %p450;
	mul.wide.s32 	%rd1136, %r1144, 8;
	add.s64 	%rd1137, %rd835, %rd1136;
	ld.f64 	%fd489, [%rd1137];
	mul.wide.s32 	%rd1138, %r1141, 8;
	add.s64 	%rd1139, %rd835, %rd1138;
	ld.f64 	%fd490, [%rd1139];
	setp.geu.f64 	%p451, %fd489, %fd490;
	selp.b32 	%r1157, %r1144, %r1141, %p451;
	selp.b32 	%r1158, %r1141, %r1144, %p451;
	mul.wide.s32 	%rd1140, %r1146, 8;
	add.s64 	%rd1141, %rd835, %rd1140;
	ld.f64 	%fd491, [%rd1141];
	mul.wide.s32 	%rd1142, %r1143, 8;
	add.s64 	%rd1143, %rd835, %rd1142;
	ld.f64 	%fd492, [%rd1143];
	setp.geu.f64 	%p452, %fd491, %fd492;
	selp.b32 	%r1159, %r1146, %r1143, %p452;
	selp.b32 	%r1160, %r1143, %r1146, %p452;
	mul.wide.s32 	%rd1144, %r1148, 8;
	add.s64 	%rd1145, %rd835, %rd1144;
	ld.f64 	%fd493, [%rd1145];
	mul.wide.s32 	%rd1146, %r1145, 8;
	add.s64 	%rd1147, %rd835, %rd1146;
	ld.f64 	%fd494, [%rd1147];
	setp.geu.f64 	%p453, %fd493, %fd494;
	selp.b32 	%r1161, %r1148, %r1145, %p453;
	selp.b32 	%r1162, %r1145, %r1148, %p453;
	mul.wide.s32 	%rd1148, %r1150, 8;
	add.s64 	%rd1149, %rd835, %rd1148;
	ld.f64 	%fd495, [%rd1149];
	mul.wide.s32 	%rd1150, %r1147, 8;
	add.s64 	%rd1151, %rd835, %rd1150;
	ld.f64 	%fd496, [%rd1151];
	setp.geu.f64 	%p454, %fd495, %fd496;
	selp.b32 	%r1163, %r1150, %r1147, %p454;
	selp.b32 	%r1164, %r1147, %r1150, %p454;
	mul.wide.s32 	%rd1152, %r1133, 8;
	add.s64 	%rd1153, %rd835, %rd1152;
	ld.f64 	%fd497, [%rd1153];
	mul.wide.s32 	%rd1154, %r1149, 8;
	add.s64 	%rd1155, %rd835, %rd1154;
	ld.f64 	%fd498, [%rd1155];
	setp.geu.f64 	%p455, %fd497, %fd498;
	selp.b32 	%r1165, %r1133, %r1149, %p455;
	selp.b32 	%r1166, %r1149, %r1133, %p455;
	mul.wide.s32 	%rd1156, %r1152, 8;
	add.s64 	%rd1157, %rd835, %rd1156;
	ld.f64 	%fd499, [%rd1157];
	mul.wide.s32 	%rd1158, %r1136, 8;
	add.s64 	%rd1159, %rd835, %rd1158;
	ld.f64 	%fd500, [%rd1159];
	setp.geu.f64 	%p456, %fd499, %fd500;
	selp.b32 	%r1167, %r1152, %r1136, %p456;
	selp.b32 	%r1168, %r1136, %r1152, %p456;
	mul.wide.s32 	%rd1160, %r1154, 8;
	add.s64 	%rd1161, %rd835, %rd1160;
	ld.f64 	%fd501, [%rd1161];
	mul.wide.s32 	%rd1162, %r1151, 8;
	add.s64 	%rd1163, %rd835, %rd1162;
	ld.f64 	%fd502, [%rd1163];
	setp.geu.f64 	%p457, %fd501, %fd502;
	selp.b32 	%r1169, %r1154, %r1151, %p457;
	selp.b32 	%r1170, %r1151, %r1154, %p457;
	mul.wide.s32 	%rd1164, %r1156, 8;
	add.s64 	%rd1165, %rd835, %rd1164;
	ld.f64 	%fd503, [%rd1165];
	mul.wide.s32 	%rd1166, %r1153, 8;
	add.s64 	%rd1167, %rd835, %rd1166;
	ld.f64 	%fd504, [%rd1167];
	setp.geu.f64 	%p458, %fd503, %fd504;
	selp.b32 	%r1171, %r1156, %r1153, %p458;
	selp.b32 	%r1172, %r1153, %r1156, %p458;
	mul.wide.s32 	%rd1168, %r1158, 8;
	add.s64 	%rd1169, %rd835, %rd1168;
	ld.f64 	%fd505, [%rd1169];
	mul.wide.s32 	%rd1170, %r1155, 8;
	add.s64 	%rd1171, %rd835, %rd1170;
	ld.f64 	%fd506, [%rd1171];
	setp.geu.f64 	%p459, %fd505, %fd506;
	selp.b32 	%r1173, %r1158, %r1155, %p459;
	selp.b32 	%r1174, %r1155, %r1158, %p459;
	mul.wide.s32 	%rd1172, %r1160, 8;
	add.s64 	%rd1173, %rd835, %rd1172;
	ld.f64 	%fd507, [%rd1173];
	mul.wide.s32 	%rd1174, %r1157, 8;
	add.s64 	%rd1175, %rd835, %rd1174;
	ld.f64 	%fd508, [%rd1175];
	setp.geu.f64 	%p460, %fd507, %fd508;
	selp.b32 	%r1175, %r1160, %r1157, %p460;
	selp.b32 	%r1176, %r1157, %r1160, %p460;
	mul.wide.s32 	%rd1176, %r1162, 8;
	add.s64 	%rd1177, %rd835, %rd1176;
	ld.f64 	%fd509, [%rd1177];
	mul.wide.s32 	%rd1178, %r1159, 8;
	add.s64 	%rd1179, %rd835, %rd1178;
	ld.f64 	%fd510, [%rd1179];
	setp.geu.f64 	%p461, %fd509, %fd510;
	selp.b32 	%r1177, %r1162, %r1159, %p461;
	selp.b32 	%r1178, %r1159, %r1162, %p461;
	mul.wide.s32 	%rd1180, %r1164, 8;
	add.s64 	%rd1181, %rd835, %rd1180;
	ld.f64 	%fd511, [%rd1181];
	mul.wide.s32 	%rd1182, %r1161, 8;
	add.s64 	%rd1183, %rd835, %rd1182;
	ld.f64 	%fd512, [%rd1183];
	setp.geu.f64 	%p462, %fd511, %fd512;
	selp.b32 	%r1179, %r1164, %r1161, %p462;
	selp.b32 	%r1180, %r1161, %r1164, %p462;
	mul.wide.s32 	%rd1184, %r1166, 8;
	add.s64 	%rd1185, %rd835, %rd1184;
	ld.f64 	%fd513, [%rd1185];
	mul.wide.s32 	%rd1186, %r1163, 8;
	add.s64 	%rd1187, %rd835, %rd1186;
	ld.f64 	%fd514, [%rd1187];
	setp.geu.f64 	%p463, %fd513, %fd514;
	selp.b32 	%r1181, %r1166, %r1163, %p463;
	selp.b32 	%r1182, %r1163, %r1166, %p463;
	mul.wide.s32 	%rd1188, %r1170, 8;
	add.s64 	%rd1189, %rd835, %rd1188;
	ld.f64 	%fd515, [%rd1189];
	mul.wide.s32 	%rd1190, %r1167, 8;
	add.s64 	%rd1191, %rd835, %rd1190;
	ld.f64 	%fd516, [%rd1191];
	setp.geu.f64 	%p464, %fd515, %fd516;
	selp.b32 	%r1183, %r1170, %r1167, %p464;
	selp.b32 	%r1184, %r1167, %r1170, %p464;
	mul.wide.s32 	%rd1192, %r1172, 8;
	add.s64 	%rd1193, %rd835, %rd1192;
	ld.f64 	%fd517, [%rd1193];
	mul.wide.s32 	%rd1194, %r1169, 8;
	add.s64 	%rd1195, %rd835, %rd1194;
	ld.f64 	%fd518, [%rd1195];
	setp.geu.f64 	%p465, %fd517, %fd518;
	selp.b32 	%r1185, %r1172, %r1169, %p465;
	selp.b32 	%r1186, %r1169, %r1172, %p465;
	mul.wide.s32 	%rd1196, %r1174, 8;
	add.s64 	%rd1197, %rd835, %rd1196;
	ld.f64 	%fd519, [%rd1197];
	mul.wide.s32 	%rd1198, %r1171, 8;
	add.s64 	%rd1199, %rd835, %rd1198;
	ld.f64 	%fd520, [%rd1199];
	setp.geu.f64 	%p466, %fd519, %fd520;
	selp.b32 	%r1187, %r1174, %r1171, %p466;
	selp.b32 	%r1188, %r1171, %r1174, %p466;
	mul.wide.s32 	%rd1200, %r1176, 8;
	add.s64 	%rd1201, %rd835, %rd1200;
	ld.f64 	%fd521, [%rd1201];
	mul.wide.s32 	%rd1202, %r1173, 8;
	add.s64 	%rd1203, %rd835, %rd1202;
	ld.f64 	%fd522, [%rd1203];
	setp.geu.f64 	%p467, %fd521, %fd522;
	selp.b32 	%r1189, %r1176, %r1173, %p467;
	selp.b32 	%r1190, %r1173, %r1176, %p467;
	mul.wide.s32 	%rd1204, %r1178, 8;
	add.s64 	%rd1205, %rd835, %rd1204;
	ld.f64 	%fd523, [%rd1205];
	mul.wide.s32 	%rd1206, %r1175, 8;
	add.s64 	%rd1207, %rd835, %rd1206;
	ld.f64 	%fd524, [%rd1207];
	setp.geu.f64 	%p468, %fd523, %fd524;
	selp.b32 	%r1191, %r1178, %r1175, %p468;
	selp.b32 	%r1192, %r1175, %r1178, %p468;
	mul.wide.s32 	%rd1208, %r1180, 8;
	add.s64 	%rd1209, %rd835, %rd1208;
	ld.f64 	%fd525, [%rd1209];
	mul.wide.s32 	%rd1210, %r1177, 8;
	add.s64 	%rd1211, %rd835, %rd1210;
	ld.f64 	%fd526, [%rd1211];
	setp.geu.f64 	%p469, %fd525, %fd526;
	selp.b32 	%r1193, %r1180, %r1177, %p469;
	selp.b32 	%r1194, %r1177, %r1180, %p469;
	mul.wide.s32 	%rd1212, %r1182, 8;
	add.s64 	%rd1213, %rd835, %rd1212;
	ld.f64 	%fd527, [%rd1213];
	mul.wide.s32 	%rd1214, %r1179, 8;
	add.s64 	%rd1215, %rd835, %rd1214;
	ld.f64 	%fd528, [%rd1215];
	setp.geu.f64 	%p470, %fd527, %fd528;
	selp.b32 	%r1195, %r1182, %r1179, %p470;
	selp.b32 	%r1196, %r1179, %r1182, %p470;
	mul.wide.s32 	%rd1216, %r1165, 8;
	add.s64 	%rd1217, %rd835, %rd1216;
	ld.f64 	%fd529, [%rd1217];
	mul.wide.s32 	%rd1218, %r1181, 8;
	add.s64 	%rd1219, %rd835, %rd1218;
	ld.f64 	%fd530, [%rd1219];
	setp.geu.f64 	%p471, %fd529, %fd530;
	selp.b32 	%r1197, %r1165, %r1181, %p471;
	selp.b32 	%r1198, %r1181, %r1165, %p471;
	mul.wide.s32 	%rd1220, %r1184, 8;
	add.s64 	%rd1221, %rd835, %rd1220;
	ld.f64 	%fd531, [%rd1221];
	mul.wide.s32 	%rd1222, %r1168, 8;
	add.s64 	%rd1223, %rd835, %rd1222;
	ld.f64 	%fd532, [%rd1223];
	setp.geu.f64 	%p472, %fd531, %fd532;
	selp.b32 	%r1199, %r1184, %r1168, %p472;
	selp.b32 	%r1200, %r1168, %r1184, %p472;
	mul.wide.s32 	%rd1224, %r1186, 8;
	add.s64 	%rd1225, %rd835, %rd1224;
	ld.f64 	%fd533, [%rd1225];
	mul.wide.s32 	%rd1226, %r1183, 8;
	add.s64 	%rd1227, %rd835, %rd1226;
	ld.f64 	%fd534, [%rd1227];
	setp.geu.f64 	%p473, %fd533, %fd534;
	selp.b32 	%r1201, %r1186, %r1183, %p473;
	selp.b32 	%r1202, %r1183, %r1186, %p473;
	mul.wide.s32 	%rd1228, %r1188, 8;
	add.s64 	%rd1229, %rd835, %rd1228;
	ld.f64 	%fd535, [%rd1229];
	mul.wide.s32 	%rd1230, %r1185, 8;
	add.s64 	%rd1231, %rd835, %rd1230;
	ld.f64 	%fd536, [%rd1231];
	setp.geu.f64 	%p474, %fd535, %fd536;
	selp.b32 	%r1203, %r1188, %r1185, %p474;
	selp.b32 	%r1204, %r1185, %r1188, %p474;
	mul.wide.s32 	%rd1232, %r1190, 8;
	add.s64 	%rd1233, %rd835, %rd1232;
	ld.f64 	%fd537, [%rd1233];
	mul.wide.s32 	%rd1234, %r1187, 8;
	add.s64 	%rd1235, %rd835, %rd1234;
	ld.f64 	%fd538, [%rd1235];
	setp.geu.f64 	%p475, %fd537, %fd538;
	selp.b32 	%r1205, %r1190, %r1187, %p475;
	selp.b32 	%r1206, %r1187, %r1190, %p475;
	mul.wide.s32 	%rd1236, %r1192, 8;
	add.s64 	%rd1237, %rd835, %rd1236;
	ld.f64 	%fd539, [%rd1237];
	mul.wide.s32 	%rd1238, %r1189, 8;
	add.s64 	%rd1239, %rd835, %rd1238;
	ld.f64 	%fd540, [%rd1239];
	setp.geu.f64 	%p476, %fd539, %fd540;
	selp.b32 	%r1207, %r1192, %r1189, %p476;
	selp.b32 	%r1208, %r1189, %r1192, %p476;
	mul.wide.s32 	%rd1240, %r1194, 8;
	add.s64 	%rd1241, %rd835, %rd1240;
	ld.f64 	%fd541, [%rd1241];
	mul.wide.s32 	%rd1242, %r1191, 8;
	add.s64 	%rd1243, %rd835, %rd1242;
	ld.f64 	%fd542, [%rd1243];
	setp.geu.f64 	%p477, %fd541, %fd542;
	selp.b32 	%r1209, %r1194, %r1191, %p477;
	selp.b32 	%r1210, %r1191, %r1194, %p477;
	mul.wide.s32 	%rd1244, %r1196, 8;
	add.s64 	%rd1245, %rd835, %rd1244;
	ld.f64 	%fd543, [%rd1245];
	mul.wide.s32 	%rd1246, %r1193, 8;
	add.s64 	%rd1247, %rd835, %rd1246;
	ld.f64 	%fd544, [%rd1247];
	setp.geu.f64 	%p478, %fd543, %fd544;
	selp.b32 	%r1211, %r1196, %r1193, %p478;
	selp.b32 	%r1212, %r1193, %r1196, %p478;
	mul.wide.s32 	%rd1248, %r1198, 8;
	add.s64 	%rd1249, %rd835, %rd1248;
	ld.f64 	%fd545, [%rd1249];
	mul.wide.s32 	%rd1250, %r1195, 8;
	add.s64 	%rd1251, %rd835, %rd1250;
	ld.f64 	%fd546, [%rd1251];
	setp.geu.f64 	%p479, %fd545, %fd546;
	selp.b32 	%r1213, %r1198, %r1195, %p479;
	selp.b32 	%r1214, %r1195, %r1198, %p479;
	mul.wide.s32 	%rd1252, %r1202, 8;
	add.s64 	%rd1253, %rd835, %rd1252;
	ld.f64 	%fd547, [%rd1253];
	mul.wide.s32 	%rd1254, %r1199, 8;
	add.s64 	%rd1255, %rd835, %rd1254;
	ld.f64 	%fd548, [%rd1255];
	setp.geu.f64 	%p480, %fd547, %fd548;
	selp.b32 	%r1215, %r1202, %r1199, %p480;
	selp.b32 	%r1216, %r1199, %r1202, %p480;
	mul.wide.s32 	%rd1256, %r1204, 8;
	add.s64 	%rd1257, %rd835, %rd1256;
	ld.f64 	%fd549, [%rd1257];
	mul.wide.s32 	%rd1258, %r1201, 8;
	add.s64 	%rd1259, %rd835, %rd1258;
	ld.f64 	%fd550, [%rd1259];
	setp.geu.f64 	%p481, %fd549, %fd550;
	selp.b32 	%r1217, %r1204, %r1201, %p481;
	selp.b32 	%r1218, %r1201, %r1204, %p481;
	mul.wide.s32 	%rd1260, %r1206, 8;
	add.s64 	%rd1261, %rd835, %rd1260;
	ld.f64 	%fd551, [%rd1261];
	mul.wide.s32 	%rd1262, %r1203, 8;
	add.s64 	%rd1263, %rd835, %rd1262;
	ld.f64 	%fd552, [%rd1263];
	setp.geu.f64 	%p482, %fd551, %fd552;
	selp.b32 	%r1219, %r1206, %r1203, %p482;
	selp.b32 	%r1220, %r1203, %r1206, %p482;
	mul.wide.s32 	%rd1264, %r1208, 8;
	add.s64 	%rd1265, %rd835, %rd1264;
	ld.f64 	%fd553, [%rd1265];
	mul.wide.s32 	%rd1266, %r1205, 8;
	add.s64 	%rd1267, %rd835, %rd1266;
	ld.f64 	%fd554, [%rd1267];
	setp.geu.f64 	%p483, %fd553, %fd554;
	selp.b32 	%r1221, %r1208, %r1205, %p483;
	selp.b32 	%r1222, %r1205, %r1208, %p483;
	mul.wide.s32 	%rd1268, %r1210, 8;
	add.s64 	%rd1269, %rd835, %rd1268;
	ld.f64 	%fd555, [%rd1269];
	mul.wide.s32 	%rd1270, %r1207, 8;
	add.s64 	%rd1271, %rd835, %rd1270;
	ld.f64 	%fd556, [%rd1271];
	setp.geu.f64 	%p484, %fd555, %fd556;
	selp.b32 	%r1223, %r1210, %r1207, %p484;
	selp.b32 	%r1224, %r1207, %r1210, %p484;
	mul.wide.s32 	%rd1272, %r1212, 8;
	add.s64 	%rd1273, %rd835, %rd1272;
	ld.f64 	%fd557, [%rd1273];
	mul.wide.s32 	%rd1274, %r1209, 8;
	add.s64 	%rd1275, %rd835, %rd1274;
	ld.f64 	%fd558, [%rd1275];
	setp.geu.f64 	%p485, %fd557, %fd558;
	selp.b32 	%r1225, %r1212, %r1209, %p485;
	selp.b32 	%r1226, %r1209, %r1212, %p485;
	mul.wide.s32 	%rd1276, %r1214, 8;
	add.s64 	%rd1277, %rd835, %rd1276;
	ld.f64 	%fd559, [%rd1277];
	mul.wide.s32 	%rd1278, %r1211, 8;
	add.s64 	%rd1279, %rd835, %rd1278;
	ld.f64 	%fd560, [%rd1279];
	setp.geu.f64 	%p486, %fd559, %fd560;
	selp.b32 	%r1227, %r1214, %r1211, %p486;
	selp.b32 	%r1228, %r1211, %r1214, %p486;
	mul.wide.s32 	%rd1280, %r1197, 8;
	add.s64 	%rd1281, %rd835, %rd1280;
	ld.f64 	%fd561, [%rd1281];
	mul.wide.s32 	%rd1282, %r1213, 8;
	add.s64 	%rd1283, %rd835, %rd1282;
	ld.f64 	%fd562, [%rd1283];
	setp.geu.f64 	%p487, %fd561, %fd562;
	selp.b32 	%r1229, %r1197, %r1213, %p487;
	selp.b32 	%r1230, %r1213, %r1197, %p487;
	mul.wide.s32 	%rd1284, %r1216, 8;
	add.s64 	%rd1285, %rd835, %rd1284;
	ld.f64 	%fd563, [%rd1285];
	mul.wide.s32 	%rd1286, %r1200, 8;
	add.s64 	%rd1287, %rd835, %rd1286;
	ld.f64 	%fd564, [%rd1287];
	setp.geu.f64 	%p488, %fd563, %fd564;
	selp.b32 	%r1231, %r1216, %r1200, %p488;
	selp.b32 	%r1232, %r1200, %r1216, %p488;
	mul.wide.s32 	%rd1288, %r1218, 8;
	add.s64 	%rd1289, %rd835, %rd1288;
	ld.f64 	%fd565, [%rd1289];
	mul.wide.s32 	%rd1290, %r1215, 8;
	add.s64 	%rd1291, %rd835, %rd1290;
	ld.f64 	%fd566, [%rd1291];
	setp.geu.f64 	%p489, %fd565, %fd566;
	selp.b32 	%r1233, %r1218, %r1215, %p489;
	selp.b32 	%r1234, %r1215, %r1218, %p489;
	mul.wide.s32 	%rd1292, %r1220, 8;
	add.s64 	%rd1293, %rd835, %rd1292;
	ld.f64 	%fd567, [%rd1293];
	mul.wide.s32 	%rd1294, %r1217, 8;
	add.s64 	%rd1295, %rd835, %rd1294;
	ld.f64 	%fd568, [%rd1295];
	setp.geu.f64 	%p490, %fd567, %fd568;
	selp.b32 	%r1235, %r1220, %r1217, %p490;
	selp.b32 	%r1236, %r1217, %r1220, %p490;
	mul.wide.s32 	%rd1296, %r1222, 8;
	add.s64 	%rd1297, %rd835, %rd1296;
	ld.f64 	%fd569, [%rd1297];
	mul.wide.s32 	%rd1298, %r1219, 8;
	add.s64 	%rd1299, %rd835, %rd1298;
	ld.f64 	%fd570, [%rd1299];
	setp.geu.f64 	%p491, %fd569, %fd570;
	selp.b32 	%r1237, %r1222, %r1219, %p491;
	selp.b32 	%r1238, %r1219, %r1222, %p491;
	mul.wide.s32 	%rd1300, %r1224, 8;
	add.s64 	%rd1301, %rd835, %rd1300;
	ld.f64 	%fd571, [%rd1301];
	mul.wide.s32 	%rd1302, %r1221, 8;
	add.s64 	%rd1303, %rd835, %rd1302;
	ld.f64 	%fd572, [%rd1303];
	setp.geu.f64 	%p492, %fd571, %fd572;
	selp.b32 	%r1239, %r1224, %r1221, %p492;
	selp.b32 	%r1240, %r1221, %r1224, %p492;
	mul.wide.s32 	%rd1304, %r1226, 8;
	add.s64 	%rd1305, %rd835, %rd1304;
	ld.f64 	%fd573, [%rd1305];
	mul.wide.s32 	%rd1306, %r1223, 8;
	add.s64 	%rd1307, %rd835, %rd1306;
	ld.f64 	%fd574, [%rd1307];
	setp.geu.f64 	%p493, %fd573, %fd574;
	selp.b32 	%r1241, %r1226, %r1223, %p493;
	selp.b32 	%r1242, %r1223, %r1226, %p493;
	mul.wide.s32 	%rd1308, %r1228, 8;
	add.s64 	%rd1309, %rd835, %rd1308;
	ld.f64 	%fd575, [%rd1309];
	mul.wide.s32 	%rd1310, %r1225, 8;
	add.s64 	%rd1311, %rd835, %rd1310;
	ld.f64 	%fd576, [%rd1311];
	setp.geu.f64 	%p494, %fd575, %fd576;
	selp.b32 	%r1243, %r1228, %r1225, %p494;
	selp.b32 	%r1244, %r1225, %r1228, %p494;
	mul.wide.s32 	%rd1312, %r1230, 8;
	add.s64 	%rd1313, %rd835, %rd1312;
	ld.f64 	%fd577, [%rd1313];
	mul.wide.s32 	%rd1314, %r1227, 8;
	add.s64 	%rd1315, %rd835, %rd1314;
	ld.f64 	%fd578, [%rd1315];
	setp.geu.f64 	%p495, %fd577, %fd578;
	selp.b32 	%r1245, %r1230, %r1227, %p495;
	selp.b32 	%r1246, %r1227, %r1230, %p495;
	mul.wide.s32 	%rd1316, %r1234, 8;
	add.s64 	%rd1317, %rd835, %rd1316;
	ld.f64 	%fd579, [%rd1317];
	mul.wide.s32 	%rd1318, %r1231, 8;
	add.s64 	%rd1319, %rd835, %rd1318;
	ld.f64 	%fd580, [%rd1319];
	setp.geu.f64 	%p496, %fd579, %fd580;
	selp.b32 	%r1247, %r1234, %r1231, %p496;
	selp.b32 	%r1248, %r1231, %r1234, %p496;
	mul.wide.s32 	%rd1320, %r1236, 8;
	add.s64 	%rd1321, %rd835, %rd1320;
	ld.f64 	%fd581, [%rd1321];
	mul.wide.s32 	%rd1322, %r1233, 8;
	add.s64 	%rd1323, %rd835, %rd1322;
	ld.f64 	%fd582, [%rd1323];
	setp.geu.f64 	%p497, %fd581, %fd582;
	selp.b32 	%r1249, %r1236, %r1233, %p497;
	selp.b32 	%r1250, %r1233, %r1236, %p497;
	mul.wide.s32 	%rd1324, %r1238, 8;
	add.s64 	%rd1325, %rd835, %rd1324;
	ld.f64 	%fd583, [%rd1325];
	mul.wide.s32 	%rd1326, %r1235, 8;
	add.s64 	%rd1327, %rd835, %rd1326;
	ld.f64 	%fd584, [%rd1327];
	setp.geu.f64 	%p498, %fd583, %fd584;
	selp.b32 	%r1251, %r1238, %r1235, %p498;
	selp.b32 	%r1252, %r1235, %r1238, %p498;
	mul.wide.s32 	%rd1328, %r1240, 8;
	add.s64 	%rd1329, %rd835, %rd1328;
	ld.f64 	%fd585, [%rd1329];
	mul.wide.s32 	%rd1330, %r1237, 8;
	add.s64 	%rd1331, %rd835, %rd1330;
	ld.f64 	%fd586, [%rd1331];
	setp.geu.f64 	%p499, %fd585, %fd586;
	selp.b32 	%r1253, %r1240, %r1237, %p499;
	selp.b32 	%r1254, %r1237, %r1240, %p499;
	mul.wide.s32 	%rd1332, %r1242, 8;
	add.s64 	%rd1333, %rd835, %rd1332;
	ld.f64 	%fd587, [%rd1333];
	mul.wide.s32 	%rd1334, %r1239, 8;
	add.s64 	%rd1335, %rd835, %rd1334;
	ld.f64 	%fd588, [%rd1335];
	setp.geu.f64 	%p500, %fd587, %fd588;
	selp.b32 	%r1255, %r1242, %r1239, %p500;
	selp.b32 	%r1256, %r1239, %r1242, %p500;
	mul.wide.s32 	%rd1336, %r1244, 8;
	add.s64 	%rd1337, %rd835, %rd1336;
	ld.f64 	%fd589, [%rd1337];
	mul.wide.s32 	%rd1338, %r1241, 8;
	add.s64 	%rd1339, %rd835, %rd1338;
	ld.f64 	%fd590, [%rd1339];
	setp.geu.f64 	%p501, %fd589, %fd590;
	selp.b32 	%r1257, %r1244, %r1241, %p501;
	selp.b32 	%r1258, %r1241, %r1244, %p501;
	mul.wide.s32 	%rd1340, %r1246, 8;
	add.s64 	%rd1341, %rd835, %rd1340;
	ld.f64 	%fd591, [%rd1341];
	mul.wide.s32 	%rd1342, %r1243, 8;
	add.s64 	%rd1343, %rd835, %rd1342;
	ld.f64 	%fd592, [%rd1343];
	setp.geu.f64 	%p502, %fd591, %fd592;
	selp.b32 	%r1259, %r1246, %r1243, %p502;
	selp.b32 	%r1260, %r1243, %r1246, %p502;
	mul.wide.s32 	%rd1344, %r1229, 8;
	add.s64 	%rd1345, %rd835, %rd1344;
	ld.f64 	%fd593, [%rd1345];
	mul.wide.s32 	%rd1346, %r1245, 8;
	add.s64 	%rd1347, %rd835, %rd1346;
	ld.f64 	%fd594, [%rd1347];
	setp.geu.f64 	%p503, %fd593, %fd594;
	selp.b32 	%r1513, %r1229, %r1245, %p503;
	selp.b32 	%r1261, %r1245, %r1229, %p503;
	mul.wide.s32 	%rd1348, %r1248, 8;
	add.s64 	%rd1349, %rd835, %rd1348;
	ld.f64 	%fd595, [%rd1349];
	mul.wide.s32 	%rd1350, %r1232, 8;
	add.s64 	%rd1351, %rd835, %rd1350;
	ld.f64 	%fd596, [%rd1351];
	setp.geu.f64 	%p504, %fd595, %fd596;
	selp.b32 	%r1475, %r1248, %r1232, %p504;
	selp.b32 	%r1476, %r1232, %r1248, %p504;
	mul.wide.s32 	%rd1352, %r1250, 8;
	add.s64 	%rd1353, %rd835, %rd1352;
	ld.f64 	%fd597, [%rd1353];
	mul.wide.s32 	%rd1354, %r1247, 8;
	add.s64 	%rd1355, %rd835, %rd1354;
	ld.f64 	%fd598, [%rd1355];
	setp.geu.f64 	%p505, %fd597, %fd598;
	selp.b32 	%r1473, %r1250, %r1247, %p505;
	selp.b32 	%r1474, %r1247, %r1250, %p505;
	mul.wide.s32 	%rd1356, %r1252, 8;
	add.s64 	%rd1357, %rd835, %rd1356;
	ld.f64 	%fd599, [%rd1357];
	mul.wide.s32 	%rd1358, %r1249, 8;
	add.s64 	%rd1359, %rd835, %rd1358;
	ld.f64 	%fd600, [%rd1359];
	setp.geu.f64 	%p506, %fd599, %fd600;
	selp.b32 	%r1471, %r1252, %r1249, %p506;
	selp.b32 	%r1472, %r1249, %r1252, %p506;
	mul.wide.s32 	%rd1360, %r1254, 8;
	add.s64 	%rd1361, %rd835, %rd1360;
	ld.f64 	%fd601, [%rd1361];
	mul.wide.s32 	%rd1362, %r1251, 8;
	add.s64 	%rd1363, %rd835, %rd1362;
	ld.f64 	%fd602, [%rd1363];
	setp.geu.f64 	%p507, %fd601, %fd602;
	selp.b32 	%r1469, %r1254, %r1251, %p507;
	selp.b32 	%r1470, %r1251, %r1254, %p507;
	mul.wide.s32 	%rd1364, %r1256, 8;
	add.s64 	%rd1365, %rd835, %rd1364;
	ld.f64 	%fd603, [%rd1365];
	mul.wide.s32 	%rd1366, %r1253, 8;
	add.s64 	%rd1367, %rd835, %rd1366;
	ld.f64 	%fd604, [%rd1367];
	setp.geu.f64 	%p508, %fd603, %fd604;
	selp.b32 	%r1467, %r1256, %r1253, %p508;
	selp.b32 	%r1468, %r1253, %r1256, %p508;
	mul.wide.s32 	%rd1368, %r1258, 8;
	add.s64 	%rd1369, %rd835, %rd1368;
	ld.f64 	%fd605, [%rd1369];
	mul.wide.s32 	%rd1370, %r1255, 8;
	add.s64 	%rd1371, %rd835, %rd1370;
	ld.f64 	%fd606, [%rd1371];
	setp.geu.f64 	%p509, %fd605, %fd606;
	selp.b32 	%r1465, %r1258, %r1255, %p509;
	selp.b32 	%r1466, %r1255, %r1258, %p509;
	mul.wide.s32 	%rd1372, %r1260, 8;
	add.s64 	%rd1373, %rd835, %rd1372;
	ld.f64 	%fd607, [%rd1373];
	mul.wide.s32 	%rd1374, %r1257, 8;
	add.s64 	%rd1375, %rd835, %rd1374;
	ld.f64 	%fd608, [%rd1375];
	setp.geu.f64 	%p510, %fd607, %fd608;
	selp.b32 	%r1463, %r1260, %r1257, %p510;
	selp.b32 	%r1464, %r1257, %r1260, %p510;
	mul.wide.s32 	%rd1376, %r1261, 8;
	add.s64 	%rd1377, %rd835, %rd1376;
	ld.f64 	%fd609, [%rd1377];
	mul.wide.s32 	%rd1378, %r1259, 8;
	add.s64 	%rd1379, %rd835, %rd1378;
	ld.f64 	%fd610, [%rd1379];
	setp.geu.f64 	%p511, %fd609, %fd610;
	selp.b32 	%r1461, %r1261, %r1259, %p511;
	selp.b32 	%r1462, %r1259, %r1261, %p511;
	mad.lo.s32 	%r24, %r2, 68, %r988;
	mov.b32 	%r1477, 2;
$L__BB14_2:
	mov.u32 	%r42, %r1477;
	bar.sync 	0;
	add.s32 	%r1262, %r42, -1;
	shr.u32 	%r1263, %r42, 1;
	st.shared.u32 	[%r24], %r1476;
	st.shared.u32 	[%r24+4], %r1475;
	st.shared.u32 	[%r24+8], %r1474;
	st.shared.u32 	[%r24+12], %r1473;
	st.shared.u32 	[%r24+16], %r1472;
	st.shared.u32 	[%r24+20], %r1471;
	st.shared.u32 	[%r24+24], %r1470;
	st.shared.u32 	[%r24+28], %r1469;
	st.shared.u32 	[%r24+32], %r1468;
	st.shared.u32 	[%r24+36], %r1467;
	st.shared.u32 	[%r24+40], %r1466;
	st.shared.u32 	[%r24+44], %r1465;
	st.shared.u32 	[%r24+48], %r1464;
	st.shared.u32 	[%r24+52], %r1463;
	st.shared.u32 	[%r24+56], %r1462;
	st.shared.u32 	[%r24+60], %r1461;
	st.shared.u32 	[%r24+64], %r1513;
	bar.sync 	0;
	neg.s32 	%r1264, %r42;
	and.b32  	%r1265, %r2, %r1264;
	mul.lo.s32 	%r1266, %r1265, 17;
	mul.lo.s32 	%r1267, %r1263, 17;
	and.b32  	%r1268, %r1262, %r2;
	mul.lo.s32 	%r1269, %r1268, 17;
	min.u32 	%r43, %r1269, 4352;
	min.u32 	%r44, %r1266, 4352;
	add.s32 	%r1270, %r44, %r1267;
	min.u32 	%r45, %r1270, 4352;
	add.s32 	%r1271, %r45, %r1267;
	min.u32 	%r46, %r1271, 4352;
	sub.s32 	%r1272, %r45, %r44;
	sub.s32 	%r1273, %r46, %r45;
	setp.lt.s32 	%p512, %r43, %r1273;
	sub.s32 	%r1274, %r43, %r1273;
	selp.b32 	%r1480, 0, %r1274, %p512;
	min.s32 	%r1478, %r1272, %r43;
	setp.ge.s32 	%p513, %r1480, %r1478;
	ld.global.u64 	%rd5, [a_d];
	@%p513 bra 	$L__BB14_5;
	add.s32 	%r49, %r45, %r43;
$L__BB14_4:
	sub.s32 	%r1275, %r1478, %r1480;
	shr.u32 	%r1276, %r1275, 31;
	add.s32 	%r1277, %r1275, %r1276;
	shr.s32 	%r1278, %r1277, 1;
	add.s32 	%r1279, %r1278, %r1480;
	add.s32 	%r1280, %r1279, %r44;
	shl.b32 	%r1281, %r1280, 2;
	mov.u32 	%r1282, _ZZN3cub18CUB_300001_SM_10006detail10merge_sort30DeviceMergeSortBlockSortKernelINS2_10policy_hubIN6thrust24THRUST_300001_SM_1000_NS10device_ptrIiEEE9Policy600ES8_PNS0_8NullTypeES8_SC_j4cmpdiSB_EEvbT0_T1_T2_T3_T4_PT6_PT7_T5_NS1_7vsmem_tEE19static_temp_storage;
	add.s32 	%r1283, %r1282, %r1281;
	ld.shared.u32 	%r1284, [%r1283];
	not.b32 	%r1285, %r1279;
	add.s32 	%r1286, %r49, %r1285;
	shl.b32 	%r1287, %r1286, 2;
	add.s32 	%r1288, %r1282, %r1287;
	ld.shared.u32 	%r1289, [%r1288];
	mul.wide.s32 	%rd1380, %r1289, 8;
	add.s64 	%rd1381, %rd5, %rd1380;
	ld.f64 	%fd611, [%rd1381];
	mul.wide.s32 	%rd1382, %r1284, 8;
	add.s64 	%rd1383, %rd5, %rd1382;
	ld.f64 	%fd612, [%rd1383];
	setp.geu.f64 	%p514, %fd611, %fd612;
	add.s32 	%r1290, %r1279, 1;
	selp.b32 	%r1480, %r1290, %r1480, %p514;
	selp.b32 	%r1478, %r1478, %r1279, %p514;
	setp.lt.s32 	%p515, %r1480, %r1478;
	@%p515 bra 	$L__BB14_4;
$L__BB14_5:
	add.s32 	%r55, %r1480, %r44;
	add.s32 	%r1291, %r45, %r43;
	sub.s32 	%r56, %r1291, %r1480;
	shl.b32 	%r1292, %r55, 2;
	mov.u32 	%r1293, _ZZN3cub18CUB_300001_SM_10006detail10merge_sort30DeviceMergeSortBlockSortKernelINS2_10policy_hubIN6thrust24THRUST_300001_SM_1000_NS10device_ptrIiEEE9Policy600ES8_PNS0_8NullTypeES8_SC_j4cmpdiSB_EEvbT0_T1_T2_T3_T4_PT6_PT7_T5_NS1_7vsmem_tEE19static_temp_storage;
	add.s32 	%r1294, %r1293, %r1292;
	ld.shared.u32 	%r1483, [%r1294];
	shl.b32 	%r1295, %r56, 2;
	add.s32 	%r1296, %r1293, %r1295;
	ld.shared.u32 	%r1482, [%r1296];
	setp.ge.s32 	%p517, %r56, %r46;
	mov.pred 	%p601, 0;
	@%p517 bra 	$L__BB14_8;
	setp.ge.s32 	%p519, %r55, %r45;
	mov.pred 	%p601, -1;
	@%p519 bra 	$L__BB14_8;
	mul.wide.s32 	%rd1384, %r1482, 8;
	add.s64 	%rd1385, %rd5, %rd1384;
	ld.f64 	%fd613, [%rd1385];
	mul.wide.s32 	%rd1386, %r1483, 8;
	add.s64 	%rd1387, %rd5, %rd1386;
	ld.f64 	%fd614, [%rd1387];
	setp.lt.f64 	%p601, %fd613, %fd614;
$L__BB14_8:
	selp.b32 	%r1476, %r1482, %r1483, %p601;
	selp.u32 	%r1297, 1, 0, %p601;
	add.s32 	%r60, %r56, %r1297;
	not.pred 	%p520, %p601;
	selp.u32 	%r1298, 1, 0, %p520;
	add.s32 	%r61, %r55, %r1298;
	@%p520 bra 	$L__BB14_10;
	shl.b32 	%r1302, %r60, 2;
	add.s32 	%r1304, %r1293, %r1302;
	ld.shared.u32 	%r1482, [%r1304];
	bra.uni 	$L__BB14_11;
$L__BB14_10:
	shl.b32 	%r1299, %r61, 2;
	add.s32 	%r1301, %r1293, %r1299;
	ld.shared.u32 	%r1483, [%r1301];
$L__BB14_11:
	setp.ge.s32 	%p522, %r60, %r46;
	mov.pred 	%p602, 0;
	@%p522 bra 	$L__BB14_14;
	setp.ge.s32 	%p524, %r61, %r45;
	mov.pred 	%p602, -1;
	@%p524 bra 	$L__BB14_14;
	mul.wide.s32 	%rd1388, %r1482, 8;
	add.s64 	%rd1389, %rd5, %rd1388;
	ld.f64 	%fd615, [%rd1389];
	mul.wide.s32 	%rd1390, %r1483, 8;
	add.s64 	%rd1391, %rd5, %rd1390;
	ld.f64 	%fd616, [%rd1391];
	setp.lt.f64 	%p602, %fd615, %fd616;
$L__BB14_14:
	selp.b32 	%r1475, %r1482, %r1483, %p602;
	selp.u32 	%r1305, 1, 0, %p602;
	add.s32 	%r67, %r60, %r1305;
	not.pred 	%p525, %p602;
	selp.u32 	%r1306, 1, 0, %p525;
	add.s32 	%r68, %r61, %r1306;
	@%p602 bra 	$L__BB14_16;
	shl.b32 	%r1307, %r68, 2;
	add.s32 	%r1309, %r1293, %r1307;
	ld.shared.u32 	%r1483, [%r1309];
	bra.uni 	$L__BB14_17;
$L__BB14_16:
	shl.b32 	%r1310, %r67, 2;
	add.s32 	%r1312, %r1293, %r1310;
	ld.shared.u32 	%r1482, [%r1312];
$L__BB14_17:
	setp.ge.s32 	%p527, %r67, %r46;
	mov.pred 	%p603, 0;
	@%p527 bra 	$L__BB14_20;
	setp.ge.s32 	%p529, %r68, %r45;
	mov.pred 	%p603, -1;
	@%p529 bra 	$L__BB14_20;
	mul.wide.s32 	%rd1392, %r1482, 8;
	add.s64 	%rd1393, %rd5, %rd1392;
	ld.f64 	%fd617, [%rd1393];
	mul.wide.s32 	%rd1394, %r1483, 8;
	add.s64 	%rd1395, %rd5, %rd1394;
	ld.f64 	%fd618, [%rd1395];
	setp.lt.f64 	%p603, %fd617, %fd618;
$L__BB14_20:
	selp.b32 	%r1474, %r1482, %r1483, %p603;
	selp.u32 	%r1313, 1, 0, %p603;
	add.s32 	%r74, %r67, %r1313;
	not.pred 	%p530, %p603;
	selp.u32 	%r1314, 1, 0, %p530;
	add.s32 	%r75, %r68, %r1314;
	@%p603 bra 	$L__BB14_22;
	shl.b32 	%r1315, %r75, 2;
	add.s32 	%r1317, %r1293, %r1315;
	ld.shared.u32 	%r1483, [%r1317];
	bra.uni 	$L__BB14_23;
$L__BB14_22:
	shl.b32 	%r1318, %r74, 2;
	add.s32 	%r1320, %r1293, %r1318;
	ld.shared.u32 	%r1482, [%r1320];
$L__BB14_23:
	setp.ge.s32 	%p532, %r74, %r46;
	mov.pred 	%p604, 0;
	@%p532 bra 	$L__BB14_26;
	setp.ge.s32 	%p534, %r75, %r45;
	mov.pred 	%p604, -1;
	@%p534 bra 	$L__BB14_26;
	mul.wide.s32 	%rd1396, %r1482, 8;
	add.s64 	%rd1397, %rd5, %rd1396;
	ld.f64 	%fd619, [%rd1397];
	mul.wide.s32 	%rd1398, %r1483, 8;
	add.s64 	%rd1399, %rd5, %rd1398;
	ld.f64 	%fd620, [%rd1399];
	setp.lt.f64 	%p604, %fd619, %fd620;
$L__BB14_26:
	selp.b32 	%r1473, %r1482, %r1483, %p604;
	selp.u32 	%r1321, 1, 0, %p604;
	add.s32 	%r81, %r74, %r1321;
	not.pred 	%p535, %p604;
	selp.u32 	%r1322, 1, 0, %p535;
	add.s32 	%r82, %r75, %r1322;
	@%p604 bra 	$L__BB14_28;
	shl.b32 	%r1323, %r82, 2;
	add.s32 	%r1325, %r1293, %r1323;
	ld.shared.u32 	%r1483, [%r1325];
	bra.uni 	$L__BB14_29;
$L__BB14_28:
	shl.b32 	%r1326, %r81, 2;
	add.s32 	%r1328, %r1293, %r1326;
	ld.shared.u32 	%r1482, [%r1328];
$L__BB14_29:
	setp.ge.s32 	%p537, %r81, %r46;
	mov.pred 	%p605, 0;
	@%p537 bra 	$L__BB14_32;
	setp.ge.s32 	%p539, %r82, %r45;
	mov.pred 	%p605, -1;
	@%p539 bra 	$L__BB14_32;
	mul.wide.s32 	%rd1400, %r1482, 8;
	add.s64 	%rd1401, %rd5, %rd1400;
	ld.f64 	%fd621, [%rd1401];
	mul.wide.s32 	%rd1402, %r1483, 8;
	add.s64 	%rd1403, %rd5, %rd1402;
	ld.f64 	%fd622, [%rd1403];
	setp.lt.f64 	%p605, %fd621, %fd622;
$L__BB14_32:
	selp.b32 	%r1472, %r1482, %r1483, %p605;
	selp.u32 	%r1329, 1, 0, %p605;
	add.s32 	%r88, %r81, %r1329;
	not.pred 	%p540, %p605;
	selp.u32 	%r1330, 1, 0, %p540;
	add.s32 	%r89, %r82, %r1330;
	@%p605 bra 	$L__BB14_34;
	shl.b32 	%r1331, %r89, 2;
	add.s32 	%r1333, %r1293, %r1331;
	ld.shared.u32 	%r1483, [%r1333];
	bra.uni 	$L__BB14_35;
$L__BB14_34:
	shl.b32 	%r1334, %r88, 2;
	add.s32 	%r1336, %r1293, %r1334;
	ld.shared.u32 	%r1482, [%r1336];
$L__BB14_35:
	setp.ge.s32 	%p542, %r88, %r46;
	mov.pred 	%p606, 0;
	@%p542 bra 	$L__BB14_38;
	setp.ge.s32 	%p544, %r89, %r45;
	mov.pred 	%p606, -1;
	@%p544 bra 	$L__BB14_38;
	mul.wide.s32 	%rd1404, %r1482, 8;
	add.s64 	%rd1405, %rd5, %rd1404;
	ld.f64 	%fd623, [%rd1405];
	mul.wide.s32 	%rd1406, %r1483, 8;
	add.s64 	%rd1407, %rd5, %rd1406;
	ld.f64 	%fd624, [%rd1407];
	setp.lt.f64 	%p606, %fd623, %fd624;
$L__BB14_38:
	selp.b32 	%r1471, %r1482, %r1483, %p606;
	selp.u32 	%r1337, 1, 0, %p606;
	add.s32 	%r95, %r88, %r1337;
	not.pred 	%p545, %p606;
	selp.u32 	%r1338, 1, 0, %p545;
	add.s32 	%r96, %r89, %r1338;
	@%p606 bra 	$L__BB14_40;
	shl.b32 	%r1339, %r96, 2;
	add.s32 	%r1341, %r1293, %r1339;
	ld.shared.u32 	%r1483, [%r1341];
	bra.uni 	$L__BB14_41;
$L__BB14_40:
	shl.b32 	%r1342, %r95, 2;
	add.s32 	%r1344, %r1293, %r1342;
	ld.shared.u32 	%r1482, [%r1344];
$L__BB14_41:
	setp.ge.s32 	%p547, %r95, %r46;
	mov.pred 	%p607, 0;
	@%p547 bra 	$L__BB14_44;
	setp.ge.s32 	%p549, %r96, %r45;
	mov.pred 	%p607, -1;
	@%p549 bra 	$L__BB14_44;
	mul.wide.s32 	%rd1408, %r1482, 8;
	add.s64 	%rd1409, %rd5, %rd1408;
	ld.f64 	%fd625, [%rd1409];
	mul.wide.s32 	%rd1410, %r1483, 8;
	add.s64 	%rd1411, %rd5, %rd1410;
	ld.f64 	%fd626, [%rd1411];
	setp.lt.f64 	%p607, %fd625, %fd626;
$L__BB14_44:
	selp.b32 	%r1470, %r1482, %r1483, %p607;
	selp.u32 	%r1345, 1, 0, %p607;
	add.s32 	%r102, %r95, %r1345;
	not.pred 	%p550, %p607;
	selp.u32 	%r1346, 1, 0, %p550;
	add.s32 	%r103, %r96, %r1346;
	@%p607 bra 	$L__BB14_46;
	shl.b32 	%r1347, %r103, 2;
	add.s32 	%r1349, %r1293, %r1347;
	ld.shared.u32 	%r1483, [%r1349];
	bra.uni 	$L__BB14_47;
$L__BB14_46:
	shl.b32 	%r1350, %r102, 2;
	add.s32 	%r1352, %r1293, %r1350;
	ld.shared.u32 	%r1482, [%r1352];
$L__BB14_47:
	setp.ge.s32 	%p552, %r102, %r46;
	mov.pred 	%p608, 0;
	@%p552 bra 	$L__BB14_50;
	setp.ge.s32 	%p554, %r103, %r45;
	mov.pred 	%p608, -1;
	@%p554 bra 	$L__BB14_50;
	mul.wide.s32 	%rd1412, %r1482, 8;
	add.s64 	%rd1413, %rd5, %rd1412;
	ld.f64 	%fd627, [%rd1413];
	mul.wide.s32 	%rd1414, %r1483, 8;
	add.s64 	%rd1415, %rd5, %rd1414;
	ld.f64 	%fd628, [%rd1415];
	setp.lt.f64 	%p608, %fd627, %fd628;
$L__BB14_50:
	selp.b32 	%r1469, %r1482, %r1483, %p608;
	selp.u32 	%r1353, 1, 0, %p608;
	add.s32 	%r109, %r102, %r1353;
	not.pred 	%p555, %p608;
	selp.u32 	%r1354, 1, 0, %p555;
	add.s32 	%r110, %r103, %r1354;
	@%p608 bra 	$L__BB14_52;
	shl.b32 	%r1355, %r110, 2;
	add.s32 	%r1357, %r1293, %r1355;
	ld.shared.u32 	%r1483, [%r1357];
	bra.uni 	$L__BB14_53;
$L__BB14_52:
	shl.b32 	%r1358, %r109, 2;
	add.s32 	%r1360, %r1293, %r1358;
	ld.shared.u32 	%r1482, [%r1360];
$L__BB14_53:
	setp.ge.s32 	%p557, %r109, %r46;
	mov.pred 	%p609, 0;
	@%p557 bra 	$L__BB14_56;
	setp.ge.s32 	%p559, %r110, %r45;
	mov.pred 	%p609, -1;
	@%p559 bra 	$L__BB14_56;
	mul.wide.s32 	%rd1416, %r1482, 8;
	add.s64 	%rd1417, %rd5, %rd1416;
	ld.f64 	%fd629, [%rd1417];
	mul.wide.s32 	%rd1418, %r1483, 8;
	add.s64 	%rd1419, %rd5, %rd1418;
	ld.f64 	%fd630, [%rd1419];
	setp.lt.f64 	%p609, %fd629, %fd630;
$L__BB14_56:
	selp.b32 	%r1468, %r1482, %r1483, %p609;
	selp.u32 	%r1361, 1, 0, %p609;
	add.s32 	%r116, %r109, %r1361;
	not.pred 	%p560, %p609;
	selp.u32 	%r1362, 1, 0, %p560;
	add.s32 	%r117, %r110, %r1362;
	@%p609 bra 	$L__BB14_58;
	shl.b32 	%r1363, %r117, 2;
	add.s32 	%r1365, %r1293, %r1363;
	ld.shared.u32 	%r1483, [%r1365];
	bra.uni 	$L__BB14_59;
$L__BB14_58:
	shl.b32 	%r1366, %r116, 2;
	add.s32 	%r1368, %r1293, %r1366;
	ld.shared.u32 	%r1482, [%r1368];
$L__BB14_59:
	setp.ge.s32 	%p562, %r116, %r46;
	mov.pred 	%p610, 0;
	@%p562 bra 	$L__BB14_62;
	setp.ge.s32 	%p564, %r117, %r45;
	mov.pred 	%p610, -1;
	@%p564 bra 	$L__BB14_62;
	mul.wide.s32 	%rd1420, %r1482, 8;
	add.s64 	%rd1421, %rd5, %rd1420;
	ld.f64 	%fd631, [%rd1421];
	mul.wide.s32 	%rd1422, %r1483, 8;
	add.s64 	%rd1423, %rd5, %rd1422;
	ld.f64 	%fd632, [%rd1423];
	setp.lt.f64 	%p610, %fd631, %fd632;
$L__BB14_62:
	selp.b32 	%r1467, %r1482, %r1483, %p610;
	selp.u32 	%r1369, 1, 0, %p610;
	add.s32 	%r123, %r116, %r1369;
	not.pred 	%p565, %p610;
	selp.u32 	%r1370, 1, 0, %p565;
	add.s32 	%r124, %r117, %r1370;
	@%p610 bra 	$L__BB14_64;
	shl.b32 	%r1371, %r124, 2;
	add.s32 	%r1373, %r1293, %r1371;
	ld.shared.u32 	%r1483, [%r1373];
	bra.uni 	$L__BB14_65;
$L__BB14_64:
	shl.b32 	%r1374, %r123, 2;
	add.s32 	%r1376, %r1293, %r1374;
	ld.shared.u32 	%r1482, [%r1376];
$L__BB14_65:
	setp.ge.s32 	%p567, %r123, %r46;
	mov.pred 	%p611, 0;
	@%p567 bra 	$L__BB14_68;
	setp.ge.s32 	%p569, %r124, %r45;
	mov.pred 	%p611, -1;
	@%p569 bra 	$L__BB14_68;
	mul.wide.s32 	%rd1424, %r1482, 8;
	add.s64 	%rd1425, %rd5, %rd1424;
	ld.f64 	%fd633, [%rd1425];
	mul.wide.s32 	%rd1426, %r1483, 8;
	add.s64 	%rd1427, %rd5, %rd1426;
	ld.f64 	%fd634, [%rd1427];
	setp.lt.f64 	%p611, %fd633, %fd634;
$L__BB14_68:
	selp.b32 	%r1466, %r1482, %r1483, %p611;
	selp.u32 	%r1377, 1, 0, %p611;
	add.s32 	%r130, %r123, %r1377;
	not.pred 	%p570, %p611;
	selp.u32 	%r1378, 1, 0, %p570;
	add.s32 	%r131, %r124, %r1378;
	@%p611 bra 	$L__BB14_70;
	shl.b32 	%r1379, %r131, 2;
	add.s32 	%r1381, %r1293, %r1379;
	ld.shared.u32 	%r1483, [%r1381];
	bra.uni 	$L__BB14_71;
$L__BB14_70:
	shl.b32 	%r1382, %r130, 2;
	add.s32 	%r1384, %r1293, %r1382;
	ld.shared.u32 	%r1482, [%r1384];
$L__BB14_71:
	setp.ge.s32 	%p572, %r130, %r46;
	mov.pred 	%p612, 0;
	@%p572 bra 	$L__BB14_74;
	setp.ge.s32 	%p574, %r131, %r45;
	mov.pred 	%p612, -1;
	@%p574 bra 	$L__BB14_74;
	mul.wide.s32 	%rd1428, %r1482, 8;
	add.s64 	%rd1429, %rd5, %rd1428;
	ld.f64 	%fd635, [%rd1429];
	mul.wide.s32 	%rd1430, %r1483, 8;
	add.s64 	%rd1431, %rd5, %rd1430;
	ld.f64 	%fd636, [%rd1431];
	setp.lt.f64 	%p612, %fd635, %fd636;
$L__BB14_74:
	selp.b32 	%r1465, %r1482, %r1483, %p612;
	selp.u32 	%r1385, 1, 0, %p612;
	add.s32 	%r137, %r130, %r1385;
	not.pred 	%p575, %p612;
	selp.u32 	%r1386, 1, 0, %p575;
	add.s32 	%r138, %r131, %r1386;
	@%p612 bra 	$L__BB14_76;
	shl.b32 	%r1387, %r138, 2;
	add.s32 	%r1389, %r1293, %r1387;
	ld.shared.u32 	%r1483, [%r1389];
	bra.uni 	$L__BB14_77;
$L__BB14_76:
	shl.b32 	%r1390, %r137, 2;
	add.s32 	%r1392, %r1293, %r1390;
	ld.shared.u32 	%r1482, [%r1392];
$L__BB14_77:
	setp.ge.s32 	%p577, %r137, %r46;
	mov.pred 	%p613, 0;
	@%p577 bra 	$L__BB14_80;
	setp.ge.s32 	%p579, %r138, %r45;
	mov.pred 	%p613, -1;
	@%p579 bra 	$L__BB14_80;
	mul.wide.s32 	%rd1432, %r1482, 8;
	add.s64 	%rd1433, %rd5, %rd1432;
	ld.f64 	%fd637, [%rd1433];
	mul.wide.s32 	%rd1434, %r1483, 8;
	add.s64 	%rd1435, %rd5, %rd1434;
	ld.f64 	%fd638, [%rd1435];
	setp.lt.f64 	%p613, %fd637, %fd638;
$L__BB14_80:
	selp.b32 	%r1464, %r1482, %r1483, %p613;
	selp.u32 	%r1393, 1, 0, %p613;
	add.s32 	%r144, %r137, %r1393;
	not.pred 	%p580, %p613;
	selp.u32 	%r1394, 1, 0, %p580;
	add.s32 	%r145, %r138, %r1394;
	@%p613 bra 	$L__BB14_82;
	shl.b32 	%r1395, %r145, 2;
	mov.u32 	%r1396, _ZZN3cub18CUB_300001_SM_10006detail10merge_sort30DeviceMergeSortBlockSortKernelINS2_10policy_hubIN6thrust24THRUST_300001_SM_1000_NS10device_ptrIiEEE9Policy600ES8_PNS0_8NullTypeES8_SC_j4cmpdiSB_EEvbT0_T1_T2_T3_T4_PT6_PT7_T5_NS1_7vsmem_tEE19static_temp_storage;
	add.s32 	%r1397, %r1396, %r1395;
	ld.shared.u32 	%r1483, [%r1397];
	bra.uni 	$L__BB14_83;
$L__BB14_82:
	shl.b32 	%r1398, %r144, 2;
	mov.u32 	%r1399, _ZZN3cub18CUB_300001_SM_10006detail10merge_sort30DeviceMergeSortBlockSortKernelINS2_10policy_hubIN6thrust24THRUST_300001_SM_1000_NS10device_ptrIiEEE9Policy600ES8_PNS0_8NullTypeES8_SC_j4cmpdiSB_EEvbT0_T1_T2_T3_T4_PT6_PT7_T5_NS1_7vsmem_tEE19static_temp_storage;
	add.s32 	%r1400, %r1399, %r1398;
	ld.shared.u32 	%r1482, [%r1400];
$L__BB14_83:
	setp.ge.s32 	%p582, %r144, %r46;
	mov.pred 	%p614, 0;
	@%p582 bra 	$L__BB14_86;
	setp.ge.s32 	%p584, %r145, %r45;
	mov.pred 	%p614, -1;
	@%p584 bra 	$L__BB14_86;
	mul.wide.s32 	%rd1436, %r1482, 8;
	add.s64 	%rd1437, %rd5, %rd1436;
	ld.f64 	%fd639, [%rd1437];
	mul.wide.s32 	%rd1438, %r1483, 8;
	add.s64 	%rd1439, %rd5, %rd1438;
	ld.f64 	%fd640, [%rd1439];
	setp.lt.f64 	%p614, %fd639, %fd640;
$L__BB14_86:
	selp.b32 	%r1463, %r1482, %r1483, %p614;
	selp.u32 	%r1401, 1, 0, %p614;
	add.s32 	%r151, %r144, %r1401;
	not.pred 	%p585, %p614;
	selp.u32 	%r1402, 1, 0, %p585;
	add.s32 	%r152, %r145, %r1402;
	@%p614 bra 	$L__BB14_88;
	shl.b32 	%r1403, %r152, 2;
	mov.u32 	%r1404, _ZZN3cub18CUB_300001_SM_10006detail10merge_sort30DeviceMergeSortBlockSortKernelINS2_10policy_hubIN6thrust24THRUST_300001_SM_1000_NS10device_ptrIiEEE9Policy600ES8_PNS0_8NullTypeES8_SC_j4cmpdiSB_EEvbT0_T1_T2_T3_T4_PT6_PT7_T5_NS1_7vsmem_tEE19static_temp_storage;
	add.s32 	%r1405, %r1404, %r1403;
	ld.shared.u32 	%r1483, [%r1405];
	bra.uni 	$L__BB14_89;
$L__BB14_88:
	shl.b32 	%r1406, %r151, 2;
	mov.u32 	%r1407, _ZZN3cub18CUB_300001_SM_10006detail10merge_sort30DeviceMergeSortBlockSortKernelINS2_10policy_hubIN6thrust24THRUST_300001_SM_1000_NS10device_ptrIiEEE9Policy600ES8_PNS0_8NullTypeES8_SC_j4cmpdiSB_EEvbT0_T1_T2_T3_T4_PT6_PT7_T5_NS1_7vsmem_tEE19static_temp_storage;
	add.s32 	%r1408, %r1407, %r1406;
	ld.shared.u32 	%r1482, [%r1408];
$L__BB14_89:
	setp.ge.s32 	%p587, %r151, %r46;
	mov.pred 	%p615, 0;
	@%p587 bra 	$L__BB14_92;
	setp.ge.s32 	%p589, %r152, %r45;
	mov.pred 	%p615, -1;
	@%p589 bra 	$L__BB14_92;
	mul.wide.s32 	%rd1440, %r1482, 8;
	add.s64 	%rd1441, %rd5, %rd1440;
	ld.f64 	%fd641, [%rd1441];
	mul.wide.s32 	%rd1442, %r1483, 8;
	add.s64 	%rd1443, %rd5, %rd1442;
	ld.f64 	%fd642, [%rd1443];
	setp.lt.f64 	%p615, %fd641, %fd642;
$L__BB14_92:
	selp.b32 	%r1462, %r1482, %r1483, %p615;
	selp.u32 	%r1409, 1, 0, %p615;
	add.s32 	%r158, %r151, %r1409;
	not.pred 	%p590, %p615;
	selp.u32 	%r1410, 1, 0, %p590;
	add.s32 	%r159, %r152, %r1410;
	@%p615 bra 	$L__BB14_94;
	shl.b32 	%r1411, %r159, 2;
	mov.u32 	%r1412, _ZZN3cub18CUB_300001_SM_10006detail10merge_sort30DeviceMergeSortBlockSortKernelINS2_10policy_hubIN6thrust24THRUST_300001_SM_1000_NS10device_ptrIiEEE9Policy600ES8_PNS0_8NullTypeES8_SC_j4cmpdiSB_EEvbT0_T1_T2_T3_T4_PT6_PT7_T5_NS1_7vsmem_tEE19static_temp_storage;
	add.s32 	%r1413, %r1412, %r1411;
	ld.shared.u32 	%r1483, [%r1413];
	bra.uni 	$L__BB14_95;
$L__BB14_94:
	shl.b32 	%r1414, %r158, 2;
	mov.u32 	%r1415, _ZZN3cub18CUB_300001_SM_10006detail10merge_sort30DeviceMergeSortBlockSortKernelINS2_10policy_hubIN6thrust24THRUST_300001_SM_1000_NS10device_ptrIiEEE9Policy600ES8_PNS0_8NullTypeES8_SC_j4cmpdiSB_EEvbT0_T1_T2_T3_T4_PT6_PT7_T5_NS1_7vsmem_tEE19static_temp_storage;
	add.s32 	%r1416, %r1415, %r1414;
	ld.shared.u32 	%r1482, [%r1416];
$L__BB14_95:
	setp.ge.s32 	%p592, %r158, %r46;
	mov.pred 	%p616, 0;
	@%p592 bra 	$L__BB14_98;
	setp.ge.s32 	%p594, %r159, %r45;
	mov.pred 	%p616, -1;
	@%p594 bra 	$L__BB14_98;
	mul.wide.s32 	%rd1444, %r1482, 8;
	add.s64 	%rd1445, %rd5, %rd1444;
	ld.f64 	%fd643, [%rd1445];
	mul.wide.s32 	%rd1446, %r1483, 8;
	add.s64 	%rd1447, %rd5, %rd1446;
	ld.f64 	%fd644, [%rd1447];
	setp.lt.f64 	%p616, %fd643, %fd644;
$L__BB14_98:
	selp.b32 	%r1461, %r1482, %r1483, %p616;
	selp.u32 	%r1417, 1, 0, %p616;
	add.s32 	%r165, %r158, %r1417;
	not.pred 	%p595, %p616;
	selp.u32 	%r1418, 1, 0, %p595;
	add.s32 	%r166, %r159, %r1418;
	@%p616 bra 	$L__BB14_100;
	shl.b32 	%r1419, %r166, 2;
	mov.u32 	%r1420, _ZZN3cub18CUB_300001_SM_10006detail10merge_sort30DeviceMergeSortBlockSortKernelINS2_10policy_hubIN6thrust24THRUST_300001_SM_1000_NS10device_ptrIiEEE9Policy600ES8_PNS0_8NullTypeES8_SC_j4cmpdiSB_EEvbT0_T1_T2_T3_T4_PT6_PT7_T5_NS1_7vsmem_tEE19static_temp_storage;
	add.s32 	%r1421, %r1420, %r1419;
	ld.shared.u32 	%r1483, [%r1421];
	bra.uni 	$L__BB14_101;
$L__BB14_100:
	shl.b32 	%r1422, %r165, 2;
	mov.u32 	%r1423, _ZZN3cub18CUB_300001_SM_10006detail10merge_sort30DeviceMergeSortBlockSortKernelINS2_10policy_hubIN6thrust24THRUST_300001_SM_1000_NS10device_ptrIiEEE9Policy600ES8_PNS0_8NullTypeES8_SC_j4cmpdiSB_EEvbT0_T1_T2_T3_T4_PT6_PT7_T5_NS1_7vsmem_tEE19static_temp_storage;
	add.s32 	%r1424, %r1423, %r1422;
	ld.shared.u32 	%r1482, [%r1424];
$L__BB14_101:
	setp.ge.s32 	%p596, %r165, %r46;
	mov.u32 	%r1513, %r1483;
	@%p596 bra 	$L__BB14_104;
	setp.ge.s32 	%p597, %r166, %r45;
	mov.u32 	%r1513, %r1482;
	@%p597 bra 	$L__BB14_104;
	mul.wide.s32 	%rd1448, %r1482, 8;
	add.s64 	%rd1449, %rd5, %rd1448;
	ld.f64 	%fd645, [%rd1449];
	mul.wide.s32 	%rd1450, %r1483, 8;
	add.s64 	%rd1451, %rd5, %rd1450;
	ld.f64 	%fd646, [%rd1451];
	setp.lt.f64 	%p598, %fd645, %fd646;
	selp.b32 	%r1513, %r1482, %r1483, %p598;
$L__BB14_104:
	shl.b32 	%r1477, %r42, 1;
	setp.lt.u32 	%p599, %r42, 129;
	@%p599 bra 	$L__BB14_2;
	ld.param.s8 	%rs3, [_ZN3cub18CUB_300001_SM_10006detail10merge_sort30DeviceMergeSortBlockSortKernelINS2_10policy_hubIN6thrust24THRUST_300001_SM_1000_NS10device_ptrIiEEE9Policy600ES8_PNS0_8NullTypeES8_SC_j4cmpdiSB_EEvbT0_T1_T2_T3_T4_PT6_PT7_T5_NS1_7vsmem_tE_param_0];
	bar.sync 	0;
	setp.eq.s16 	%p600, %rs3, 0;
	@%p600 bra 	$L__BB14_107;
	st.shared.u32 	[%r6], %r1476;
	st.shared.u32 	[%r6+4], %r1475;
	st.shared.u32 	[%r6+8], %r1474;
	st.shared.u32 	[%r6+12], %r1473;
	st.shared.u32 	[%r6+16], %r1472;
	st.shared.u32 	[%r6+20], %r1471;
	st.shared.u32 	[%r6+24], %r1470;
	st.shared.u32 	[%r6+28], %r1469;
	st.shared.u32 	[%r6+32], %r1468;
	st.shared.u32 	[%r6+36], %r1467;
	st.shared.u32 	[%r6+40], %r1466;
	st.shared.u32 	[%r6+44], %r1465;
	st.shared.u32 	[%r6+48], %r1464;
	st.shared.u32 	[%r6+52], %r1463;
	st.shared.u32 	[%r6+56], %r1462;
	st.shared.u32 	[%r6+60], %r1461;
	st.shared.u32 	[%r6+64], %r1513;
	bar.warp.sync 	-1;
	ld.shared.u32 	%r1425, [%r5];
	ld.shared.u32 	%r1426, [%r5+128];
	ld.shared.u32 	%r1427, [%r5+256];
	ld.shared.u32 	%r1428, [%r5+384];
	ld.shared.u32 	%r1429, [%r5+512];
	ld.shared.u32 	%r1430, [%r5+640];
	ld.shared.u32 	%r1431, [%r5+768];
	ld.shared.u32 	%r1432, [%r5+896];
	ld.shared.u32 	%r1433, [%r5+1024];
	ld.shared.u32 	%r1434, [%r5+1152];
	ld.shared.u32 	%r1435, [%r5+1280];
	ld.shared.u32 	%r1436, [%r5+1408];
	ld.shared.u32 	%r1437, [%r5+1536];
	ld.shared.u32 	%r1438, [%r5+1664];
	ld.shared.u32 	%r1439, [%r5+1792];
	ld.shared.u32 	%r1440, [%r5+1920];
	ld.shared.u32 	%r1441, [%r5+2048];
	cvt.u64.u32 	%rd1452, %r4;
	add.s32 	%r1442, %r3, %r1;
	cvt.u64.u32 	%rd1453, %r1442;
	add.s64 	%rd1454, %rd1453, %rd1452;
	shl.b64 	%rd1455, %rd1454, 2;
	add.s64 	%rd1456, %rd3, %rd1455;
	st.global.u32 	[%rd1456], %r1425;
	st.global.u32 	[%rd1456+128], %r1426;
	st.global.u32 	[%rd1456+256], %r1427;
	st.global.u32 	[%rd1456+384], %r1428;
	st.global.u32 	[%rd1456+512], %r1429;
	st.global.u32 	[%rd1456+640], %r1430;
	st.global.u32 	[%rd1456+768], %r1431;
	st.global.u32 	[%rd1456+896], %r1432;
	st.global.u32 	[%rd1456+1024], %r1433;
	st.global.u32 	[%rd1456+1152], %r1434;
	st.global.u32 	[%rd1456+1280], %r1435;
	st.global.u32 	[%rd1456+1408], %r1436;
	st.global.u32 	[%rd1456+1536], %r1437;
	st.global.u32 	[%rd1456+1664], %r1438;
	st.global.u32 	[%rd1456+1792], %r1439;
	st.global.u32 	[%rd1456+1920], %r1440;
	st.global.u32 	[%rd1456+2048], %r1441;
	bra.uni 	$L__BB14_366;
$L__BB14_107:
	st.shared.u32 	[%r6], %r1476;
	st.shared.u32 	[%r6+4], %r1475;
	st.shared.u32 	[%r6+8], %r1474;
	st.shared.u32 	[%r6+12], %r1473;
	st.shared.u32 	[%r6+16], %r1472;
	st.shared.u32 	[%r6+20], %r1471;
	st.shared.u32 	[%r6+24], %r1470;
	st.shared.u32 	[%r6+28], %r1469;
	st.shared.u32 	[%r6+32], %r1468;
	st.shared.u32 	[%r6+36], %r1467;
	st.shared.u32 	[%r6+40], %r1466;
	st.shared.u32 	[%r6+44], %r1465;
	st.shared.u32 	[%r6+48], %r1464;
	st.shared.u32 	[%r6+52], %r1463;
	st.shared.u32 	[%r6+56], %r1462;
	st.shared.u32 	[%r6+60], %r1461;
	st.shared.u32 	[%r6+64], %r1513;
	bar.warp.sync 	-1;
	ld.shared.u32 	%r1443, [%r5];
	ld.shared.u32 	%r1444, [%r5+128];
	ld.shared.u32 	%r1445, [%r5+256];
	ld.shared.u32 	%r1446, [%r5+384];
	ld.shared.u32 	%r1447, [%r5+512];
	ld.shared.u32 	%r1448, [%r5+640];
	ld.shared.u32 	%r1449, [%r5+768];
	ld.shared.u32 	%r1450, [%r5+896];
	ld.shared.u32 	%r1451, [%r5+1024];
	ld.shared.u32 	%r1452, [%r5+1152];
	ld.shared.u32 	%r1453, [%r5+1280];
	ld.shared.u32 	%r1454, [%r5+1408];
	ld.shared.u32 	%r1455, [%r5+1536];
	ld.shared.u32 	%r1456, [%r5+1664];
	ld.shared.u32 	%r1457, [%r5+1792];
	ld.shared.u32 	%r1458, [%r5+1920];
	ld.shared.u32 	%r1459, [%r5+2048];
	add.s64 	%rd1458, %rd1, %rd833;
	st.global.u32 	[%rd1458], %r1443;
	st.global.u32 	[%rd1458+128], %r1444;
	st.global.u32 	[%rd1458+256], %r1445;
	st.global.u32 	[%rd1458+384], %r1446;
	st.global.u32 	[%rd1458+512], %r1447;
	st.global.u32 	[%rd1458+640], %r1448;
	st.global.u32 	[%rd1458+768], %r1449;
	st.global.u32 	[%rd1458+896], %r1450;
	st.global.u32 	[%rd1458+1024], %r1451;
	st.global.u32 	[%rd1458+1152], %r1452;
	st.global.u32 	[%rd1458+1280], %r1453;
	st.global.u32 	[%rd1458+1408], %r1454;
	st.global.u32 	[%rd1458+1536], %r1455;
	st.global.u32 	[%rd1458+1664], %r1456;
	st.global.u32 	[%rd1458+1792], %r1457;
	st.global.u32 	[%rd1458+1920], %r1458;
	st.global.u32 	[%rd1458+2048], %r1459;
	bra.uni 	$L__BB14_366;
$L__BB14_108:
	sub.s32 	%r501, %r497, %r1;
	min.s32 	%r174, %r501, 4352;
	// begin inline asm
	griddepcontrol.wait;
	// end inline asm
	cvt.u64.u32 	%rd6, %r1;
	mul.wide.u32 	%rd13, %r1, 4;
	add.s64 	%rd14, %rd2, %rd13;
	mov.u32 	%r175, %tid.x;
	ld.global.u32 	%r1530, [%rd14];
	and.b32  	%r502, %r175, 31;
	and.b32  	%r503, %r175, 992;
	mul.lo.s32 	%r504, %r503, 17;
	or.b32  	%r177, %r504, %r502;
	setp.ge.s32 	%p66, %r177, %r174;
	mov.u32 	%r1514, %r1530;
	@%p66 bra 	$L__BB14_110;
	cvt.u64.u32 	%rd15, %r177;
	add.s64 	%rd16, %rd15, %rd6;
	shl.b64 	%rd17, %rd16, 2;
	add.s64 	%rd18, %rd2, %rd17;
	ld.global.u32 	%r1514, [%rd18];
$L__BB14_110:
	add.s32 	%r505, %r177, 32;
	setp.ge.s32 	%p67, %r505, %r174;
	mov.u32 	%r1515, %r1530;
	@%p67 bra 	$L__BB14_112;
	cvt.u64.u32 	%rd19, %r177;
	add.s64 	%rd20, %rd19, %rd6;
	shl.b64 	%rd21, %rd20, 2;
	add.s64 	%rd22, %rd2, %rd21;
	ld.global.u32 	%r1515, [%rd22+128];
$L__BB14_112:
	add.s32 	%r506, %r177, 64;
	setp.ge.s32 	%p68, %r506, %r174;
	mov.u32 	%r1516, %r1530;
	@%p68 bra 	$L__BB14_114;
	cvt.u64.u32 	%rd23, %r177;
	add.s64 	%rd24, %rd23, %rd6;
	shl.b64 	%rd25, %rd24, 2;
	add.s64 	%rd26, %rd2, %rd25;
	ld.global.u32 	%r1516, [%rd26+256];
$L__BB14_114:
	add.s32 	%r507, %r177, 96;
	setp.ge.s32 	%p69, %r507, %r174;
	mov.u32 	%r1517, %r1530;
	@%p69 bra 	$L__BB14_116;
	cvt.u64.u32 	%rd27, %r177;
	add.s64 	%rd28, %rd27, %rd6;
	shl.b64 	%rd29, %rd28, 2;
	add.s64 	%rd30, %rd2, %rd29;
	ld.global.u32 	%r1517, [%rd30+384];
$L__BB14_116:
	add.s32 	%r508, %r177, 128;
	setp.ge.s32 	%p70, %r508, %r174;
	mov.u32 	%r1518, %r1530;
	@%p70 bra 	$L__BB14_118;
	cvt.u64.u32 	%rd31, %r177;
	add.s64 	%rd32, %rd31, %rd6;
	shl.b64 	%rd33, %rd32, 2;
	add.s64 	%rd34, %rd2, %rd33;
	ld.global.u32 	%r1518, [%rd34+512];
$L__BB14_118:
	add.s32 	%r509, %r177, 160;
	setp.ge.s32 	%p71, %r509, %r174;
	mov.u32 	%r1519, %r1530;
	@%p71 bra 	$L__BB14_120;
	cvt.u64.u32 	%rd35, %r177;
	add.s64 	%rd36, %rd35, %rd6;
	shl.b64 	%rd37, %rd36, 2;
	add.s64 	%rd38, %rd2, %rd37;
	ld.global.u32 	%r1519, [%rd38+640];
$L__BB14_120:
	add.s32 	%r190, %r177, 192;
	setp.ge.s32 	%p72, %r190, %r174;
	mov.u32 	%r1520, %r1530;
	@%p72 bra 	$L__BB14_122;
	cvt.u64.u32 	%rd39, %r177;
	add.s64 	%rd40, %rd39, %rd6;
	shl.b64 	%rd41, %rd40, 2;
	add.s64 	%rd42, %rd2, %rd41;
	ld.global.u32 	%r1520, [%rd42+768];
$L__BB14_122:
	add.s32 	%r193, %r177, 224;
	setp.ge.s32 	%p73, %r193, %r174;
	mov.u32 	%r1521, %r1530;
	@%p73 bra 	$L__BB14_124;
	cvt.u64.u32 	%rd43, %r177;
	add.s64 	%rd44, %rd43, %rd6;
	shl.b64 	%rd45, %rd44, 2;
	add.s64 	%rd46, %rd2, %rd45;
	ld.global.u32 	%r1521, [%rd46+896];
$L__BB14_124:
	add.s32 	%r196, %r177, 256;
	setp.ge.s32 	%p74, %r196, %r174;
	mov.u32 	%r1522, %r1530;
	@%p74 bra 	$L__BB14_126;
	cvt.u64.u32 	%rd47, %r177;
	add.s64 	%rd48, %rd47, %rd6;
	shl.b64 	%rd49, %rd48, 2;
	add.s64 	%rd50, %rd2, %rd49;
	ld.global.u32 	%r1522, [%rd50+1024];
$L__BB14_126:
	add.s32 	%r199, %r177, 288;
	setp.ge.s32 	%p75, %r199, %r174;
	mov.u32 	%r1523, %r1530;
	@%p75 bra 	$L__BB14_128;
	cvt.u64.u32 	%rd51, %r177;
	add.s64 	%rd52, %rd51, %rd6;
	shl.b64 	%rd53, %rd52, 2;
	add.s64 	%rd54, %rd2, %rd53;
	ld.global.u32 	%r1523, [%rd54+1152];
$L__BB14_128:
	add.s32 	%r202, %r177, 320;
	setp.ge.s32 	%p76, %r202, %r174;
	mov.u32 	%r1524, %r1530;
	@%p76 bra 	$L__BB14_130;
	cvt.u64.u32 	%rd55, %r177;
	add.s64 	%rd56, %rd55, %rd6;
	shl.b64 	%rd57, %rd56, 2;
	add.s64 	%rd58, %rd2, %rd57;
	ld.global.u32 	%r1524, [%rd58+1280];
$L__BB14_130:
	add.s32 	%r510, %r177, 352;
	setp.ge.s32 	%p77, %r510, %r174;
	mov.u32 	%r1525, %r1530;
	@%p77 bra 	$L__BB14_132;
	cvt.u64.u32 	%rd59, %r177;
	add.s64 	%rd60, %rd59, %rd6;
	shl.b64 	%rd61, %rd60, 2;
	add.s64 	%rd62, %rd2, %rd61;
	ld.global.u32 	%r1525, [%rd62+1408];
$L__BB14_132:
	add.s32 	%r511, %r177, 384;
	setp.ge.s32 	%p78, %r511, %r174;
	mov.u32 	%r1526, %r1530;
	@%p78 bra 	$L__BB14_134;
	cvt.u64.u32 	%rd63, %r177;
	add.s64 	%rd64, %rd63, %rd6;
	shl.b64 	%rd65, %rd64, 2;
	add.s64 	%rd66, %rd2, %rd65;
	ld.global.u32 	%r1526, [%rd66+1536];
$L__BB14_134:
	add.s32 	%r512, %r177, 416;
	setp.ge.s32 	%p79, %r512, %r174;
	mov.u32 	%r1527, %r1530;
	@%p79 bra 	$L__BB14_136;
	cvt.u64.u32 	%rd67, %r177;
	add.s64 	%rd68, %rd67, %rd6;
	shl.b64 	%rd69, %rd68, 2;
	add.s64 	%rd70, %rd2, %rd69;
	ld.global.u32 	%r1527, [%rd70+1664];
$L__BB14_136:
	add.s32 	%r513, %r177, 448;
	setp.ge.s32 	%p80, %r513, %r174;
	mov.u32 	%r1528, %r1530;
	@%p80 bra 	$L__BB14_138;
	cvt.u64.u32 	%rd71, %r177;
	add.s64 	%rd72, %rd71, %rd6;
	shl.b64 	%rd73, %rd72, 2;
	add.s64 	%rd74, %rd2, %rd73;
	ld.global.u32 	%r1528, [%rd74+1792];
$L__BB14_138:
	add.s32 	%r514, %r177, 480;
	setp.ge.s32 	%p81, %r514, %r174;
	mov.u32 	%r1529, %r1530;
	@%p81 bra 	$L__BB14_140;
	cvt.u64.u32 	%rd75, %r177;
	add.s64 	%rd76, %rd75, %rd6;
	shl.b64 	%rd77, %rd76, 2;
	add.s64 	%rd78, %rd2, %rd77;
	ld.global.u32 	%r1529, [%rd78+1920];
$L__BB14_140:
	add.s32 	%r215, %r177, 512;
	setp.ge.s32 	%p82, %r215, %r174;
	@%p82 bra 	$L__BB14_142;
	cvt.u64.u32 	%rd79, %r177;
	add.s64 	%rd80, %rd79, %rd6;
	shl.b64 	%rd81, %rd80, 2;
	add.s64 	%rd82, %rd2, %rd81;
	ld.global.u32 	%r1530, [%rd82+2048];
$L__BB14_142:
	// begin inline asm
	mov.u32 %r515, %laneid;
	// end inline asm
	shr.u32 	%r516, %r175, 5;
	mad.lo.s32 	%r517, %r516, 544, %r515;
	shl.b32 	%r518, %r517, 2;
	mov.u32 	%r519, _ZZN3cub18CUB_300001_SM_10006detail10merge_sort30DeviceMergeSortBlockSortKernelINS2_10policy_hubIN6thrust24THRUST_300001_SM_1000_NS10device_ptrIiEEE9Policy600ES8_PNS0_8NullTypeES8_SC_j4cmpdiSB_EEvbT0_T1_T2_T3_T4_PT6_PT7_T5_NS1_7vsmem_tEE19static_temp_storage;
	add.s32 	%r218, %r519, %r518;
	st.shared.u32 	[%r218], %r1514;
	st.shared.u32 	[%r218+128], %r1515;
	st.shared.u32 	[%r218+256], %r1516;
	st.shared.u32 	[%r218+384], %r1517;
	st.shared.u32 	[%r218+512], %r1518;
	st.shared.u32 	[%r218+640], %r1519;
	st.shared.u32 	[%r218+768], %r1520;
	st.shared.u32 	[%r218+896], %r1521;
	st.shared.u32 	[%r218+1024], %r1522;
	st.shared.u32 	[%r218+1152], %r1523;
	st.shared.u32 	[%r218+1280], %r1524;
	st.shared.u32 	[%r218+1408], %r1525;
	st.shared.u32 	[%r218+1536], %r1526;
	st.shared.u32 	[%r218+1664], %r1527;
	st.shared.u32 	[%r218+1792], %r1528;
	st.shared.u32 	[%r218+1920], %r1529;
	st.shared.u32 	[%r218+2048], %r1530;
	bar.warp.sync 	-1;
	shl.b32 	%r520, %r515, 4;
	add.s32 	%r521, %r517, %r520;
	shl.b32 	%r522, %r521, 2;
	add.s32 	%r219, %r519, %r522;
	ld.shared.u32 	%r1594, [%r219];
	ld.shared.u32 	%r221, [%r219+4];
	ld.shared.u32 	%r222, [%r219+8];
	ld.shared.u32 	%r223, [%r219+12];
	ld.shared.u32 	%r224, [%r219+16];
	ld.shared.u32 	%r225, [%r219+20];
	ld.shared.u32 	%r226, [%r219+24];
	ld.shared.u32 	%r227, [%r219+28];
	ld.shared.u32 	%r228, [%r219+32];
	ld.shared.u32 	%r229, [%r219+36];
	ld.shared.u32 	%r230, [%r219+40];
	ld.shared.u32 	%r231, [%r219+44];
	ld.shared.u32 	%r232, [%r219+48];
	ld.shared.u32 	%r233, [%r219+52];
	ld.shared.u32 	%r234, [%r219+56];
	ld.shared.u32 	%r235, [%r219+60];
	ld.shared.u32 	%r236, [%r219+64];
	bar.sync 	0;
	// begin inline asm
	griddepcontrol.launch_dependents;
	// end inline asm
	mul.lo.s32 	%r237, %r175, 17;
	ld.global.u64 	%rd7, [a_d];
	add.s32 	%r523, %r237, 1;
	setp.ge.u32 	%p83, %r523, %r174;
	mov.u32 	%r1576, %r1594;
	mov.u32 	%r1533, %r1594;
	@%p83 bra 	$L__BB14_145;
	mul.wide.s32 	%rd83, %r1594, 8;
	add.s64 	%rd84, %rd7, %rd83;
	ld.f64 	%fd1, [%rd84];
	mul.wide.s32 	%rd85, %r221, 8;
	add.s64 	%rd86, %rd7, %rd85;
	ld.f64 	%fd2, [%rd86];
	setp.geu.f64 	%p84, %fd1, %fd2;
	mov.u32 	%r1576, %r221;
	@%p84 bra 	$L__BB14_145;
	mov.u32 	%r1533, %r221;
$L__BB14_145:
	add.s32 	%r524, %r237, 2;
	setp.ge.u32 	%p85, %r524, %r174;
	mov.u32 	%r1535, %r1533;
	@%p85 bra 	$L__BB14_148;
	mul.wide.s32 	%rd87, %r1533, 8;
	add.s64 	%rd88, %rd7, %rd87;
	ld.f64 	%fd3, [%rd88];
	mul.wide.s32 	%rd89, %r222, 8;
	add.s64 	%rd90, %rd7, %rd89;
	ld.f64 	%fd4, [%rd90];
	setp.geu.f64 	%p86, %fd3, %fd4;
	mov.u32 	%r1533, %r222;
	@%p86 bra 	$L__BB14_148;
	mov.u32 	%r1535, %r222;
$L__BB14_148:
	add.s32 	%r525, %r237, 3;
	setp.ge.u32 	%p87, %r525, %r174;
	mov.u32 	%r1537, %r1535;
	@%p87 bra 	$L__BB14_151;
	mul.wide.s32 	%rd91, %r1535, 8;
	add.s64 	%rd92, %rd7, %rd91;
	ld.f64 	%fd5, [%rd92];
	mul.wide.s32 	%rd93, %r223, 8;
	add.s64 	%rd94, %rd7, %rd93;
	ld.f64 	%fd6, [%rd94];
	setp.geu.f64 	%p88, %fd5, %fd6;
	mov.u32 	%r1535, %r223;
	@%p88 bra 	$L__BB14_151;
	mov.u32 	%r1537, %r223;
$L__BB14_151:
	add.s32 	%r526, %r237, 4;
	setp.ge.u32 	%p89, %r526, %r174;
	mov.u32 	%r1539, %r1537;
	@%p89 bra 	$L__BB14_154;
	mul.wide.s32 	%rd95, %r1537, 8;
	add.s64 	%rd96, %rd7, %rd95;
	ld.f64 	%fd7, [%rd96];
	mul.wide.s32 	%rd97, %r224, 8;
	add.s64 	%rd98, %rd7, %rd97;
	ld.f64 	%fd8, [%rd98];
	setp.geu.f64 	%p90, %fd7, %fd8;
	mov.u32 	%r1537, %r224;
	@%p90 bra 	$L__BB14_154;
	mov.u32 	%r1539, %r224;
$L__BB14_154:
	add.s32 	%r527, %r237, 5;
	setp.ge.u32 	%p91, %r527, %r174;
	mov.u32 	%r1541, %r1539;
	@%p91 bra 	$L__BB14_157;
	mul.wide.s32 	%rd99, %r1539, 8;
	add.s64 	%rd100, %rd7, %rd99;
	ld.f64 	%fd9, [%rd100];
	mul.wide.s32 	%rd101, %r225, 8;
	add.s64 	%rd102, %rd7, %rd101;
	ld.f64 	%fd10, [%rd102];
	setp.geu.f64 	%p92, %fd9, %fd10;
	mov.u32 	%r1539, %r225;
	@%p92 bra 	$L__BB14_157;
	mov.u32 	%r1541, %r225;
$L__BB14_157:
	add.s32 	%r528, %r237, 6;
	setp.ge.u32 	%p93, %r528, %r174;
	mov.u32 	%r1543, %r1541;
	@%p93 bra 	$L__BB14_160;
	mul.wide.s32 	%rd103, %r1541, 8;
	add.s64 	%rd104, %rd7, %rd103;
	ld.f64 	%fd11, [%rd104];
	mul.wide.s32 	%rd105, %r226, 8;
	add.s64 	%rd106, %rd7, %rd105;
	ld.f64 	%fd12, [%rd106];
	setp.geu.f64 	%p94, %fd11, %fd12;
	mov.u32 	%r1541, %r226;
	@%p94 bra 	$L__BB14_160;
	mov.u32 	%r1543, %r226;
$L__BB14_160:
	add.s32 	%r529, %r237, 7;
	setp.ge.u32 	%p95, %r529, %r174;
	mov.u32 	%r1545, %r1543;
	@%p95 bra 	$L__BB14_163;
	mul.wide.s32 	%rd107, %r1543, 8;
	add.s64 	%rd108, %rd7, %rd107;
	ld.f64 	%fd13, [%rd108];
	mul.wide.s32 	%rd109, %r227, 8;
	add.s64 	%rd110, %rd7, %rd109;
	ld.f64 	%fd14, [%rd110];
	setp.geu.f64 	%p96, %fd13, %fd14;
	mov.u32 	%r1543, %r227;
	@%p96 bra 	$L__BB14_163;
	mov.u32 	%r1545, %r227;
$L__BB14_163:
	add.s32 	%r530, %r237, 8;
	setp.ge.u32 	%p97, %r530, %r174;
	mov.u32 	%r1547, %r1545;
	@%p97 bra 	$L__BB14_166;
	mul.wide.s32 	%rd111, %r1545, 8;
	add.s64 	%rd112, %rd7, %rd111;
	ld.f64 	%fd15, [%rd112];
	mul.wide.s32 	%rd113, %r228, 8;
	add.s64 	%rd114, %rd7, %rd113;
	ld.f64 	%fd16, [%rd114];
	setp.geu.f64 	%p98, %fd15, %fd16;
	mov.u32 	%r1545, %r228;
	@%p98 bra 	$L__BB14_166;
	mov.u32 	%r1547, %r228;
$L__BB14_166:
	add.s32 	%r531, %r237, 9;
	setp.ge.u32 	%p99, %r531, %r174;
	mov.u32 	%r1549, %r1547;
	@%p99 bra 	$L__BB14_169;
	mul.wide.s32 	%rd115, %r1547, 8;
	add.s64 	%rd116, %rd7, %rd115;
	ld.f64 	%fd17, [%rd116];
	mul.wide.s32 	%rd117, %r229, 8;
	add.s64 	%rd118, %rd7, %rd117;
	ld.f64 	%fd18, [%rd118];
	setp.geu.f64 	%p100, %fd17, %fd18;
	mov.u32 	%r1547, %r229;
	@%p100 bra 	$L__BB14_169;
	mov.u32 	%r1549, %r229;
$L__BB14_169:
	add.s32 	%r532, %r237, 10;
	setp.ge.u32 	%p101, %r532, %r174;
	mov.u32 	%r1551, %r1549;
	@%p101 bra 	$L__BB14_172;
	mul.wide.s32 	%rd119, %r1549, 8;
	add.s64 	%rd120, %rd7, %rd119;
	ld.f64 	%fd19, [%rd120];
	mul.wide.s32 	%rd121, %r230, 8;
	add.s64 	%rd122, %rd7, %rd121;
	ld.f64 	%fd20, [%rd122];
	setp.geu.f64 	%p102, %fd19, %fd20;
	mov.u32 	%r1549, %r230;
	@%p102 bra 	$L__BB14_172;
	mov.u32 	%r1551, %r230;
$L__BB14_172:
	add.s32 	%r533, %r237, 11;
	setp.ge.u32 	%p103, %r533, %r174;
	mov.u32 	%r1553, %r1551;
	@%p103 bra 	$L__BB14_175;
	mul.wide.s32 	%rd123, %r1551, 8;
	add.s64 	%rd124, %rd7, %rd123;
	ld.f64 	%fd21, [%rd124];
	mul.wide.s32 	%rd125, %r231, 8;
	add.s64 	%rd126, %rd7, %rd125;
	ld.f64 	%fd22, [%rd126];
	setp.geu.f64 	%p104, %fd21, %fd22;
	mov.u32 	%r1551, %r231;
	@%p104 bra 	$L__BB14_175;
	mov.u32 	%r1553, %r231;
$L__BB14_175:
	add.s32 	%r534, %r237, 12;
	setp.ge.u32 	%p105, %r534, %r174;
	mov.u32 	%r1555, %r1553;
	@%p105 bra 	$L__BB14_178;
	mul.wide.s32 	%rd127, %r1553, 8;
	add.s64 	%rd128, %rd7, %rd127;
	ld.f64 	%fd23, [%rd128];
	mul.wide.s32 	%rd129, %r232, 8;
	add.s64 	%rd130, %rd7, %rd129;
	ld.f64 	%fd24, [%rd130];
	setp.geu.f64 	%p106, %fd23, %fd24;
	mov.u32 	%r1553, %r232;
	@%p106 bra 	$L__BB14_178;
	mov.u32 	%r1555, %r232;
$L__BB14_178:
	add.s32 	%r535, %r237, 13;
	setp.ge.u32 	%p107, %r535, %r174;
	mov.u32 	%r1557, %r1555;
	@%p107 bra 	$L__BB14_181;
	mul.wide.s32 	%rd131, %r1555, 8;
	add.s64 	%rd132, %rd7, %rd131;
	ld.f64 	%fd25, [%rd132];
	mul.wide.s32 	%rd133, %r233, 8;
	add.s64 	%rd134, %rd7, %rd133;
	ld.f64 	%fd26, [%rd134];
	setp.geu.f64 	%p108, %fd25, %fd26;
	mov.u32 	%r1555, %r233;
	@%p108 bra 	$L__BB14_181;
	mov.u32 	%r1557, %r233;
$L__BB14_181:
	add.s32 	%r536, %r237, 14;
	setp.ge.u32 	%p109, %r536, %r174;
	mov.u32 	%r1559, %r1557;
	@%p109 bra 	$L__BB14_184;
	mul.wide.s32 	%rd135, %r1557, 8;
	add.s64 	%rd136, %rd7, %rd135;
	ld.f64 	%fd27, [%rd136];
	mul.wide.s32 	%rd137, %r234, 8;
	add.s64 	%rd138, %rd7, %rd137;
	ld.f64 	%fd28, [%rd138];
	setp.geu.f64 	%p110, %fd27, %fd28;
	mov.u32 	%r1557, %r234;
	@%p110 bra 	$L__BB14_184;
	mov.u32 	%r1559, %r234;
$L__BB14_184:
	add.s32 	%r537, %r237, 15;
	setp.ge.u32 	%p111, %r537, %r174;
	mov.u32 	%r1560, %r1559;
	@%p111 bra 	$L__BB14_187;
	mul.wide.s32 	%rd139, %r1559, 8;
	add.s64 	%rd140, %rd7, %rd139;
	ld.f64 	%fd29, [%rd140];
	mul.wide.s32 	%rd141, %r235, 8;
	add.s64 	%rd142, %rd7, %rd141;
	ld.f64 	%fd30, [%rd142];
	setp.geu.f64 	%p112, %fd29, %fd30;
	mov.u32 	%r1559, %r235;
	@%p112 bra 	$L__BB14_187;
	mov.u32 	%r1560, %r235;
$L__BB14_187:
	add.s32 	%r538, %r237, 16;
	setp.lt.u32 	%p113, %r538, %r174;
	selp.b32 	%r1631, %r236, %r1560, %p113;
	setp.ge.u32 	%p114, %r237, %r174;
	@%p114 bra 	$L__BB14_190;
	mul.wide.s32 	%rd143, %r1576, 8;
	add.s64 	%rd144, %rd7, %rd143;
	ld.f64 	%fd31, [%rd144];
	mul.wide.s32 	%rd145, %r1594, 8;
	add.s64 	%rd146, %rd7, %rd145;
	ld.f64 	%fd32, [%rd146];
	setp.geu.f64 	%p115, %fd31, %fd32;
	selp.b32 	%r539, %r1576, %r1594, %p115;
	selp.b32 	%r540, %r1594, %r1576, %p115;
	mul.wide.s32 	%rd147, %r1535, 8;
	add.s64 	%rd148, %rd7, %rd147;
	ld.f64 	%fd33, [%rd148];
	mul.wide.s32 	%rd149, %r1533, 8;
	add.s64 	%rd150, %rd7, %rd149;
	ld.f64 	%fd34, [%rd150];
	setp.geu.f64 	%p116, %fd33, %fd34;
	selp.b32 	%r541, %r1535, %r1533, %p116;
	selp.b32 	%r542, %r1533, %r1535, %p116;
	mul.wide.s32 	%rd151, %r1539, 8;
	add.s64 	%rd152, %rd7, %rd151;
	ld.f64 	%fd35, [%rd152];
	mul.wide.s32 	%rd153, %r1537, 8;
	add.s64 	%rd154, %rd7, %rd153;
	ld.f64 	%fd36, [%rd154];
	setp.geu.f64 	%p117, %fd35, %fd36;
	selp.b32 	%r543, %r1539, %r1537, %p117;
	selp.b32 	%r544, %r1537, %r1539, %p117;
	mul.wide.s32 	%rd155, %r1543, 8;
	add.s64 	%rd156, %rd7, %rd155;
	ld.f64 	%fd37, [%rd156];
	mul.wide.s32 	%rd157, %r1541, 8;
	add.s64 	%rd158, %rd7, %rd157;
	ld.f64 	%fd38, [%rd158];
	setp.geu.f64 	%p118, %fd37, %fd38;
	selp.b32 	%r545, %r1543, %r1541, %p118;
	selp.b32 	%r546, %r1541, %r1543, %p118;
	mul.wide.s32 	%rd159, %r1547, 8;
	add.s64 	%rd160, %rd7, %rd159;
	ld.f64 	%fd39, [%rd160];
	mul.wide.s32 	%rd161, %r1545, 8;
	add.s64 	%rd162, %rd7, %rd161;
	ld.f64 	%fd40, [%rd162];
	setp.geu.f64 	%p119, %fd39, %fd40;
	selp.b32 	%r547, %r1547, %r1545, %p119;
	selp.b32 	%r548, %r1545, %r1547, %p119;
	mul.wide.s32 	%rd163, %r1551, 8;
	add.s64 	%rd164, %rd7, %rd163;
	ld.f64 	%fd41, [%rd164];
	mul.wide.s32 	%rd165, %r1549, 8;
	add.s64 	%rd166, %rd7, %rd165;
	ld.f64 	%fd42, [%rd166];
	setp.geu.f64 	%p120, %fd41, %fd42;
	selp.b32 	%r549, %r1551, %r1549, %p120;
	selp.b32 	%r550, %r1549, %r1551, %p120;
	mul.wide.s32 	%rd167, %r1555, 8;
	add.s64 	%rd168, %rd7, %rd167;
	ld.f64 	%fd43, [%rd168];
	mul.wide.s32 	%rd169, %r1553, 8;
	add.s64 	%rd170, %rd7, %rd169;
	ld.f64 	%fd44, [%rd170];
	setp.geu.f64 	%p121, %fd43, %fd44;
	selp.b32 	%r551, %r1555, %r1553, %p121;
	selp.b32 	%r552, %r1553, %r1555, %p121;
	mul.wide.s32 	%rd171, %r1559, 8;
	add.s64 	%rd172, %rd7, %rd171;
	ld.f64 	%fd45, [%rd172];
	mul.wide.s32 	%rd173, %r1557, 8;
	add.s64 	%rd174, %rd7, %rd173;
	ld.f64 	%fd46, [%rd174];
	setp.geu.f64 	%p122, %fd45, %fd46;
	selp.b32 	%r553, %r1559, %r1557, %p122;
	selp.b32 	%r554, %r1557, %r1559, %p122;
	mul.wide.s32 	%rd175, %r542, 8;
	add.s64 	%rd176, %rd7, %rd175;
	ld.f64 	%fd47, [%rd176];
	mul.wide.s32 	%rd177, %r539, 8;
	add.s64 	%rd178, %rd7, %rd177;
	ld.f64 	%fd48, [%rd178];
	setp.geu.f64 	%p123, %fd47, %fd48;
	selp.b32 	%r555, %r542, %r539, %p123;
	selp.b32 	%r556, %r539, %r542, %p123;
	mul.wide.s32 	%rd179, %r544, 8;
	add.s64 	%rd180, %rd7, %rd179;
	ld.f64 	%fd49, [%rd180];
	mul.wide.s32 	%rd181, %r541, 8;
	add.s64 	%rd182, %rd7, %rd181;
	ld.f64 	%fd50, [%rd182];
	setp.geu.f64 	%p124, %fd49, %fd50;
	selp.b32 	%r557, %r544, %r541, %p124;
	selp.b32 	%r558, %r541, %r544, %p124;
	mul.wide.s32 	%rd183, %r546, 8;
	add.s64 	%rd184, %rd7, %rd183;
	ld.f64 	%fd51, [%rd184];
	mul.wide.s32 	%rd185, %r543, 8;
	add.s64 	%rd186, %rd7, %rd185;
	ld.f64 	%fd52, [%rd186];
	setp.geu.f64 	%p125, %fd51, %fd52;
	selp.b32 	%r559, %r546, %r543, %p125;
	selp.b32 	%r560, %r543, %r546, %p125;
	mul.wide.s32 	%rd187, %r548, 8;
	add.s64 	%rd188, %rd7, %rd187;
	ld.f64 	%fd53, [%rd188];
	mul.wide.s32 	%rd189, %r545, 8;
	add.s64 	%rd190, %rd7, %rd189;
	ld.f64 	%fd54, [%rd190];
	setp.geu.f64 	%p126, %fd53, %fd54;
	selp.b32 	%r561, %r548, %r545, %p126;
	selp.b32 	%r562, %r545, %r548, %p126;
	mul.wide.s32 	%rd191, %r550, 8;
	add.s64 	%rd192, %rd7, %rd191;
	ld.f64 	%fd55, [%rd192];
	mul.wide.s32 	%rd193, %r547, 8;
	add.s64 	%rd194, %rd7, %rd193;
	ld.f64 	%fd56, [%rd194];
	setp.geu.f64 	%p127, %fd55, %fd56;
	selp.b32 	%r563, %r550, %r547, %p127;
	selp.b32 	%r564, %r547, %r550, %p127;
	mul.wide.s32 	%rd195, %r552, 8;
	add.s64 	%rd196, %rd7, %rd195;
	ld.f64 	%fd57, [%rd196];
	mul.wide.s32 	%rd197, %r549, 8;
	add.s64 	%rd198, %rd7, %rd197;
	ld.f64 	%fd58, [%rd198];
	setp.geu.f64 	%p128, %fd57, %fd58;
	selp.b32 	%r565, %r552, %r549, %p128;
	selp.b32 	%r566, %r549, %r552, %p128;
	mul.wide.s32 	%rd199, %r554, 8;
	add.s64 	%rd200, %rd7, %rd199;
	ld.f64 	%fd59, [%rd200];
	mul.wide.s32 	%rd201, %r551, 8;
	add.s64 	%rd202, %rd7, %rd201;
	ld.f64 	%fd60, [%rd202];
	setp.geu.f64 	%p129, %fd59, %fd60;
	selp.b32 	%r567, %r554, %r551, %p129;
	selp.b32 	%r568, %r551, %r554, %p129;
	mul.wide.s32 	%rd203, %r1631, 8;
	add.s64 	%rd204, %rd7, %rd203;
	ld.f64 	%fd61, [%rd204];
	mul.wide.s32 	%rd205, %r553, 8;
	add.s64 	%rd206, %rd7, %rd205;
	ld.f64 	%fd62, [%rd206];
	setp.geu.f64 	%p130, %fd61, %fd62;
	selp.b32 	%r569, %r1631, %r553, %p130;
	selp.b32 	%r570, %r553, %r1631, %p130;
	mul.wide.s32 	%rd207, %r556, 8;
	add.s64 	%rd208, %rd7, %rd207;
	ld.f64 	%fd63, [%rd208];
	mul.wide.s32 	%rd209, %r540, 8;
	add.s64 	%rd210, %rd7, %rd209;
	ld.f64 	%fd64, [%rd210];
	setp.geu.f64 	%p131, %fd63, %fd64;
	selp.b32 	%r571, %r556, %r540, %p131;
	selp.b32 	%r572, %r540, %r556, %p131;
	mul.wide.s32 	%rd211, %r558, 8;
	add.s64 	%rd212, %rd7, %rd211;
	ld.f64 	%fd65, [%rd212];
	mul.wide.s32 	%rd213, %r555, 8;
	add.s64 	%rd214, %rd7, %rd213;
	ld.f64 	%fd66, [%rd214];
	setp.geu.f64 	%p132, %fd65, %fd66;
	selp.b32 	%r573, %r558, %r555, %p132;
	selp.b32 	%r574, %r555, %r558, %p132;
	mul.wide.s32 	%rd215, %r560, 8;
	add.s64 	%rd216, %rd7, %rd215;
	ld.f64 	%fd67, [%rd216];
	mul.wide.s32 	%rd217, %r557, 8;
	add.s64 	%rd218, %rd7, %rd217;
	ld.f64 	%fd68, [%rd218];
	setp.geu.f64 	%p133, %fd67, %fd68;
	selp.b32 	%r575, %r560, %r557, %p133;
	selp.b32 	%r576, %r557, %r560, %p133;
	mul.wide.s32 	%rd219, %r562, 8;
	add.s64 	%rd220, %rd7, %rd219;
	ld.f64 	%fd69, [%rd220];
	mul.wide.s32 	%rd221, %r559, 8;
	add.s64 	%rd222, %rd7, %rd221;
	ld.f64 	%fd70, [%rd222];
	setp.geu.f64 	%p134, %fd69, %fd70;
	selp.b32 	%r577, %r562, %r559, %p134;
	selp.b32 	%r578, %r559, %r562, %p134;
	mul.wide.s32 	%rd223, %r564, 8;
	add.s64 	%rd224, %rd7, %rd223;
	ld.f64 	%fd71, [%rd224];
	mul.wide.s32 	%rd225, %r561, 8;
	add.s64 	%rd226, %rd7, %rd225;
	ld.f64 	%fd72, [%rd226];
	setp.geu.f64 	%p135, %fd71, %fd72;
	selp.b32 	%r579, %r564, %r561, %p135;
	selp.b32 	%r580, %r561, %r564, %p135;
	mul.wide.s32 	%rd227, %r566, 8;
	add.s64 	%rd228, %rd7, %rd227;
	ld.f64 	%fd73, [%rd228];
	mul.wide.s32 	%rd229, %r563, 8;
	add.s64 	%rd230, %rd7, %rd229;
	ld.f64 	%fd74, [%rd230];
	setp.geu.f64 	%p136, %fd73, %fd74;
	selp.b32 	%r581, %r566, %r563, %p136;
	selp.b32 	%r582, %r563, %r566, %p136;
	mul.wide.s32 	%rd231, %r568, 8;
	add.s64 	%rd232, %rd7, %rd231;
	ld.f64 	%fd75, [%rd232];
	mul.wide.s32 	%rd233, %r565, 8;
	add.s64 	%rd234, %rd7, %rd233;
	ld.f64 	%fd76, [%rd234];
	setp.geu.f64 	%p137, %fd75, %fd76;
	selp.b32 	%r583, %r568, %r565, %p137;
	selp.b32 	%r584, %r565, %r568, %p137;
	mul.wide.s32 	%rd235, %r570, 8;
	add.s64 	%rd236, %rd7, %rd235;
	ld.f64 	%fd77, [%rd236];
	mul.wide.s32 	%rd237, %r567, 8;
	add.s64 	%rd238, %rd7, %rd237;
	ld.f64 	%fd78, [%rd238];
	setp.geu.f64 	%p138, %fd77, %fd78;
	selp.b32 	%r585, %r570, %r567, %p138;
	selp.b32 	%r586, %r567, %r570, %p138;
	mul.wide.s32 	%rd239, %r574, 8;
	add.s64 	%rd240, %rd7, %rd239;
	ld.f64 	%fd79, [%rd240];
	mul.wide.s32 	%rd241, %r571, 8;
	add.s64 	%rd242, %rd7, %rd241;
	ld.f64 	%fd80, [%rd242];
	setp.geu.f64 	%p139, %fd79, %fd80;
	selp.b32 	%r587, %r574, %r571, %p139;
	selp.b32 	%r588, %r571, %r574, %p139;
	mul.wide.s32 	%rd243, %r576, 8;
	add.s64 	%rd244, %rd7, %rd243;
	ld.f64 	%fd81, [%rd244];
	mul.wide.s32 	%rd245, %r573, 8;
	add.s64 	%rd246, %rd7, %rd245;
	ld.f64 	%fd82, [%rd246];
	setp.geu.f64 	%p140, %fd81, %fd82;
	selp.b32 	%r589, %r576, %r573, %p140;
	selp.b32 	%r590, %r573, %r576, %p140;
	mul.wide.s32 	%rd247, %r578, 8;
	add.s64 	%rd248, %rd7, %rd247;
	ld.f64 	%fd83, [%rd248];
	mul.wide.s32 	%rd249, %r575, 8;
	add.s64 	%rd250, %rd7, %rd249;
	ld.f64 	%fd84, [%rd250];
	setp.geu.f64 	%p141, %fd83, %fd84;
	selp.b32 	%r591, %r578, %r575, %p141;
	selp.b32 	%r592, %r575, %r578, %p141;
	mul.wide.s32 	%rd251, %r580, 8;
	add.s64 	%rd252, %rd7, %rd251;
	ld.f64 	%fd85, [%rd252];
	mul.wide.s32 	%rd253, %r577, 8;
	add.s64 	%rd254, %rd7, %rd253;
	ld.f64 	%fd86, [%rd254];
	setp.geu.f64 	%p142, %fd85, %fd86;
	selp.b32 	%r593, %r580, %r577, %p142;
	selp.b32 	%r594, %r577, %r580, %p142;
	mul.wide.s32 	%rd255, %r582, 8;
	add.s64 	%rd256, %rd7, %rd255;
	ld.f64 	%fd87, [%rd256];
	mul.wide.s32 	%rd257, %r579, 8;
	add.s64 	%rd258, %rd7, %rd257;
	ld.f64 	%fd88, [%rd258];
	setp.geu.f64 	%p143, %fd87, %fd88;
	selp.b32 	%r595, %r582, %r579, %p143;
	selp.b32 	%r596, %r579, %r582, %p143;
	mul.wide.s32 	%rd259, %r584, 8;
	add.s64 	%rd260, %rd7, %rd259;
	ld.f64 	%fd89, [%rd260];
	mul.wide.s32 	%rd261, %r581, 8;
	add.s64 	%rd262, %rd7, %rd261;
	ld.f64 	%fd90, [%rd262];
	setp.geu.f64 	%p144, %fd89, %fd90;
	selp.b32 	%r597, %r584, %r581, %p144;
	selp.b32 	%r598, %r581, %r584, %p144;
	mul.wide.s32 	%rd263, %r586, 8;
	add.s64 	%rd264, %rd7, %rd263;
	ld.f64 	%fd91, [%rd264];
	mul.wide.s32 	%rd265, %r583, 8;
	add.s64 	%rd266, %rd7, %rd265;
	ld.f64 	%fd92, [%rd266];
	setp.geu.f64 	%p145, %fd91, %fd92;
	selp.b32 	%r599, %r586, %r583, %p145;
	selp.b32 	%r600, %r583, %r586, %p145;
	mul.wide.s32 	%rd267, %r569, 8;
	add.s64 	%rd268, %rd7, %rd267;
	ld.f64 	%fd93, [%rd268];
	mul.wide.s32 	%rd269, %r585, 8;
	add.s64 	%rd270, %rd7, %rd269;
	ld.f64 	%fd94, [%rd270];
	setp.geu.f64 	%p146, %fd93, %fd94;
	selp.b32 	%r601, %r569, %r585, %p146;
	selp.b32 	%r602, %r585, %r569, %p146;
	mul.wide.s32 	%rd271, %r588, 8;
	add.s64 	%rd272, %rd7, %rd271;
	ld.f64 	%fd95, [%rd272];
	mul.wide.s32 	%rd273, %r572, 8;
	add.s64 	%rd274, %rd7, %rd273;
	ld.f64 	%fd96, [%rd274];
	setp.geu.f64 	%p147, %fd95, %fd96;
	selp.b32 	%r603, %r588, %r572, %p147;
	selp.b32 	%r604, %r572, %r588, %p147;
	mul.wide.s32 	%rd275, %r590, 8;
	add.s64 	%rd276, %rd7, %rd275;
	ld.f64 	%fd97, [%rd276];
	mul.wide.s32 	%rd277, %r587, 8;
	add.s64 	%rd278, %rd7, %rd277;
	ld.f64 	%fd98, [%rd278];
	setp.geu.f64 	%p148, %fd97, %fd98;
	selp.b32 	%r605, %r590, %r587, %p148;
	selp.b32 	%r606, %r587, %r590, %p148;
	mul.wide.s32 	%rd279, %r592, 8;
	add.s64 	%rd280, %rd7, %rd279;
	ld.f64 	%fd99, [%rd280];
	mul.wide.s32 	%rd281, %r589, 8;
	add.s64 	%rd282, %rd7, %rd281;
	ld.f64 	%fd100, [%rd282];
	setp.geu.f64 	%p149, %fd99, %fd100;
	selp.b32 	%r607, %r592, %r589, %p149;
	selp.b32 	%r608, %r589, %r592, %p149;
	mul.wide.s32 	%rd283, %r594, 8;
	add.s64 	%rd284, %rd7, %rd283;
	ld.f64 	%fd101, [%rd284];
	mul.wide.s32 	%rd285, %r591, 8;
	add.s64 	%rd286, %rd7, %rd285;
	ld.f64 	%fd102, [%rd286];
	setp.geu.f64 	%p150, %fd101, %fd102;
	selp.b32 	%r609, %r594, %r591, %p150;
	selp.b32 	%r610, %r591, %r594, %p150;
	mul.wide.s32 	%rd287, %r596, 8;
	add.s64 	%rd288, %rd7, %rd287;
	ld.f64 	%fd103, [%rd288];
	mul.wide.s32 	%rd289, %r593, 8;
	add.s64 	%rd290, %rd7, %rd289;
	ld.f64 	%fd104, [%rd290];
	setp.geu.f64 	%p151, %fd103, %fd104;
	selp.b32 	%r611, %r596, %r593, %p151;
	selp.b32 	%r612, %r593, %r596, %p151;
	mul.wide.s32 	%rd291, %r598, 8;
	add.s64 	%rd292, %rd7, %rd291;
	ld.f64 	%fd105, [%rd292];
	mul.wide.s32 	%rd293, %r595, 8;
	add.s64 	%rd294, %rd7, %rd293;
	ld.f64 	%fd106, [%rd294];
	setp.geu.f64 	%p152, %fd105, %fd106;
	selp.b32 	%r613, %r598, %r595, %p152;
	selp.b32 	%r614, %r595, %r598, %p152;
	mul.wide.s32 	%rd295, %r600, 8;
	add.s64 	%rd296, %rd7, %rd295;
	ld.f64 	%fd107, [%rd296];
	mul.wide.s32 	%rd297, %r597, 8;
	add.s64 	%rd298, %rd7, %rd297;
	ld.f64 	%fd108, [%rd298];
	setp.geu.f64 	%p153, %fd107, %fd108;
	selp.b32 	%r615, %r600, %r597, %p153;
	selp.b32 	%r616, %r597, %r600, %p153;
	mul.wide.s32 	%rd299, %r602, 8;
	add.s64 	%rd300, %rd7, %rd299;
	ld.f64 	%fd109, [%rd300];
	mul.wide.s32 	%rd301, %r599, 8;
	add.s64 	%rd302, %rd7, %rd301;
	ld.f64 	%fd110, [%rd302];
	setp.geu.f64 	%p154, %fd109, %fd110;
	selp.b32 	%r617, %r602, %r599, %p154;
	selp.b32 	%r618, %r599, %r602, %p154;
	mul.wide.s32 	%rd303, %r606, 8;
	add.s64 	%rd304, %rd7, %rd303;
	ld.f64 	%fd111, [%rd304];
	mul.wide.s32 	%rd305, %r603, 8;
	add.s64 	%rd306, %rd7, %rd305;
	ld.f64 	%fd112, [%rd306];
	setp.geu.f64 	%p155, %fd111, %fd112;
	selp.b32 	%r619, %r606, %r603, %p155;
	selp.b32 	%r620, %r603, %r606, %p155;
	mul.wide.s32 	%rd307, %r608, 8;
	add.s64 	%rd308, %rd7, %rd307;
	ld.f64 	%fd113, [%rd308];
	mul.wide.s32 	%rd309, %r605, 8;
	add.s64 	%rd310, %rd7, %rd309;
	ld.f64 	%fd114, [%rd310];
	setp.geu.f64 	%p156, %fd113, %fd114;
	selp.b32 	%r621, %r608, %r605, %p156;
	selp.b32 	%r622, %r605, %r608, %p156;
	mul.wide.s32 	%rd311, %r610, 8;
	add.s64 	%rd312, %rd7, %rd311;
	ld.f64 	%fd115, [%rd312];
	mul.wide.s32 	%rd313, %r607, 8;
	add.s64 	%rd314, %rd7, %rd313;
	ld.f64 	%fd116, [%rd314];
	setp.geu.f64 	%p157, %fd115, %fd116;
	selp.b32 	%r623, %r610, %r607, %p157;
	selp.b32 	%r624, %r607, %r610, %p157;
	mul.wide.s32 	%rd315, %r612, 8;
	add.s64 	%rd316, %rd7, %rd315;
	ld.f64 	%fd117, [%rd316];
	mul.wide.s32 	%rd317, %r609, 8;
	add.s64 	%rd318, %rd7, %rd317;
	ld.f64 	%fd118, [%rd318];
	setp.geu.f64 	%p158, %fd117, %fd118;
	selp.b32 	%r625, %r612, %r609, %p158;
	selp.b32 	%r626, %r609, %r612, %p158;
	mul.wide.s32 	%rd319, %r614, 8;
	add.s64 	%rd320, %rd7, %rd319;
	ld.f64 	%fd119, [%rd320];
	mul.wide.s32 	%rd321, %r611, 8;
	add.s64 	%rd322, %rd7, %rd321;
	ld.f64 	%fd120, [%rd322];
	setp.geu.f64 	%p159, %fd119, %fd120;
	selp.b32 	%r627, %r614, %r611, %p159;
	selp.b32 	%r628, %r611, %r614, %p159;
	mul.wide.s32 	%rd323, %r616, 8;
	add.s64 	%rd324, %rd7, %rd323;
	ld.f64 	%fd121, [%rd324];
	mul.wide.s32 	%rd325, %r613, 8;
	add.s64 	%rd326, %rd7, %rd325;
	ld.f64 	%fd122, [%rd326];
	setp.geu.f64 	%p160, %fd121, %fd122;
	selp.b32 	%r629, %r616, %r613, %p160;
	selp.b32 	%r630, %r613, %r616, %p160;
	mul.wide.s32 	%rd327, %r618, 8;
	add.s64 	%rd328, %rd7, %rd327;
	ld.f64 	%fd123, [%rd328];
	mul.wide.s32 	%rd329, %r615, 8;
	add.s64 	%rd330, %rd7, %rd329;
	ld.f64 	%fd124, [%rd330];
	setp.geu.f64 	%p161, %fd123, %fd124;
	selp.b32 	%r631, %r618, %r615, %p161;
	selp.b32 	%r632, %r615, %r618, %p161;
	mul.wide.s32 	%rd331, %r601, 8;
	add.s64 	%rd332, %rd7, %rd331;
	ld.f64 	%fd125, [%rd332];
	mul.wide.s32 	%rd333, %r617, 8;
	add.s64 	%rd334, %rd7, %rd333;
	ld.f64 	%fd126, [%rd334];
	setp.geu.f64 	%p162, %fd125, %fd126;
	selp.b32 	%r633, %r601, %r617, %p162;
	selp.b32 	%r634, %r617, %r601, %p162;
	mul.wide.s32 	%rd335, %r620, 8;
	add.s64 	%rd336, %rd7, %rd335;
	ld.f64 	%fd127, [%rd336];
	mul.wide.s32 	%rd337, %r604, 8;
	add.s64 	%rd338, %rd7, %rd337;
	ld.f64 	%fd128, [%rd338];
	setp.geu.f64 	%p163, %fd127, %fd128;
	selp.b32 	%r635, %r620, %r604, %p163;
	selp.b32 	%r636, %r604, %r620, %p163;
	mul.wide.s32 	%rd339, %r622, 8;
	add.s64 	%rd340, %rd7, %rd339;
	ld.f64 	%fd129, [%rd340];
	mul.wide.s32 	%rd341, %r619, 8;
	add.s64 	%rd342, %rd7, %rd341;
	ld.f64 	%fd130, [%rd342];
	setp.geu.f64 	%p164, %fd129, %fd130;
	selp.b32 	%r637, %r622, %r619, %p164;
	selp.b32 	%r638, %r619, %r622, %p164;
	mul.wide.s32 	%rd343, %r624, 8;
	add.s64 	%rd344, %rd7, %rd343;
	ld.f64 	%fd131, [%rd344];
	mul.wide.s32 	%rd345, %r621, 8;
	add.s64 	%rd346, %rd7, %rd345;
	ld.f64 	%fd132, [%rd346];
	setp.geu.f64 	%p165, %fd131, %fd132;
	selp.b32 	%r639, %r624, %r621, %p165;
	selp.b32 	%r640, %r621, %r624, %p165;
	mul.wide.s32 	%rd347, %r626, 8;
	add.s64 	%rd348, %rd7, %rd347;
	ld.f64 	%fd133, [%rd348];
	mul.wide.s32 	%rd349, %r623, 8;
	add.s64 	%rd350, %rd7, %rd349;
	ld.f64 	%fd134, [%rd350];
	setp.geu.f64 	%p166, %fd133, %fd134;
	selp.b32 	%r641, %r626, %r623, %p166;
	selp.b32 	%r642, %r623, %r626, %p166;
	mul.wide.s32 	%rd351, %r628, 8;
	add.s64 	%rd352, %rd7, %rd351;
	ld.f64 	%fd135, [%rd352];
	mul.wide.s32 	%rd353, %r625, 8;
	add.s64 	%rd354, %rd7, %rd353;
	ld.f64 	%fd136, [%rd354];
	setp.geu.f64 	%p167, %fd135, %fd136;
	selp.b32 	%r643, %r628, %r625, %p167;
	selp.b32 	%r644, %r625, %r628, %p167;
	mul.wide.s32 	%rd355, %r630, 8;
	add.s64 	%rd356, %rd7, %rd355;
	ld.f64 	%fd137, [%rd356];
	mul.wide.s32 	%rd357, %r627, 8;
	add.s64 	%rd358, %rd7, %rd357;
	ld.f64 	%fd138, [%rd358];
	setp.geu.f64 	%p168, %fd137, %fd138;
	selp.b32 	%r645, %r630, %r627, %p168;
	selp.b32 	%r646, %r627, %r630, %p168;
	mul.wide.s32 	%rd359, %r632, 8;
	add.s64 	%rd360, %rd7, %rd359;
	ld.f64 	%fd139, [%rd360];
	mul.wide.s32 	%rd361, %r629, 8;
	add.s64 	%rd362, %rd7, %rd361;
	ld.f64 	%fd140, [%rd362];
	setp.geu.f64 	%p169, %fd139, %fd140;
	selp.b32 	%r647, %r632, %r629, %p169;
	selp.b32 	%r648, %r629, %r632, %p169;
	mul.wide.s32 	%rd363, %r634, 8;
	add.s64 	%rd364, %rd7, %rd363;
	ld.f64 	%fd141, [%rd364];
	mul.wide.s32 	%rd365, %r631, 8;
	add.s64 	%rd366, %rd7, %rd365;
	ld.f64 	%fd142, [%rd366];
	setp.geu.f64 	%p170, %fd141, %fd142;
	selp.b32 	%r649, %r634, %r631, %p170;
	selp.b32 	%r650, %r631, %r634, %p170;
	mul.wide.s32 	%rd367, %r638, 8;
	add.s64 	%rd368, %rd7, %rd367;
	ld.f64 	%fd143, [%rd368];
	mul.wide.s32 	%rd369, %r635, 8;
	add.s64 	%rd370, %rd7, %rd369;
	ld.f64 	%fd144, [%rd370];
	setp.geu.f64 	%p171, %fd143, %fd144;
	selp.b32 	%r651, %r638, %r635, %p171;
	selp.b32 	%r652, %r635, %r638, %p171;
	mul.wide.s32 	%rd371, %r640, 8;
	add.s64 	%rd372, %rd7, %rd371;
	ld.f64 	%fd145, [%rd372];
	mul.wide.s32 	%rd373, %r637, 8;
	add.s64 	%rd374, %rd7, %rd373;
	ld.f64 	%fd146, [%rd374];
	setp.geu.f64 	%p172, %fd145, %fd146;
	selp.b32 	%r653, %r640, %r637, %p172;
	selp.b32 	%r654, %r637, %r640, %p172;
	mul.wide.s32 	%rd375, %r642, 8;
	add.s64 	%rd376, %rd7, %rd375;
	ld.f64 	%fd147, [%rd376];
	mul.wide.s32 	%rd377, %r639, 8;
	add.s64 	%rd378, %rd7, %rd377;
	ld.f64 	%fd148, [%rd378];
	setp.geu.f64 	%p173, %fd147, %fd148;
	selp.b32 	%r655, %r642, %r639, %p173;
	selp.b32 	%r656, %r639, %r642, %p173;
	mul.wide.s32 	%rd379, %r644, 8;
	add.s64 	%rd380, %rd7, %rd379;
	ld.f64 	%fd149, [%rd380];
	mul.wide.s32 	%rd381, %r641, 8;
	add.s64 	%rd382, %rd7, %rd381;
	ld.f64 	%fd150, [%rd382];
	setp.geu.f64 	%p174, %fd149, %fd150;
	selp.b32 	%r657, %r644, %r641, %p174;
	selp.b32 	%r658, %r641, %r644, %p174;
	mul.wide.s32 	%rd383, %r646, 8;
	add.s64 	%rd384, %rd7, %rd383;
	ld.f64 	%fd151, [%rd384];
	mul.wide.s32 	%rd385, %r643, 8;
	add.s64 	%rd386, %rd7, %rd385;
	ld.f64 	%fd152, [%rd386];
	setp.geu.f64 	%p175, %fd151, %fd152;
	selp.b32 	%r659, %r646, %r643, %p175;
	selp.b32 	%r660, %r643, %r646, %p175;
	mul.wide.s32 	%rd387, %r648, 8;
	add.s64 	%rd388, %rd7, %rd387;
	ld.f64 	%fd153, [%rd388];
	mul.wide.s32 	%rd389, %r645, 8;
	add.s64 	%rd390, %rd7, %rd389;
	ld.f64 	%fd154, [%rd390];
	setp.geu.f64 	%p176, %fd153, %fd154;
	selp.b32 	%r661, %r648, %r645, %p176;
	selp.b32 	%r662, %r645, %r648, %p176;
	mul.wide.s32 	%rd391, %r650, 8;
	add.s64 	%rd392, %rd7, %rd391;
	ld.f64 	%fd155, [%rd392];
	mul.wide.s32 	%rd393, %r647, 8;
	add.s64 	%rd394, %rd7, %rd393;
	ld.f64 	%fd156, [%rd394];
	setp.geu.f64 	%p177, %fd155, %fd156;
	selp.b32 	%r663, %r650, %r647, %p177;
	selp.b32 	%r664, %r647, %r650, %p177;
	mul.wide.s32 	%rd395, %r633, 8;
	add.s64 	%rd396, %rd7, %rd395;
	ld.f64 	%fd157, [%rd396];
	mul.wide.s32 	%rd397, %r649, 8;
	add.s64 	%rd398, %rd7, %rd397;
	ld.f64 	%fd158, [%rd398];
	setp.geu.f64 	%p178, %fd157, %fd158;
	selp.b32 	%r665, %r633, %r649, %p178;
	selp.b32 	%r666, %r649, %r633, %p178;
	mul.wide.s32 	%rd399, %r652, 8;
	add.s64 	%rd400, %rd7, %rd399;
	ld.f64 	%fd159, [%rd400];
	mul.wide.s32 	%rd401, %r636, 8;
	add.s64 	%rd402, %rd7, %rd401;
	ld.f64 	%fd160, [%rd402];
	setp.geu.f64 	%p179, %fd159, %fd160;
	selp.b32 	%r667, %r652, %r636, %p179;
	selp.b32 	%r668, %r636, %r652, %p179;
	mul.wide.s32 	%rd403, %r654, 8;
	add.s64 	%rd404, %rd7, %rd403;
	ld.f64 	%fd161, [%rd404];
	mul.wide.s32 	%rd405, %r651, 8;
	add.s64 	%rd406, %rd7, %rd405;
	ld.f64 	%fd162, [%rd406];
	setp.geu.f64 	%p180, %fd161, %fd162;
	selp.b32 	%r669, %r654, %r651, %p180;
	selp.b32 	%r670, %r651, %r654, %p180;
	mul.wide.s32 	%rd407, %r656, 8;
	add.s64 	%rd408, %rd7, %rd407;
	ld.f64 	%fd163, [%rd408];
	mul.wide.s32 	%rd409, %r653, 8;
	add.s64 	%rd410, %rd7, %rd409;
	ld.f64 	%fd164, [%rd410];
	setp.geu.f64 	%p181, %fd163, %fd164;
	selp.b32 	%r671, %r656, %r653, %p181;
	selp.b32 	%r672, %r653, %r656, %p181;
	mul.wide.s32 	%rd411, %r658, 8;
	add.s64 	%rd412, %rd7, %rd411;
	ld.f64 	%fd165, [%rd412];
	mul.wide.s32 	%rd413, %r655, 8;
	add.s64 	%rd414, %rd7, %rd413;
	ld.f64 	%fd166, [%rd414];
	setp.geu.f64 	%p182, %fd165, %fd166;
	selp.b32 	%r673, %r658, %r655, %p182;
	selp.b32 	%r674, %r655, %r658, %p182;
	mul.wide.s32 	%rd415, %r660, 8;
	add.s64 	%rd416, %rd7, %rd415;
	ld.f64 	%fd167, [%rd416];
	mul.wide.s32 	%rd417, %r657, 8;
	add.s64 	%rd418, %rd7, %rd417;
	ld.f64 	%fd168, [%rd418];
	setp.geu.f64 	%p183, %fd167, %fd168;
	selp.b32 	%r675, %r660, %r657, %p183;
	selp.b32 	%r676, %r657, %r660, %p183;
	mul.wide.s32 	%rd419, %r662, 8;
	add.s64 	%rd420, %rd7, %rd419;
	ld.f64 	%fd169, [%rd420];
	mul.wide.s32 	%rd421, %r659, 8;
	add.s64 	%rd422, %rd7, %rd421;
	ld.f64 	%fd170, [%rd422];
	setp.geu.f64 	%p184, %fd169, %fd170;
	selp.b32 	%r677, %r662, %r659, %p184;
	selp.b32 	%r678, %r659, %r662, %p184;
	mul.wide.s32 	%rd423, %r664, 8;
	add.s64 	%rd424, %rd7, %rd423;
	ld.f64 	%fd171, [%rd424];
	mul.wide.s32 	%rd425, %r661, 8;
	add.s64 	%rd426, %rd7, %rd425;
	ld.f64 	%fd172, [%rd426];
	setp.geu.f64 	%p185, %fd171, %fd172;
	selp.b32 	%r679, %r664, %r661, %p185;
	selp.b32 	%r680, %r661, %r664, %p185;
	mul.wide.s32 	%rd427, %r666, 8;
	add.s64 	%rd428, %rd7, %rd427;
	ld.f64 	%fd173, [%rd428];
	mul.wide.s32 	%rd429, %r663, 8;
	add.s64 	%rd430, %rd7, %rd429;
	ld.f64 	%fd174, [%rd430];
	setp.geu.f64 	%p186, %fd173, %fd174;
	selp.b32 	%r681, %r666, %r663, %p186;
	selp.b32 	%r682, %r663, %r666, %p186;
	mul.wide.s32 	%rd431, %r670, 8;
	add.s64 	%rd432, %rd7, %rd431;
	ld.f64 	%fd175, [%rd432];
	mul.wide.s32 	%rd433, %r667, 8;
	add.s64 	%rd434, %rd7, %rd433;
	ld.f64 	%fd176, [%rd434];
	setp.geu.f64 	%p187, %fd175, %fd176;
	selp.b32 	%r683, %r670, %r667, %p187;
	selp.b32 	%r684, %r667, %r670, %p187;
	mul.wide.s32 	%rd435, %r672, 8;
	add.s64 	%rd436, %rd7, %rd435;
	ld.f64 	%fd177, [%rd436];
	mul.wide.s32 	%rd437, %r669, 8;
	add.s64 	%rd438, %rd7, %rd437;
	ld.f64 	%fd178, [%rd438];
	setp.geu.f64 	%p188, %fd177, %fd178;
	selp.b32 	%r685, %r672, %r669, %p188;
	selp.b32 	%r686, %r669, %r672, %p188;
	mul.wide.s32 	%rd439, %r674, 8;
	add.s64 	%rd440, %rd7, %rd439;
	ld.f64 	%fd179, [%rd440];
	mul.wide.s32 	%rd441, %r671, 8;
	add.s64 	%rd442, %rd7, %rd441;
	ld.f64 	%fd180, [%rd442];
	setp.geu.f64 	%p189, %fd179, %fd180;
	selp.b32 	%r687, %r674, %r671, %p189;
	selp.b32 	%r688, %r671, %r674, %p189;
	mul.wide.s32 	%rd443, %r676, 8;
	add.s64 	%rd444, %rd7, %rd443;
	ld.f64 	%fd181, [%rd444];
	mul.wide.s32 	%rd445, %r673, 8;
	add.s64 	%rd446, %rd7, %rd445;
	ld.f64 	%fd182, [%rd446];
	setp.geu.f64 	%p190, %fd181, %fd182;
	selp.b32 	%r689, %r676, %r673, %p190;
	selp.b32 	%r690, %r673, %r676, %p190;
	mul.wide.s32 	%rd447, %r678, 8;
	add.s64 	%rd448, %rd7, %rd447;
	ld.f64 	%fd183, [%rd448];
	mul.wide.s32 	%rd449, %r675, 8;
	add.s64 	%rd450, %rd7, %rd449;
	ld.f64 	%fd184, [%rd450];
	setp.geu.f64 	%p191, %fd183, %fd184;
	selp.b32 	%r691, %r678, %r675, %p191;
	selp.b32 	%r692, %r675, %r678, %p191;
	mul.wide.s32 	%rd451, %r680, 8;
	add.s64 	%rd452, %rd7, %rd451;
	ld.f64 	%fd185, [%rd452];
	mul.wide.s32 	%rd453, %r677, 8;
	add.s64 	%rd454, %rd7, %rd453;
	ld.f64 	%fd186, [%rd454];
	setp.geu.f64 	%p192, %fd185, %fd186;
	selp.b32 	%r693, %r680, %r677, %p192;
	selp.b32 	%r694, %r677, %r680, %p192;
	mul.wide.s32 	%rd455, %r682, 8;
	add.s64 	%rd456, %rd7, %rd455;
	ld.f64 	%fd187, [%rd456];
	mul.wide.s32 	%rd457, %r679, 8;
	add.s64 	%rd458, %rd7, %rd457;
	ld.f64 	%fd188, [%rd458];
	setp.geu.f64 	%p193, %fd187, %fd188;
	selp.b32 	%r695, %r682, %r679, %p193;
	selp.b32 	%r696, %r679, %r682, %p193;
	mul.wide.s32 	%rd459, %r665, 8;
	add.s64 	%rd460, %rd7, %rd459;
	ld.f64 	%fd189, [%rd460];
	mul.wide.s32 	%rd461, %r681, 8;
	add.s64 	%rd462, %rd7, %rd461;
	ld.f64 	%fd190, [%rd462];
	setp.geu.f64 	%p194, %fd189, %fd190;
	selp.b32 	%r697, %r665, %r681, %p194;
	selp.b32 	%r698, %r681, %r665, %p194;
	mul.wide.s32 	%rd463, %r684, 8;
	add.s64 	%rd464, %rd7, %rd463;
	ld.f64 	%fd191, [%rd464];
	mul.wide.s32 	%rd465, %r668, 8;
	add.s64 	%rd466, %rd7, %rd465;
	ld.f64 	%fd192, [%rd466];
	setp.geu.f64 	%p195, %fd191, %fd192;
	selp.b32 	%r699, %r684, %r668, %p195;
	selp.b32 	%r700, %r668, %r684, %p195;
	mul.wide.s32 	%rd467, %r686, 8;
	add.s64 	%rd468, %rd7, %rd467;
	ld.f64 	%fd193, [%rd468];
	mul.wide.s32 	%rd469, %r683, 8;
	add.s64 	%rd470, %rd7, %rd469;
	ld.f64 	%fd194, [%rd470];
	setp.geu.f64 	%p196, %fd193, %fd194;
	selp.b32 	%r701, %r686, %r683, %p196;
	selp.b32 	%r702, %r683, %r686, %p196;
	mul.wide.s32 	%rd471, %r688, 8;
	add.s64 	%rd472, %rd7, %rd471;
	ld.f64 	%fd195, [%rd472];
	mul.wide.s32 	%rd473, %r685, 8;
	add.s64 	%rd474, %rd7, %rd473;
	ld.f64 	%fd196, [%rd474];
	setp.geu.f64 	%p197, %fd195, %fd196;
	selp.b32 	%r703, %r688, %r685, %p197;
	selp.b32 	%r704, %r685, %r688, %p197;
	mul.wide.s32 	%rd475, %r690, 8;
	add.s64 	%rd476, %rd7, %rd475;
	ld.f64 	%fd197, [%rd476];
	mul.wide.s32 	%rd477, %r687, 8;
	add.s64 	%rd478, %rd7, %rd477;
	ld.f64 	%fd198, [%rd478];
	setp.geu.f64 	%p198, %fd197, %fd198;
	selp.b32 	%r705, %r690, %r687, %p198;
	selp.b32 	%r706, %r687, %r690, %p198;
	mul.wide.s32 	%rd479, %r692, 8;
	add.s64 	%rd480, %rd7, %rd479;
	ld.f64 	%fd199, [%rd480];
	mul.wide.s32 	%rd481, %r689, 8;
	add.s64 	%rd482, %rd7, %rd481;
	ld.f64 	%fd200, [%rd482];
	setp.geu.f64 	%p199, %fd199, %fd200;
	selp.b32 	%r707, %r692, %r689, %p199;
	selp.b32 	%r708, %r689, %r692, %p199;
	mul.wide.s32 	%rd483, %r694, 8;
	add.s64 	%rd484, %rd7, %rd483;
	ld.f64 	%fd201, [%rd484];
	mul.wide.s32 	%rd485, %r691, 8;
	add.s64 	%rd486, %rd7, %rd485;
	ld.f64 	%fd202, [%rd486];
	setp.geu.f64 	%p200, %fd201, %fd202;
	selp.b32 	%r709, %r694, %r691, %p200;
	selp.b32 	%r710, %r691, %r694, %p200;
	mul.wide.s32 	%rd487, %r696, 8;
	add.s64 	%rd488, %rd7, %rd487;
	ld.f64 	%fd203, [%rd488];
	mul.wide.s32 	%rd489, %r693, 8;
	add.s64 	%rd490, %rd7, %rd489;
	ld.f64 	%fd204, [%rd490];
	setp.geu.f64 	%p201, %fd203, %fd204;
	selp.b32 	%r711, %r696, %r693, %p201;
	selp.b32 	%r712, %r693, %r696, %p201;
	mul.wide.s32 	%rd491, %r698, 8;
	add.s64 	%rd492, %rd7, %rd491;
	ld.f64 	%fd205, [%rd492];
	mul.wide.s32 	%rd493, %r695, 8;
	add.s64 	%rd494, %rd7, %rd493;
	ld.f64 	%fd206, [%rd494];
	setp.geu.f64 	%p202, %fd205, %fd206;
	selp.b32 	%r713, %r698, %r695, %p202;
	selp.b32 	%r714, %r695, %r698, %p202;
	mul.wide.s32 	%rd495, %r702, 8;
	add.s64 	%rd496, %rd7, %rd495;
	ld.f64 	%fd207, [%rd496];
	mul.wide.s32 	%rd497, %r699, 8;
	add.s64 	%rd498, %rd7, %rd497;
	ld.f64 	%fd208, [%rd498];
	setp.geu.f64 	%p203, %fd207, %fd208;
	selp.b32 	%r715, %r702, %r699, %p203;
	selp.b32 	%r716, %r699, %r702, %p203;
	mul.wide.s32 	%rd499, %r704, 8;
	add.s64 	%rd500, %rd7, %rd499;
	ld.f64 	%fd209, [%rd500];
	mul.wide.s32 	%rd501, %r701, 8;
	add.s64 	%rd502, %rd7, %rd501;
	ld.f64 	%fd210, [%rd502];
	setp.geu.f64 	%p204, %fd209, %fd210;
	selp.b32 	%r717, %r704, %r701, %p204;
	selp.b32 	%r718, %r701, %r704, %p204;
	mul.wide.s32 	%rd503, %r706, 8;
	add.s64 	%rd504, %rd7, %rd503;
	ld.f64 	%fd211, [%rd504];
	mul.wide.s32 	%rd505, %r703, 8;
	add.s64 	%rd506, %rd7, %rd505;
	ld.f64 	%fd212, [%rd506];
	setp.geu.f64 	%p205, %fd211, %fd212;
	selp.b32 	%r719, %r706, %r703, %p205;
	selp.b32 	%r720, %r703, %r706, %p205;
	mul.wide.s32 	%rd507, %r708, 8;
	add.s64 	%rd508, %rd7, %rd507;
	ld.f64 	%fd213, [%rd508];
	mul.wide.s32 	%rd509, %r705, 8;
	add.s64 	%rd510, %rd7, %rd509;
	ld.f64 	%fd214, [%rd510];
	setp.geu.f64 	%p206, %fd213, %fd214;
	selp.b32 	%r721, %r708, %r705, %p206;
	selp.b32 	%r722, %r705, %r708, %p206;
	mul.wide.s32 	%rd511, %r710, 8;
	add.s64 	%rd512, %rd7, %rd511;
	ld.f64 	%fd215, [%rd512];
	mul.wide.s32 	%rd513, %r707, 8;
	add.s64 	%rd514, %rd7, %rd513;
	ld.f64 	%fd216, [%rd514];
	setp.geu.f64 	%p207, %fd215, %fd216;
	selp.b32 	%r723, %r710, %r707, %p207;
	selp.b32 	%r724, %r707, %r710, %p207;
	mul.wide.s32 	%rd515, %r712, 8;
	add.s64 	%rd516, %rd7, %rd515;
	ld.f64 	%fd217, [%rd516];
	mul.wide.s32 	%rd517, %r709, 8;
	add.s64 	%rd518, %rd7, %rd517;
	ld.f64 	%fd218, [%rd518];
	setp.geu.f64 	%p208, %fd217, %fd218;
	selp.b32 	%r725, %r712, %r709, %p208;
	selp.b32 	%r726, %r709, %r712, %p208;
	mul.wide.s32 	%rd519, %r714, 8;
	add.s64 	%rd520, %rd7, %rd519;
	ld.f64 	%fd219, [%rd520];
	mul.wide.s32 	%rd521, %r711, 8;
	add.s64 	%rd522, %rd7, %rd521;
	ld.f64 	%fd220, [%rd522];
	setp.geu.f64 	%p209, %fd219, %fd220;
	selp.b32 	%r727, %r714, %r711, %p209;
	selp.b32 	%r728, %r711, %r714, %p209;
	mul.wide.s32 	%rd523, %r697, 8;
	add.s64 	%rd524, %rd7, %rd523;
	ld.f64 	%fd221, [%rd524];
	mul.wide.s32 	%rd525, %r713, 8;
	add.s64 	%rd526, %rd7, %rd525;
	ld.f64 	%fd222, [%rd526];
	setp.geu.f64 	%p210, %fd221, %fd222;
	selp.b32 	%r729, %r697, %r713, %p210;
	selp.b32 	%r730, %r713, %r697, %p210;
	mul.wide.s32 	%rd527, %r716, 8;
	add.s64 	%rd528, %rd7, %rd527;
	ld.f64 	%fd223, [%rd528];
	mul.wide.s32 	%rd529, %r700, 8;
	add.s64 	%rd530, %rd7, %rd529;
	ld.f64 	%fd224, [%rd530];
	setp.geu.f64 	%p211, %fd223, %fd224;
	selp.b32 	%r731, %r716, %r700, %p211;
	selp.b32 	%r732, %r700, %r716, %p211;
	mul.wide.s32 	%rd531, %r718, 8;
	add.s64 	%rd532, %rd7, %rd531;
	ld.f64 	%fd225, [%rd532];
	mul.wide.s32 	%rd533, %r715, 8;
	add.s64 	%rd534, %rd7, %rd533;
	ld.f64 	%fd226, [%rd534];
	setp.geu.f64 	%p212, %fd225, %fd226;
	selp.b32 	%r733, %r718, %r715, %p212;
	selp.b32 	%r734, %r715, %r718, %p212;
	mul.wide.s32 	%rd535, %r720, 8;
	add.s64 	%rd536, %rd7, %rd535;
	ld.f64 	%fd227, [%rd536];
	mul.wide.s32 	%rd537, %r717, 8;
	add.s64 	%rd538, %rd7, %rd537;
	ld.f64 	%fd228, [%rd538];
	setp.geu.f64 	%p213, %fd227, %fd228;
	selp.b32 	%r735, %r720, %r717, %p213;
	selp.b32 	%r736, %r717, %r720, %p213;
	mul.wide.s32 	%rd539, %r722, 8;
	add.s64 	%rd540, %rd7, %rd539;
	ld.f64 	%fd229, [%rd540];
	mul.wide.s32 	%rd541, %r719, 8;
	add.s64 	%rd542, %rd7, %rd541;
	ld.f64 	%fd230, [%rd542];
	setp.geu.f64 	%p214, %fd229, %fd230;
	selp.b32 	%r737, %r722, %r719, %p214;
	selp.b32 	%r738, %r719, %r722, %p214;
	mul.wide.s32 	%rd543, %r724, 8;
	add.s64 	%rd544, %rd7, %rd543;
	ld.f64 	%fd231, [%rd544];
	mul.wide.s32 	%rd545, %r721, 8;
	add.s64 	%rd546, %rd7, %rd545;
	ld.f64 	%fd232, [%rd546];
	setp.geu.f64 	%p215, %fd231, %fd232;
	selp.b32 	%r739, %r724, %r721, %p215;
	selp.b32 	%r740, %r721, %r724, %p215;
	mul.wide.s32 	%rd547, %r726, 8;
	add.s64 	%rd548, %rd7, %rd547;
	ld.f64 	%fd233, [%rd548];
	mul.wide.s32 	%rd549, %r723, 8;
	add.s64 	%rd550, %rd7, %rd549;
	ld.f64 	%fd234, [%rd550];
	setp.geu.f64 	%p216, %fd233, %fd234;
	selp.b32 	%r741, %r726, %r723, %p216;
	selp.b32 	%r742, %r723, %r726, %p216;
	mul.wide.s32 	%rd551, %r728, 8;
	add.s64 	%rd552, %rd7, %rd551;
	ld.f64 	%fd235, [%rd552];
	mul.wide.s32 	%rd553, %r725, 8;
	add.s64 	%rd554, %rd7, %rd553;
	ld.f64 	%fd236, [%rd554];
	setp.geu.f64 	%p217, %fd235, %fd236;
	selp.b32 	%r743, %r728, %r725, %p217;
	selp.b32 	%r744, %r725, %r728, %p217;
	mul.wide.s32 	%rd555, %r730, 8;
	add.s64 	%rd556, %rd7, %rd555;
	ld.f64 	%fd237, [%rd556];
	mul.wide.s32 	%rd557, %r727, 8;
	add.s64 	%rd558, %rd7, %rd557;
	ld.f64 	%fd238, [%rd558];
	setp.geu.f64 	%p218, %fd237, %fd238;
	selp.b32 	%r745, %r730, %r727, %p218;
	selp.b32 	%r746, %r727, %r730, %p218;
	mul.wide.s32 	%rd559, %r734, 8;
	add.s64 	%rd560, %rd7, %rd559;
	ld.f64 	%fd239, [%rd560];
	mul.wide.s32 	%rd561, %r731, 8;
	add.s64 	%rd562, %rd7, %rd561;
	ld.f64 	%fd240, [%rd562];
	setp.geu.f64 	%p219, %fd239, %fd240;
	selp.b32 	%r747, %r734, %r731, %p219;
	selp.b32 	%r748, %r731, %r734, %p219;
	mul.wide.s32 	%rd563, %r736, 8;
	add.s64 	%rd564, %rd7, %rd563;
	ld.f64 	%fd241, [%rd564];
	mul.wide.s32 	%rd565, %r733, 8;
	add.s64 	%rd566, %rd7, %rd565;
	ld.f64 	%fd242, [%rd566];
	setp.geu.f64 	%p220, %fd241, %fd242;
	selp.b32 	%r749, %r736, %r733, %p220;
	selp.b32 	%r750, %r733, %r736, %p220;
	mul.wide.s32 	%rd567, %r738, 8;
	add.s64 	%rd568, %rd7, %rd567;
	ld.f64 	%fd243, [%rd568];
	mul.wide.s32 	%rd569, %r735, 8;
	add.s64 	%rd570, %rd7, %rd569;
	ld.f64 	%fd244, [%rd570];
	setp.geu.f64 	%p221, %fd243, %fd244;
	selp.b32 	%r751, %r738, %r735, %p221;
	selp.b32 	%r752, %r735, %r738, %p221;
	mul.wide.s32 	%rd571, %r740, 8;
	add.s64 	%rd572, %rd7, %rd571;
	ld.f64 	%fd245, [%rd572];
	mul.wide.s32 	%rd573, %r737, 8;
	add.s64 	%rd574, %rd7, %rd573;
	ld.f64 	%fd246, [%rd574];
	setp.geu.f64 	%p222, %fd245, %fd246;
	selp.b32 	%r753, %r740, %r737, %p222;
	selp.b32 	%r754, %r737, %r740, %p222;
	mul.wide.s32 	%rd575, %r742, 8;
	add.s64 	%rd576, %rd7, %rd575;
	ld.f64 	%fd247, [%rd576];
	mul.wide.s32 	%rd577, %r739, 8;
	add.s64 	%rd578, %rd7, %rd577;
	ld.f64 	%fd248, [%rd578];
	setp.geu.f64 	%p223, %fd247, %fd248;
	selp.b32 	%r755, %r742, %r739, %p223;
	selp.b32 	%r756, %r739, %r742, %p223;
	mul.wide.s32 	%rd579, %r744, 8;
	add.s64 	%rd580, %rd7, %rd579;
	ld.f64 	%fd249, [%rd580];
	mul.wide.s32 	%rd581, %r741, 8;
	add.s64 	%rd582, %rd7, %rd581;
	ld.f64 	%fd250, [%rd582];
	setp.geu.f64 	%p224, %fd249, %fd250;
	selp.b32 	%r757, %r744, %r741, %p224;
	selp.b32 	%r758, %r741, %r744, %p224;
	mul.wide.s32 	%rd583, %r746, 8;
	add.s64 	%rd584, %rd7, %rd583;
	ld.f64 	%fd251, [%rd584];
	mul.wide.s32 	%rd585, %r743, 8;
	add.s64 	%rd586, %rd7, %rd585;
	ld.f64 	%fd252, [%rd586];
	setp.geu.f64 	%p225, %fd251, %fd252;
	selp.b32 	%r759, %r746, %r743, %p225;
	selp.b32 	%r760, %r743, %r746, %p225;
	mul.wide.s32 	%rd587, %r729, 8;
	add.s64 	%rd588, %rd7, %rd587;
	ld.f64 	%fd253, [%rd588];
	mul.wide.s32 	%rd589, %r745, 8;
	add.s64 	%rd590, %rd7, %rd589;
	ld.f64 	%fd254, [%rd590];
	setp.geu.f64 	%p226, %fd253, %fd254;
	selp.b32 	%r761, %r729, %r745, %p226;
	selp.b32 	%r762, %r745, %r729, %p226;
	mul.wide.s32 	%rd591, %r748, 8;
	add.s64 	%rd592, %rd7, %rd591;
	ld.f64 	%fd255, [%rd592];
	mul.wide.s32 	%rd593, %r732, 8;
	add.s64 	%rd594, %rd7, %rd593;
	ld.f64 	%fd256, [%rd594];
	setp.geu.f64 	%p227, %fd255, %fd256;
	selp.b32 	%r763, %r748, %r732, %p227;
	selp.b32 	%r764, %r732, %r748, %p227;
	mul.wide.s32 	%rd595, %r750, 8;
	add.s64 	%rd596, %rd7, %rd595;
	ld.f64 	%fd257, [%rd596];
	mul.wide.s32 	%rd597, %r747, 8;
	add.s64 	%rd598, %rd7, %rd597;
	ld.f64 	%fd258, [%rd598];
	setp.geu.f64 	%p228, %fd257, %fd258;
	selp.b32 	%r765, %r750, %r747, %p228;
	selp.b32 	%r766, %r747, %r750, %p228;
	mul.wide.s32 	%rd599, %r752, 8;
	add.s64 	%rd600, %rd7, %rd599;
	ld.f64 	%fd259, [%rd600];
	mul.wide.s32 	%rd601, %r749, 8;
	add.s64 	%rd602, %rd7, %rd601;
	ld.f64 	%fd260, [%rd602];
	setp.geu.f64 	%p229, %fd259, %fd260;
	selp.b32 	%r767, %r752, %r749, %p229;
	selp.b32 	%r768, %r749, %r752, %p229;
	mul.wide.s32 	%rd603, %r754, 8;
	add.s64 	%rd604, %rd7, %rd603;
	ld.f64 	%fd261, [%rd604];
	mul.wide.s32 	%rd605, %r751, 8;
	add.s64 	%rd606, %rd7, %rd605;
	ld.f64 	%fd262, [%rd606];
	setp.geu.f64 	%p230, %fd261, %fd262;
	selp.b32 	%r769, %r754, %r751, %p230;
	selp.b32 	%r770, %r751, %r754, %p230;
	mul.wide.s32 	%rd607, %r756, 8;
	add.s64 	%rd608, %rd7, %rd607;
	ld.f64 	%fd263, [%rd608];
	mul.wide.s32 	%rd609, %r753, 8;
	add.s64 	%rd610, %rd7, %rd609;
	ld.f64 	%fd264, [%rd610];
	setp.geu.f64 	%p231, %fd263, %fd264;
	selp.b32 	%r771, %r756, %r753, %p231;
	selp.b32 	%r772, %r753, %r756, %p231;
	mul.wide.s32 	%rd611, %r758, 8;
	add.s64 	%rd612, %rd7, %rd611;
	ld.f64 	%fd265, [%rd612];
	mul.wide.s32 	%rd613, %r755, 8;
	add.s64 	%rd614, %rd7, %rd613;
	ld.f64 	%fd266, [%rd614];
	setp.geu.f64 	%p232, %fd265, %fd266;
	selp.b32 	%r773, %r758, %r755, %p232;
	selp.b32 	%r774, %r755, %r758, %p232;
	mul.wide.s32 	%rd615, %r760, 8;
	add.s64 	%rd616, %rd7, %rd615;
	ld.f64 	%fd267, [%rd616];
	mul.wide.s32 	%rd617, %r757, 8;
	add.s64 	%rd618, %rd7, %rd617;
	ld.f64 	%fd268, [%rd618];
	setp.geu.f64 	%p233, %fd267, %fd268;
	selp.b32 	%r775, %r760, %r757, %p233;
	selp.b32 	%r776, %r757, %r760, %p233;
	mul.wide.s32 	%rd619, %r762, 8;
	add.s64 	%rd620, %rd7, %rd619;
	ld.f64 	%fd269, [%rd620];
	mul.wide.s32 	%rd621, %r759, 8;
	add.s64 	%rd622, %rd7, %rd621;
	ld.f64 	%fd270, [%rd622];
	setp.geu.f64 	%p234, %fd269, %fd270;
	selp.b32 	%r777, %r762, %r759, %p234;
	selp.b32 	%r778, %r759, %r762, %p234;
	mul.wide.s32 	%rd623, %r766, 8;
	add.s64 	%rd624, %rd7, %rd623;
	ld.f64 	%fd271, [%rd624];
	mul.wide.s32 	%rd625, %r763, 8;
	add.s64 	%rd626, %rd7, %rd625;
	ld.f64 	%fd272, [%rd626];
	setp.geu.f64 	%p235, %fd271, %fd272;
	selp.b32 	%r779, %r766, %r763, %p235;
	selp.b32 	%r780, %r763, %r766, %p235;
	mul.wide.s32 	%rd627, %r768, 8;
	add.s64 	%rd628, %rd7, %rd627;
	ld.f64 	%fd273, [%rd628];
	mul.wide.s32 	%rd629, %r765, 8;
	add.s64 	%rd630, %rd7, %rd629;
	ld.f64 	%fd274, [%rd630];
	setp.geu.f64 	%p236, %fd273, %fd274;
	selp.b32 	%r781, %r768, %r765, %p236;
	selp.b32 	%r782, %r765, %r768, %p236;
	mul.wide.s32 	%rd631, %r770, 8;
	add.s64 	%rd632, %rd7, %rd631;
	ld.f64 	%fd275, [%rd632];
	mul.wide.s32 	%rd633, %r767, 8;
	add.s64 	%rd634, %rd7, %rd633;
	ld.f64 	%fd276, [%rd634];
	setp.geu.f64 	%p237, %fd275, %fd276;
	selp.b32 	%r783, %r770, %r767, %p237;
	selp.b32 	%r784, %r767, %r770, %p237;
	mul.wide.s32 	%rd635, %r772, 8;
	add.s64 	%rd636, %rd7, %rd635;
	ld.f64 	%fd277, [%rd636];
	mul.wide.s32 	%rd637, %r769, 8;
	add.s64 	%rd638, %rd7, %rd637;
	ld.f64 	%fd278, [%rd638];
	setp.geu.f64 	%p238, %fd277, %fd278;
	selp.b32 	%r785, %r772, %r769, %p238;
	selp.b32 	%r786, %r769, %r772, %p238;
	mul.wide.s32 	%rd639, %r774, 8;
	add.s64 	%rd640, %rd7, %rd639;
	ld.f64 	%fd279, [%rd640];
	mul.wide.s32 	%rd641, %r771, 8;
	add.s64 	%rd642, %rd7, %rd641;
	ld.f64 	%fd280, [%rd642];
	setp.geu.f64 	%p239, %fd279, %fd280;
	selp.b32 	%r787, %r774, %r771, %p239;
	selp.b32 	%r788, %r771, %r774, %p239;
	mul.wide.s32 	%rd643, %r776, 8;
	add.s64 	%rd644, %rd7, %rd643;
	ld.f64 	%fd281, [%rd644];
	mul.wide.s32 	%rd645, %r773, 8;
	add.s64 	%rd646, %rd7, %rd645;
	ld.f64 	%fd282, [%rd646];
	setp.geu.f64 	%p240, %fd281, %fd282;
	selp.b32 	%r789, %r776, %r773, %p240;
	selp.b32 	%r790, %r773, %r776, %p240;
	mul.wide.s32 	%rd647, %r778, 8;
	add.s64 	%rd648, %rd7, %rd647;
	ld.f64 	%fd283, [%rd648];
	mul.wide.s32 	%rd649, %r775, 8;
	add.s64 	%rd650, %rd7, %rd649;
	ld.f64 	%fd284, [%rd650];
	setp.geu.f64 	%p241, %fd283, %fd284;
	selp.b32 	%r1557, %r778, %r775, %p241;
	selp.b32 	%r791, %r775, %r778, %p241;
	mul.wide.s32 	%rd651, %r761, 8;
	add.s64 	%rd652, %rd7, %rd651;
	ld.f64 	%fd285, [%rd652];
	mul.wide.s32 	%rd653, %r777, 8;
	add.s64 	%rd654, %rd7, %rd653;
	ld.f64 	%fd286, [%rd654];
	setp.geu.f64 	%p242, %fd285, %fd286;
	selp.b32 	%r1631, %r761, %r777, %p242;
	selp.b32 	%r271, %r777, %r761, %p242;
	mul.wide.s32 	%rd655, %r780, 8;
	add.s64 	%rd656, %rd7, %rd655;
	ld.f64 	%fd287, [%rd656];
	mul.wide.s32 	%rd657, %r764, 8;
	add.s64 	%rd658, %rd7, %rd657;
	ld.f64 	%fd288, [%rd658];
	setp.geu.f64 	%p243, %fd287, %fd288;
	selp.b32 	%r1576, %r780, %r764, %p243;
	selp.b32 	%r1594, %r764, %r780, %p243;
	mul.wide.s32 	%rd659, %r782, 8;
	add.s64 	%rd660, %rd7, %rd659;
	ld.f64 	%fd289, [%rd660];
	mul.wide.s32 	%rd661, %r779, 8;
	add.s64 	%rd662, %rd7, %rd661;
	ld.f64 	%fd290, [%rd662];
	setp.geu.f64 	%p244, %fd289, %fd290;
	selp.b32 	%r1535, %r782, %r779, %p244;
	selp.b32 	%r1533, %r779, %r782, %p244;
	mul.wide.s32 	%rd663, %r784, 8;
	add.s64 	%rd664, %rd7, %rd663;
	ld.f64 	%fd291, [%rd664];
	mul.wide.s32 	%rd665, %r781, 8;
	add.s64 	%rd666, %rd7, %rd665;
	ld.f64 	%fd292, [%rd666];
	setp.geu.f64 	%p245, %fd291, %fd292;
	selp.b32 	%r1539, %r784, %r781, %p245;
	selp.b32 	%r1537, %r781, %r784, %p245;
	mul.wide.s32 	%rd667, %r786, 8;
	add.s64 	%rd668, %rd7, %rd667;
	ld.f64 	%fd293, [%rd668];
	mul.wide.s32 	%rd669, %r783, 8;
	add.s64 	%rd670, %rd7, %rd669;
	ld.f64 	%fd294, [%rd670];
	setp.geu.f64 	%p246, %fd293, %fd294;
	selp.b32 	%r1543, %r786, %r783, %p246;
	selp.b32 	%r1541, %r783, %r786, %p246;
	mul.wide.s32 	%rd671, %r788, 8;
	add.s64 	%rd672, %rd7, %rd671;
	ld.f64 	%fd295, [%rd672];
	mul.wide.s32 	%rd673, %r785, 8;
	add.s64 	%rd674, %rd7, %rd673;
	ld.f64 	%fd296, [%rd674];
	setp.geu.f64 	%p247, %fd295, %fd296;
	selp.b32 	%r1547, %r788, %r785, %p247;
	selp.b32 	%r1545, %r785, %r788, %p247;
	mul.wide.s32 	%rd675, %r790, 8;
	add.s64 	%rd676, %rd7, %rd675;
	ld.f64 	%fd297, [%rd676];
	mul.wide.s32 	%rd677, %r787, 8;
	add.s64 	%rd678, %rd7, %rd677;
	ld.f64 	%fd298, [%rd678];
	setp.geu.f64 	%p248, %fd297, %fd298;
	selp.b32 	%r1551, %r790, %r787, %p248;
	selp.b32 	%r1549, %r787, %r790, %p248;
	mul.wide.s32 	%rd679, %r791, 8;
	add.s64 	%rd680, %rd7, %rd679;
	ld.f64 	%fd299, [%rd680];
	mul.wide.s32 	%rd681, %r789, 8;
	add.s64 	%rd682, %rd7, %rd681;
	ld.f64 	%fd300, [%rd682];
	setp.geu.f64 	%p249, %fd299, %fd300;
	selp.b32 	%r1555, %r791, %r789, %p249;
	selp.b32 	%r1553, %r789, %r791, %p249;
	mul.wide.s32 	%rd683, %r271, 8;
	add.s64 	%rd684, %rd7, %rd683;
	ld.f64 	%fd301, [%rd684];
	mul.wide.s32 	%rd685, %r1557, 8;
	add.s64 	%rd686, %rd7, %rd685;
	ld.f64 	%fd302, [%rd686];
	setp.geu.f64 	%p250, %fd301, %fd302;
	mov.u32 	%r1559, %r271;
	@%p250 bra 	$L__BB14_190;
	mov.u32 	%r1559, %r1557;
	mov.u32 	%r1557, %r271;
$L__BB14_190:
	mov.b32 	%r1595, 2;
$L__BB14_191:
	mov.u32 	%r320, %r1595;
	bar.sync 	0;
	add.s32 	%r793, %r320, -1;
	shr.u32 	%r794, %r320, 1;
	mov.u32 	%r795, _ZZN3cub18CUB_300001_SM_10006detail10merge_sort30DeviceMergeSortBlockSortKernelINS2_10policy_hubIN6thrust24THRUST_300001_SM_1000_NS10device_ptrIiEEE9Policy600ES8_PNS0_8NullTypeES8_SC_j4cmpdiSB_EEvbT0_T1_T2_T3_T4_PT6_PT7_T5_NS1_7vsmem_tEE19static_temp_storage;
	mad.lo.s32 	%r796, %r175, 68, %r795;
	st.shared.u32 	[%r796], %r1594;
	st.shared.u32 	[%r796+4], %r1576;
	st.shared.u32 	[%r796+8], %r1533;
	st.shared.u32 	[%r796+12], %r1535;
	st.shared.u32 	[%r796+16], %r1537;
	st.shared.u32 	[%r796+20], %r1539;
	st.shared.u32 	[%r796+24], %r1541;
	st.shared.u32 	[%r796+28], %r1543;
	st.shared.u32 	[%r796+32], %r1545;
	st.shared.u32 	[%r796+36], %r1547;
	st.shared.u32 	[%r796+40], %r1549;
	st.shared.u32 	[%r796+44], %r1551;
	st.shared.u32 	[%r796+48], %r1553;
	st.shared.u32 	[%r796+52], %r1555;
	st.shared.u32 	[%r796+56], %r1557;
	st.shared.u32 	[%r796+60], %r1559;
	st.shared.u32 	[%r796+64], %r1631;
	bar.sync 	0;
	neg.s32 	%r797, %r320;
	and.b32  	%r798, %r175, %r797;
	mul.lo.s32 	%r799, %r798, 17;
	mul.lo.s32 	%r800, %r794, 17;
	and.b32  	%r801, %r793, %r175;
	mul.lo.s32 	%r802, %r801, 17;
	min.s32 	%r321, %r802, %r174;
	min.s32 	%r322, %r799, %r174;
	add.s32 	%r803, %r322, %r800;
	min.s32 	%r323, %r803, %r174;
	add.s32 	%r804, %r323, %r800;
	min.s32 	%r324, %r804, %r174;
	sub.s32 	%r805, %r323, %r322;
	sub.s32 	%r806, %r324, %r323;
	setp.lt.s32 	%p251, %r321, %r806;
	sub.s32 	%r807, %r321, %r806;
	selp.b32 	%r1598, 0, %r807, %p251;
	min.s32 	%r1596, %r805, %r321;
	setp.ge.s32 	%p252, %r1598, %r1596;
	ld.global.u64 	%rd8, [a_d];
	@%p252 bra 	$L__BB14_193;
$L__BB14_192:
	sub.s32 	%r808, %r1596, %r1598;
	shr.u32 	%r809, %r808, 31;
	add.s32 	%r810, %r808, %r809;
	shr.s32 	%r811, %r810, 1;
	add.s32 	%r812, %r811, %r1598;
	add.s32 	%r813, %r812, %r322;
	shl.b32 	%r814, %r813, 2;
	add.s32 	%r816, %r795, %r814;
	ld.shared.u32 	%r817, [%r816];
	not.b32 	%r818, %r812;
	add.s32 	%r819, %r323, %r321;
	add.s32 	%r820, %r819, %r818;
	shl.b32 	%r821, %r820, 2;
	add.s32 	%r822, %r795, %r821;
	ld.shared.u32 	%r823, [%r822];
	mul.wide.s32 	%rd687, %r823, 8;
	add.s64 	%rd688, %rd8, %rd687;
	ld.f64 	%fd303, [%rd688];
	mul.wide.s32 	%rd689, %r817, 8;
	add.s64 	%rd690, %rd8, %rd689;
	ld.f64 	%fd304, [%rd690];
	setp.geu.f64 	%p253, %fd303, %fd304;
	add.s32 	%r824, %r812, 1;
	selp.b32 	%r1598, %r824, %r1598, %p253;
	selp.b32 	%r1596, %r1596, %r812, %p253;
	setp.lt.s32 	%p254, %r1598, %r1596;
	@%p254 bra 	$L__BB14_192;
$L__BB14_193:
	add.s32 	%r332, %r1598, %r322;
	add.s32 	%r825, %r323, %r321;
	sub.s32 	%r333, %r825, %r1598;
	shl.b32 	%r826, %r332, 2;
	add.s32 	%r828, %r795, %r826;
	ld.shared.u32 	%r1601, [%r828];
	shl.b32 	%r829, %r333, 2;
	add.s32 	%r830, %r795, %r829;
	ld.shared.u32 	%r1600, [%r830];
	setp.ge.s32 	%p256, %r333, %r324;
	mov.pred 	%p617, 0;
	@%p256 bra 	$L__BB14_196;
	setp.ge.s32 	%p258, %r332, %r323;
	mov.pred 	%p617, -1;
	@%p258 bra 	$L__BB14_196;
	mul.wide.s32 	%rd691, %r1600, 8;
	add.s64 	%rd692, %rd8, %rd691;
	ld.f64 	%fd305, [%rd692];
	mul.wide.s32 	%rd693, %r1601, 8;
	add.s64 	%rd694, %rd8, %rd693;
	ld.f64 	%fd306, [%rd694];
	setp.lt.f64 	%p617, %fd305, %fd306;
$L__BB14_196:
	selp.b32 	%r1594, %r1600, %r1601, %p617;
	selp.u32 	%r831, 1, 0, %p617;
	add.s32 	%r337, %r333, %r831;
	not.pred 	%p259, %p617;
	selp.u32 	%r832, 1, 0, %p259;
	add.s32 	%r338, %r332, %r832;
	@%p259 bra 	$L__BB14_198;
	shl.b32 	%r836, %r337, 2;
	add.s32 	%r838, %r795, %r836;
	ld.shared.u32 	%r1600, [%r838];
	bra.uni 	$L__BB14_199;
$L__BB14_198:
	shl.b32 	%r833, %r338, 2;
	add.s32 	%r835, %r795, %r833;
	ld.shared.u32 	%r1601, [%r835];
$L__BB14_199:
	setp.ge.s32 	%p261, %r337, %r324;
	mov.pred 	%p618, 0;
	@%p261 bra 	$L__BB14_202;
	setp.ge.s32 	%p263, %r338, %r323;
	mov.pred 	%p618, -1;
	@%p263 bra 	$L__BB14_202;
	mul.wide.s32 	%rd695, %r1600, 8;
	add.s64 	%rd696, %rd8, %rd695;
	ld.f64 	%fd307, [%rd696];
	mul.wide.s32 	%rd697, %r1601, 8;
	add.s64 	%rd698, %rd8, %rd697;
	ld.f64 	%fd308, [%rd698];
	setp.lt.f64 	%p618, %fd307, %fd308;
$L__BB14_202:
	selp.b32 	%r1576, %r1600, %r1601, %p618;
	selp.u32 	%r839, 1, 0, %p618;
	add.s32 	%r344, %r337, %r839;
	not.pred 	%p264, %p618;
	selp.u32 	%r840, 1, 0, %p264;
	add.s32 	%r345, %r338, %r840;
	@%p618 bra 	$L__BB14_204;
	shl.b32 	%r841, %r345, 2;
	add.s32 	%r843, %r795, %r841;
	ld.shared.u32 	%r1601, [%r843];
	bra.uni 	$L__BB14_205;
$L__BB14_204:
	shl.b32 	%r844, %r344, 2;
	add.s32 	%r846, %r795, %r844;
	ld.shared.u32 	%r1600, [%r846];
$L__BB14_205:
	setp.ge.s32 	%p266, %r344, %r324;
	mov.pred 	%p619, 0;
	@%p266 bra 	$L__BB14_208;
	setp.ge.s32 	%p268, %r345, %r323;
	mov.pred 	%p619, -1;
	@%p268 bra 	$L__BB14_208;
	mul.wide.s32 	%rd699, %r1600, 8;
	add.s64 	%rd700, %rd8, %rd699;
	ld.f64 	%fd309, [%rd700];
	mul.wide.s32 	%rd701, %r1601, 8;
	add.s64 	%rd702, %rd8, %rd701;
	ld.f64 	%fd310, [%rd702];
	setp.lt.f64 	%p619, %fd309, %fd310;
$L__BB14_208:
	selp.b32 	%r1533, %r1600, %r1601, %p619;
	selp.u32 	%r847, 1, 0, %p619;
	add.s32 	%r351, %r344, %r847;
	not.pred 	%p269, %p619;
	selp.u32 	%r848, 1, 0, %p269;
	add.s32 	%r352, %r345, %r848;
	@%p619 bra 	$L__BB14_210;
	shl.b32 	%r849, %r352, 2;
	add.s32 	%r851, %r795, %r849;
	ld.shared.u32 	%r1601, [%r851];
	bra.uni 	$L__BB14_211;
$L__BB14_210:
	shl.b32 	%r852, %r351, 2;
	add.s32 	%r854, %r795, %r852;
	ld.shared.u32 	%r1600, [%r854];
$L__BB14_211:
	setp.ge.s32 	%p271, %r351, %r324;
	mov.pred 	%p620, 0;
	@%p271 bra 	$L__BB14_214;
	setp.ge.s32 	%p273, %r352, %r323;
	mov.pred 	%p620, -1;
	@%p273 bra 	$L__BB14_214;
	mul.wide.s32 	%rd703, %r1600, 8;
	add.s64 	%rd704, %rd8, %rd703;
	ld.f64 	%fd311, [%rd704];
	mul.wide.s32 	%rd705, %r1601, 8;
	add.s64 	%rd706, %rd8, %rd705;
	ld.f64 	%fd312, [%rd706];
	setp.lt.f64 	%p620, %fd311, %fd312;
$L__BB14_214:
	selp.b32 	%r1535, %r1600, %r1601, %p620;
	selp.u32 	%r855, 1, 0, %p620;
	add.s32 	%r358, %r351, %r855;
	not.pred 	%p274, %p620;
	selp.u32 	%r856, 1, 0, %p274;
	add.s32 	%r359, %r352, %r856;
	@%p620 bra 	$L__BB14_216;
	shl.b32 	%r857, %r359, 2;
	add.s32 	%r859, %r795, %r857;
	ld.shared.u32 	%r1601, [%r859];
	bra.uni 	$L__BB14_217;
$L__BB14_216:
	shl.b32 	%r860, %r358, 2;
	add.s32 	%r862, %r795, %r860;
	ld.shared.u32 	%r1600, [%r862];
$L__BB14_217:
	setp.ge.s32 	%p276, %r358, %r324;
	mov.pred 	%p621, 0;
	@%p276 bra 	$L__BB14_220;
	setp.ge.s32 	%p278, %r359, %r323;
	mov.pred 	%p621, -1;
	@%p278 bra 	$L__BB14_220;
	mul.wide.s32 	%rd707, %r1600, 8;
	add.s64 	%rd708, %rd8, %rd707;
	ld.f64 	%fd313, [%rd708];
	mul.wide.s32 	%rd709, %r1601, 8;
	add.s64 	%rd710, %rd8, %rd709;
	ld.f64 	%fd314, [%rd710];
	setp.lt.f64 	%p621, %fd313, %fd314;
$L__BB14_220:
	selp.b32 	%r1537, %r1600, %r1601, %p621;
	selp.u32 	%r863, 1, 0, %p621;
	add.s32 	%r365, %r358, %r863;
	not.pred 	%p279, %p621;
	selp.u32 	%r864, 1, 0, %p279;
	add.s32 	%r366, %r359, %r864;
	@%p621 bra 	$L__BB14_222;
	shl.b32 	%r865, %r366, 2;
	add.s32 	%r867, %r795, %r865;
	ld.shared.u32 	%r1601, [%r867];
	bra.uni 	$L__BB14_223;
$L__BB14_222:
	shl.b32 	%r868, %r365, 2;
	add.s32 	%r870, %r795, %r868;
	ld.shared.u32 	%r1600, [%r870];
$L__BB14_223:
	setp.ge.s32 	%p281, %r365, %r324;
	mov.pred 	%p622, 0;
	@%p281 bra 	$L__BB14_226;
	setp.ge.s32 	%p283, %r366, %r323;
	mov.pred 	%p622, -1;
	@%p283 bra 	$L__BB14_226;
	mul.wide.s32 	%rd711, %r1600, 8;
	add.s64 	%rd712, %rd8, %rd711;
	ld.f64 	%fd315, [%rd712];
	mul.wide.s32 	%rd713, %r1601, 8;
	add.s64 	%rd714, %rd8, %rd713;
	ld.f64 	%fd316, [%rd714];
	setp.lt.f64 	%p622, %fd315, %fd316;
$L__BB14_226:
	selp.b32 	%r1539, %r1600, %r1601, %p622;
	selp.u32 	%r871, 1, 0, %p622;
	add.s32 	%r372, %r365, %r871;
	not.pred 	%p284, %p622;
	selp.u32 	%r872, 1, 0, %p284;
	add.s32 	%r373, %r366, %r872;
	@%p622 bra 	$L__BB14_228;
	shl.b32 	%r873, %r373, 2;
	add.s32 	%r875, %r795, %r873;
	ld.shared.u32 	%r1601, [%r875];
	bra.uni 	$L__BB14_229;
$L__BB14_228:
	shl.b32 	%r876, %r372, 2;
	add.s32 	%r878, %r795, %r876;
	ld.shared.u32 	%r1600, [%r878];
$L__BB14_229:
	setp.ge.s32 	%p286, %r372, %r324;
	mov.pred 	%p623, 0;
	@%p286 bra 	$L__BB14_232;
	setp.ge.s32 	%p288, %r373, %r323;
	mov.pred 	%p623, -1;
	@%p288 bra 	$L__BB14_232;
	mul.wide.s32 	%rd715, %r1600, 8;
	add.s64 	%rd716, %rd8, %rd715;
	ld.f64 	%fd317, [%rd716];
	mul.wide.s32 	%rd717, %r1601, 8;
	add.s64 	%rd718, %rd8, %rd717;
	ld.f64 	%fd318, [%rd718];
	setp.lt.f64 	%p623, %fd317, %fd318;
$L__BB14_232:
	selp.b32 	%r1541, %r1600, %r1601, %p623;
	selp.u32 	%r879, 1, 0, %p623;
	add.s32 	%r379, %r372, %r879;
	not.pred 	%p289, %p623;
	selp.u32 	%r880, 1, 0, %p289;
	add.s32 	%r380, %r373, %r880;
	@%p623 bra 	$L__BB14_234;
	shl.b32 	%r881, %r380, 2;
	add.s32 	%r883, %r795, %r881;
	ld.shared.u32 	%r1601, [%r883];
	bra.uni 	$L__BB14_235;
$L__BB14_234:
	shl.b32 	%r884, %r379, 2;
	add.s32 	%r886, %r795, %r884;
	ld.shared.u32 	%r1600, [%r886];
$L__BB14_235:
	setp.ge.s32 	%p291, %r379, %r324;
	mov.pred 	%p624, 0;
	@%p291 bra 	$L__BB14_238;
	setp.ge.s32 	%p293, %r380, %r323;
	mov.pred 	%p624, -1;
	@%p293 bra 	$L__BB14_238;
	mul.wide.s32 	%rd719, %r1600, 8;
	add.s64 	%rd720, %rd8, %rd719;
	ld.f64 	%fd319, [%rd720];
	mul.wide.s32 	%rd721, %r1601, 8;
	add.s64 	%rd722, %rd8, %rd721;
	ld.f64 	%fd320, [%rd722];
	setp.lt.f64 	%p624, %fd319, %fd320;
$L__BB14_238:
	selp.b32 	%r1543, %r1600, %r1601, %p624;
	selp.u32 	%r887, 1, 0, %p624;
	add.s32 	%r386, %r379, %r887;
	not.pred 	%p294, %p624;
	selp.u32 	%r888, 1, 0, %p294;
	add.s32 	%r387, %r380, %r888;
	@%p624 bra 	$L__BB14_240;
	shl.b32 	%r889, %r387, 2;
	mov.u32 	%r890, _ZZN3cub18CUB_300001_SM_10006detail10merge_sort30DeviceMergeSortBlockSortKernelINS2_10policy_hubIN6thrust24THRUST_300001_SM_1000_NS10device_ptrIiEEE9Policy600ES8_PNS0_8NullTypeES8_SC_j4cmpdiSB_EEvbT0_T1_T2_T3_T4_PT6_PT7_T5_NS1_7vsmem_tEE19static_temp_storage;
	add.s32 	%r891, %r890, %r889;
	ld.shared.u32 	%r1601, [%r891];
	bra.uni 	$L__BB14_241;
$L__BB14_240:
	shl.b32 	%r892, %r386, 2;
	mov.u32 	%r893, _ZZN3cub18CUB_300001_SM_10006detail10merge_sort30DeviceMergeSortBlockSortKernelINS2_10policy_hubIN6thrust24THRUST_300001_SM_1000_NS10device_ptrIiEEE9Policy600ES8_PNS0_8NullTypeES8_SC_j4cmpdiSB_EEvbT0_T1_T2_T3_T4_PT6_PT7_T5_NS1_7vsmem_tEE19static_temp_storage;
	add.s32 	%r894, %r893, %r892;
	ld.shared.u32 	%r1600, [%r894];
$L__BB14_241:
	setp.ge.s32 	%p296, %r386, %r324;
	mov.pred 	%p625, 0;
	@%p296 bra 	$L__BB14_244;
	setp.ge.s32 	%p298, %r387, %r323;
	mov.pred 	%p625, -1;
	@%p298 bra 	$L__BB14_244;
	mul.wide.s32 	%rd723, %r1600, 8;
	add.s64 	%rd724, %rd8, %rd723;
	ld.f64 	%fd321, [%rd724];
	mul.wide.s32 	%rd725, %r1601, 8;
	add.s64 	%rd726, %rd8, %rd725;
	ld.f64 	%fd322, [%rd726];
	setp.lt.f64 	%p625, %fd321, %fd322;
$L__BB14_244:
	selp.b32 	%r1545, %r1600, %r1601, %p625;
	selp.u32 	%r895, 1, 0, %p625;
	add.s32 	%r393, %r386, %r895;
	not.pred 	%p299, %p625;
	selp.u32 	%r896, 1, 0, %p299;
	add.s32 	%r394, %r387, %r896;
	@%p625 bra 	$L__BB14_246;
	shl.b32 	%r897, %r394, 2;
	mov.u32 	%r898, _ZZN3cub18CUB_300001_SM_10006detail10merge_sort30DeviceMergeSortBlockSortKernelINS2_10policy_hubIN6thrust24THRUST_300001_SM_1000_NS10device_ptrIiEEE9Policy600ES8_PNS0_8NullTypeES8_SC_j4cmpdiSB_EEvbT0_T1_T2_T3_T4_PT6_PT7_T5_NS1_7vsmem_tEE19static_temp_storage;
	add.s32 	%r899, %r898, %r897;
	ld.shared.u32 	%r1601, [%r899];
	bra.uni 	$L__BB14_247;
$L__BB14_246:
	shl.b32 	%r900, %r393, 2;
	mov.u32 	%r901, _ZZN3cub18CUB_300001_SM_10006detail10merge_sort30DeviceMergeSortBlockSortKernelINS2_10policy_hubIN6thrust24THRUST_300001_SM_1000_NS10device_ptrIiEEE9Policy600ES8_PNS0_8NullTypeES8_SC_j4cmpdiSB_EEvbT0_T1_T2_T3_T4_PT6_PT7_T5_NS1_7vsmem_tEE19static_temp_storage;
	add.s32 	%r902, %r901, %r900;
	ld.shared.u32 	%r1600, [%r902];
$L__BB14_247:
	setp.ge.s32 	%p301, %r393, %r324;
	mov.pred 	%p626, 0;
	@%p301 bra 	$L__BB14_250;
	setp.ge.s32 	%p303, %r394, %r323;
	mov.pred 	%p626, -1;
	@%p303 bra 	$L__BB14_250;
	mul.wide.s32 	%rd727, %r1600, 8;
	add.s64 	%rd728, %rd8, %rd727;
	ld.f64 	%fd323, [%rd728];
	mul.wide.s32 	%rd729, %r1601, 8;
	add.s64 	%rd730, %rd8, %rd729;
	ld.f64 	%fd324, [%rd730];
	setp.lt.f64 	%p626, %fd323, %fd324;
$L__BB14_250:
	selp.b32 	%r1547, %r1600, %r1601, %p626;
	selp.u32 	%r903, 1, 0, %p626;
	add.s32 	%r400, %r393, %r903;
	not.pred 	%p304, %p626;
	selp.u32 	%r904, 1, 0, %p304;
	add.s32 	%r401, %r394, %r904;
	@%p626 bra 	$L__BB14_252;
	shl.b32 	%r905, %r401, 2;
	mov.u32 	%r906, _ZZN3cub18CUB_300001_SM_10006detail10merge_sort30DeviceMergeSortBlockSortKernelINS2_10policy_hubIN6thrust24THRUST_300001_SM_1000_NS10device_ptrIiEEE9Policy600ES8_PNS0_8NullTypeES8_SC_j4cmpdiSB_EEvbT0_T1_T2_T3_T4_PT6_PT7_T5_NS1_7vsmem_tEE19static_temp_storage;
	add.s32 	%r907, %r906, %r905;
	ld.shared.u32 	%r1601, [%r907];
	bra.uni 	$L__BB14_253;
$L__BB14_252:
	shl.b32 	%r908, %r400, 2;
	mov.u32 	%r909, _ZZN3cub18CUB_300001_SM_10006detail10merge_sort30DeviceMergeSortBlockSortKernelINS2_10policy_hubIN6thrust24THRUST_300001_SM_1000_NS10device_ptrIiEEE9Policy600ES8_PNS0_8NullTypeES8_SC_j4cmpdiSB_EEvbT0_T1_T2_T3_T4_PT6_PT7_T5_NS1_7vsmem_tEE19static_temp_storage;
	add.s32 	%r910, %r909, %r908;
	ld.shared.u32 	%r1600, [%r910];
$L__BB14_253:
	setp.ge.s32 	%p306, %r400, %r324;
	mov.pred 	%p627, 0;
	@%p306 bra 	$L__BB14_256;
	setp.ge.s32 	%p308, %r401, %r323;
	mov.pred 	%p627, -1;
	@%p308 bra 	$L__BB14_256;
	mul.wide.s32 	%rd731, %r1600, 8;
	add.s64 	%rd732, %rd8, %rd731;
	ld.f64 	%fd325, [%rd732];
	mul.wide.s32 	%rd733, %r1601, 8;
	add.s64 	%rd734, %rd8, %rd733;
	ld.f64 	%fd326, [%rd734];
	setp.lt.f64 	%p627, %fd325, %fd326;
$L__BB14_256:
	selp.b32 	%r1549, %r1600, %r1601, %p627;
	selp.u32 	%r911, 1, 0, %p627;
	add.s32 	%r407, %r400, %r911;
	not.pred 	%p309, %p627;
	selp.u32 	%r912, 1, 0, %p309;
	add.s32 	%r408, %r401, %r912;
	@%p627 bra 	$L__BB14_258;
	shl.b32 	%r913, %r408, 2;
	mov.u32 	%r914, _ZZN3cub18CUB_300001_SM_10006detail10merge_sort30DeviceMergeSortBlockSortKernelINS2_10policy_hubIN6thrust24THRUST_300001_SM_1000_NS10device_ptrIiEEE9Policy600ES8_PNS0_8NullTypeES8_SC_j4cmpdiSB_EEvbT0_T1_T2_T3_T4_PT6_PT7_T5_NS1_7vsmem_tEE19static_temp_storage;
	add.s32 	%r915, %r914, %r913;
	ld.shared.u32 	%r1601, [%r915];
	bra.uni 	$L__BB14_259;
$L__BB14_258:
	shl.b32 	%r916, %r407, 2;
	mov.u32 	%r917, _ZZN3cub18CUB_300001_SM_10006detail10merge_sort30DeviceMergeSortBlockSortKernelINS2_10policy_hubIN6thrust24THRUST_300001_SM_1000_NS10device_ptrIiEEE9Policy600ES8_PNS0_8NullTypeES8_SC_j4cmpdiSB_EEvbT0_T1_T2_T3_T4_PT6_PT7_T5_NS1_7vsmem_tEE19static_temp_storage;
	add.s32 	%r918, %r917, %r916;
	ld.shared.u32 	%r1600, [%r918];
$L__BB14_259:
	setp.ge.s32 	%p311, %r407, %r324;
	mov.pred 	%p628, 0;
	@%p311 bra 	$L__BB14_262;
	setp.ge.s32 	%p313, %r408, %r323;
	mov.pred 	%p628, -1;
	@%p313 bra 	$L__BB14_262;
	mul.wide.s32 	%rd735, %r1600, 8;
	add.s64 	%rd736, %rd8, %rd735;
	ld.f64 	%fd327, [%rd736];
	mul.wide.s32 	%rd737, %r1601, 8;
	add.s64 	%rd738, %rd8, %rd737;
	ld.f64 	%fd328, [%rd738];
	setp.lt.f64 	%p628, %fd327, %fd328;
$L__BB14_262:
	selp.b32 	%r1551, %r1600, %r1601, %p628;
	selp.u32 	%r919, 1, 0, %p628;
	add.s32 	%r414, %r407, %r919;
	not.pred 	%p314, %p628;
	selp.u32 	%r920, 1, 0, %p314;
	add.s32 	%r415, %r408, %r920;
	@%p628 bra 	$L__BB14_264;
	shl.b32 	%r921, %r415, 2;
	mov.u32 	%r922, _ZZN3cub18CUB_300001_SM_10006detail10merge_sort30DeviceMergeSortBlockSortKernelINS2_10policy_hubIN6thrust24THRUST_300001_SM_1000_NS10device_ptrIiEEE9Policy600ES8_PNS0_8NullTypeES8_SC_j4cmpdiSB_EEvbT0_T1_T2_T3_T4_PT6_PT7_T5_NS1_7vsmem_tEE19static_temp_storage;
	add.s32 	%r923, %r922, %r921;
	ld.shared.u32 	%r1601, [%r923];
	bra.uni 	$L__BB14_265;
$L__BB14_264:
	shl.b32 	%r924, %r414, 2;
	mov.u32 	%r925, _ZZN3cub18CUB_300001_SM_10006detail10merge_sort30DeviceMergeSortBlockSortKernelINS2_10policy_hubIN6thrust24THRUST_300001_SM_1000_NS10device_ptrIiEEE9Policy600ES8_PNS0_8NullTypeES8_SC_j4cmpdiSB_EEvbT0_T1_T2_T3_T4_PT6_PT7_T5_NS1_7vsmem_tEE19static_temp_storage;
	add.s32 	%r926, %r925, %r924;
	ld.shared.u32 	%r1600, [%r926];
$L__BB14_265:
	setp.ge.s32 	%p316, %r414, %r324;
	mov.pred 	%p629, 0;
	@%p316 bra 	$L__BB14_268;
	setp.ge.s32 	%p318, %r415, %r323;
	mov.pred 	%p629, -1;
	@%p318 bra 	$L__BB14_268;
	mul.wide.s32 	%rd739, %r1600, 8;
	add.s64 	%rd740, %rd8, %rd739;
	ld.f64 	%fd329, [%rd740];
	mul.wide.s32 	%rd741, %r1601, 8;
	add.s64 	%rd742, %rd8, %rd741;
	ld.f64 	%fd330, [%rd742];
	setp.lt.f64 	%p629, %fd329, %fd330;
$L__BB14_268:
	selp.b32 	%r1553, %r1600, %r1601, %p629;
	selp.u32 	%r927, 1, 0, %p629;
	add.s32 	%r421, %r414, %r927;
	not.pred 	%p319, %p629;
	selp.u32 	%r928, 1, 0, %p319;
	add.s32 	%r422, %r415, %r928;
	@%p629 bra 	$L__BB14_270;
	shl.b32 	%r929, %r422, 2;
	mov.u32 	%r930, _ZZN3cub18CUB_300001_SM_10006detail10merge_sort30DeviceMergeSortBlockSortKernelINS2_10policy_hubIN6thrust24THRUST_300001_SM_1000_NS10device_ptrIiEEE9Policy600ES8_PNS0_8NullTypeES8_SC_j4cmpdiSB_EEvbT0_T1_T2_T3_T4_PT6_PT7_T5_NS1_7vsmem_tEE19static_temp_storage;
	add.s32 	%r931, %r930, %r929;
	ld.shared.u32 	%r1601, [%r931];
	bra.uni 	$L__BB14_271;
$L__BB14_270:
	shl.b32 	%r932, %r421, 2;
	mov.u32 	%r933, _ZZN3cub18CUB_300001_SM_10006detail10merge_sort30DeviceMergeSortBlockSortKernelINS2_10policy_hubIN6thrust24THRUST_300001_SM_1000_NS10device_ptrIiEEE9Policy600ES8_PNS0_8NullTypeES8_SC_j4cmpdiSB_EEvbT0_T1_T2_T3_T4_PT6_PT7_T5_NS1_7vsmem_tEE19static_temp_storage;
	add.s32 	%r934, %r933, %r932;
	ld.shared.u32 	%r1600, [%r934];
$L__BB14_271:
	setp.ge.s32 	%p321, %r421, %r324;
	mov.pred 	%p630, 0;
	@%p321 bra 	$L__BB14_274;
	setp.ge.s32 	%p323, %r422, %r323;
	mov.pred 	%p630, -1;
	@%p323 bra 	$L__BB14_274;
	mul.wide.s32 	%rd743, %r1600, 8;
	add.s64 	%rd744, %rd8, %rd743;
	ld.f64 	%fd331, [%rd744];
	mul.wide.s32 	%rd745, %r1601, 8;
	add.s64 	%rd746, %rd8, %rd745;
	ld.f64 	%fd332, [%rd746];
	setp.lt.f64 	%p630, %fd331, %fd332;
$L__BB14_274:
	selp.b32 	%r1555, %r1600, %r1601, %p630;
	selp.u32 	%r935, 1, 0, %p630;
	add.s32 	%r428, %r421, %r935;
	not.pred 	%p324, %p630;
	selp.u32 	%r936, 1, 0, %p324;
	add.s32 	%r429, %r422, %r936;
	@%p630 bra 	$L__BB14_276;
	shl.b32 	%r937, %r429, 2;
	mov.u32 	%r938, _ZZN3cub18CUB_300001_SM_10006detail10merge_sort30DeviceMergeSortBlockSortKernelINS2_10policy_hubIN6thrust24THRUST_300001_SM_1000_NS10device_ptrIiEEE9Policy600ES8_PNS0_8NullTypeES8_SC_j4cmpdiSB_EEvbT0_T1_T2_T3_T4_PT6_PT7_T5_NS1_7vsmem_tEE19static_temp_storage;
	add.s32 	%r939, %r938, %r937;
	ld.shared.u32 	%r1601, [%r939];
	bra.uni 	$L__BB14_277;
$L__BB14_276:
	shl.b32 	%r940, %r428, 2;
	mov.u32 	%r941, _ZZN3cub18CUB_300001_SM_10006detail10merge_sort30DeviceMergeSortBlockSortKernelINS2_10policy_hubIN6thrust24THRUST_300001_SM_1000_NS10device_ptrIiEEE9Policy600ES8_PNS0_8NullTypeES8_SC_j4cmpdiSB_EEvbT0_T1_T2_T3_T4_PT6_PT7_T5_NS1_7vsmem_tEE19static_temp_storage;
	add.s32 	%r942, %r941, %r940;
	ld.shared.u32 	%r1600, [%r942];
$L__BB14_277:
	setp.ge.s32 	%p326, %r428, %r324;
	mov.pred 	%p631, 0;
	@%p326 bra 	$L__BB14_280;
	setp.ge.s32 	%p328, %r429, %r323;
	mov.pred 	%p631, -1;
	@%p328 bra 	$L__BB14_280;
	mul.wide.s32 	%rd747, %r1600, 8;
	add.s64 	%rd748, %rd8, %rd747;
	ld.f64 	%fd333, [%rd748];
	mul.wide.s32 	%rd749, %r1601, 8;
	add.s64 	%rd750, %rd8, %rd749;
	ld.f64 	%fd334, [%rd750];
	setp.lt.f64 	%p631, %fd333, %fd334;
$L__BB14_280:
	selp.b32 	%r1557, %r1600, %r1601, %p631;
	selp.u32 	%r943, 1, 0, %p631;
	add.s32 	%r435, %r428, %r943;
	not.pred 	%p329, %p631;
	selp.u32 	%r944, 1, 0, %p329;
	add.s32 	%r436, %r429, %r944;
	@%p631 bra 	$L__BB14_282;
	shl.b32 	%r945, %r436, 2;
	mov.u32 	%r946, _ZZN3cub18CUB_300001_SM_10006detail10merge_sort30DeviceMergeSortBlockSortKernelINS2_10policy_hubIN6thrust24THRUST_300001_SM_1000_NS10device_ptrIiEEE9Policy600ES8_PNS0_8NullTypeES8_SC_j4cmpdiSB_EEvbT0_T1_T2_T3_T4_PT6_PT7_T5_NS1_7vsmem_tEE19static_temp_storage;
	add.s32 	%r947, %r946, %r945;
	ld.shared.u32 	%r1601, [%r947];
	bra.uni 	$L__BB14_283;
$L__BB14_282:
	shl.b32 	%r948, %r435, 2;
	mov.u32 	%r949, _ZZN3cub18CUB_300001_SM_10006detail10merge_sort30DeviceMergeSortBlockSortKernelINS2_10policy_hubIN6thrust24THRUST_300001_SM_1000_NS10device_ptrIiEEE9Policy600ES8_PNS0_8NullTypeES8_SC_j4cmpdiSB_EEvbT0_T1_T2_T3_T4_PT6_PT7_T5_NS1_7vsmem_tEE19static_temp_storage;
	add.s32 	%r950, %r949, %r948;
	ld.shared.u32 	%r1600, [%r950];
$L__BB14_283:
	setp.ge.s32 	%p331, %r435, %r324;
	mov.pred 	%p632, 0;
	@%p331 bra 	$L__BB14_286;
	setp.ge.s32 	%p333, %r436, %r323;
	mov.pred 	%p632, -1;
	@%p333 bra 	$L__BB14_286;
	mul.wide.s32 	%rd751, %r1600, 8;
	add.s64 	%rd752, %rd8, %rd751;
	ld.f64 	%fd335, [%rd752];
	mul.wide.s32 	%rd753, %r1601, 8;
	add.s64 	%rd754, %rd8, %rd753;
	ld.f64 	%fd336, [%rd754];
	setp.lt.f64 	%p632, %fd335, %fd336;
$L__BB14_286:
	selp.b32 	%r1559, %r1600, %r1601, %p632;
	selp.u32 	%r951, 1, 0, %p632;
	add.s32 	%r442, %r435, %r951;
	not.pred 	%p334, %p632;
	selp.u32 	%r952, 1, 0, %p334;
	add.s32 	%r443, %r436, %r952;
	@%p632 bra 	$L__BB14_288;
	shl.b32 	%r953, %r443, 2;
	mov.u32 	%r954, _ZZN3cub18CUB_300001_SM_10006detail10merge_sort30DeviceMergeSortBlockSortKernelINS2_10policy_hubIN6thrust24THRUST_300001_SM_1000_NS10device_ptrIiEEE9Policy600ES8_PNS0_8NullTypeES8_SC_j4cmpdiSB_EEvbT0_T1_T2_T3_T4_PT6_PT7_T5_NS1_7vsmem_tEE19static_temp_storage;
	add.s32 	%r955, %r954, %r953;
	ld.shared.u32 	%r1601, [%r955];
	bra.uni 	$L__BB14_289;
$L__BB14_288:
	shl.b32 	%r956, %r442, 2;
	mov.u32 	%r957, _ZZN3cub18CUB_300001_SM_10006detail10merge_sort30DeviceMergeSortBlockSortKernelINS2_10policy_hubIN6thrust24THRUST_300001_SM_1000_NS10device_ptrIiEEE9Policy600ES8_PNS0_8NullTypeES8_SC_j4cmpdiSB_EEvbT0_T1_T2_T3_T4_PT6_PT7_T5_NS1_7vsmem_tEE19static_temp_storage;
	add.s32 	%r958, %r957, %r956;
	ld.shared.u32 	%r1600, [%r958];
$L__BB14_289:
	setp.ge.s32 	%p335, %r442, %r324;
	mov.u32 	%r1631, %r1601;
	@%p335 bra 	$L__BB14_292;
	setp.ge.s32 	%p336, %r443, %r323;
	mov.u32 	%r1631, %r1600;
	@%p336 bra 	$L__BB14_292;
	mul.wide.s32 	%rd755, %r1600, 8;
	add.s64 	%rd756, %rd8, %rd755;
	ld.f64 	%fd337, [%rd756];
	mul.wide.s32 	%rd757, %r1601, 8;
	add.s64 	%rd758, %rd8, %rd757;
	ld.f64 	%fd338, [%rd758];
	setp.lt.f64 	%p337, %fd337, %fd338;
	selp.b32 	%r1631, %r1600, %r1601, %p337;
$L__BB14_292:
	shl.b32 	%r1595, %r320, 1;
	setp.lt.u32 	%p338, %r320, 129;
	@%p338 bra 	$L__BB14_191;
	ld.param.s8 	%rs2, [_ZN3cub18CUB_300001_SM_10006detail10merge_sort30DeviceMergeSortBlockSortKernelINS2_10policy_hubIN6thrust24THRUST_300001_SM_1000_NS10device_ptrIiEEE9Policy600ES8_PNS0_8NullTypeES8_SC_j4cmpdiSB_EEvbT0_T1_T2_T3_T4_PT6_PT7_T5_NS1_7vsmem_tE_param_0];
	add.s32 	%r451, %r177, 352;
	add.s32 	%r452, %r177, 384;
	add.s32 	%r453, %r177, 32;
	add.s32 	%r454, %r177, 416;
	add.s32 	%r455, %r177, 448;
	add.s32 	%r456, %r177, 480;
	add.s32 	%r457, %r177, 64;
	add.s32 	%r458, %r177, 96;
	add.s32 	%r459, %r177, 128;
	add.s32 	%r460, %r177, 160;
	bar.sync 	0;
	setp.eq.s16 	%p339, %rs2, 0;
	@%p339 bra 	$L__BB14_330;
	st.shared.u32 	[%r219], %r1594;
	st.shared.u32 	[%r219+4], %r1576;
	st.shared.u32 	[%r219+8], %r1533;
	st.shared.u32 	[%r219+12], %r1535;
	st.shared.u32 	[%r219+16], %r1537;
	st.shared.u32 	[%r219+20], %r1539;
	st.shared.u32 	[%r219+24], %r1541;
	st.shared.u32 	[%r219+28], %r1543;
	st.shared.u32 	[%r219+32], %r1545;
	st.shared.u32 	[%r219+36], %r1547;
	st.shared.u32 	[%r219+40], %r1549;
	st.shared.u32 	[%r219+44], %r1551;
	st.shared.u32 	[%r219+48], %r1553;
	st.shared.u32 	[%r219+52], %r1555;
	st.shared.u32 	[%r219+56], %r1557;
	st.shared.u32 	[%r219+60], %r1559;
	st.shared.u32 	[%r219+64], %r1631;
	bar.warp.sync 	-1;
	ld.shared.u32 	%r461, [%r218];
	ld.shared.u32 	%r462, [%r218+128];
	ld.shared.u32 	%r463, [%r218+256];
	ld.shared.u32 	%r464, [%r218+384];
	ld.shared.u32 	%r465, [%r218+512];
	ld.shared.u32 	%r466, [%r218+640];
	ld.shared.u32 	%r467, [%r218+768];
	ld.shared.u32 	%r468, [%r218+896];
	ld.shared.u32 	%r469, [%r218+1024];
	ld.shared.u32 	%r470, [%r218+1152];
	ld.shared.u32 	%r471, [%r218+1280];
	ld.shared.u32 	%r472, [%r218+1408];
	ld.shared.u32 	%r473, [%r218+1536];
	ld.shared.u32 	%r474, [%r218+1664];
	ld.shared.u32 	%r475, [%r218+1792];
	ld.shared.u32 	%r476, [%r218+1920];
	ld.shared.u32 	%r477, [%r218+2048];
	setp.eq.s32 	%p340, %r175, 0;
	@%p340 bra 	$L__BB14_295;
	bra.uni 	$L__BB14_296;
$L__BB14_295:
	st.volatile.shared.u32 	[_ZZN3cub18CUB_300001_SM_10006detail10merge_sort30DeviceMergeSortBlockSortKernelINS2_10policy_hubIN6thrust24THRUST_300001_SM_1000_NS10device_ptrIiEEE9Policy600ES8_PNS0_8NullTypeES8_SC_j4cmpdiSB_EEvbT0_T1_T2_T3_T4_PT6_PT7_T5_NS1_7vsmem_tEE19static_temp_storage+17408], %r174;
$L__BB14_296:
	bar.sync 	0;
	ld.volatile.shared.u32 	%r495, [_ZZN3cub18CUB_300001_SM_10006detail10merge_sort30DeviceMergeSortBlockSortKernelINS2_10policy_hubIN6thrust24THRUST_300001_SM_1000_NS10device_ptrIiEEE9Policy600ES8_PNS0_8NullTypeES8_SC_j4cmpdiSB_EEvbT0_T1_T2_T3_T4_PT6_PT7_T5_NS1_7vsmem_tEE19static_temp_storage+17408];
	mov.u32 	%r959, %tid.x;
	and.b32  	%r960, %r959, 992;
	mul.lo.s32 	%r961, %r960, 17;
	cvt.u64.u32 	%rd759, %r961;
	and.b32  	%r962, %r959, 31;
	add.s32 	%r963, %r962, %r1;
	cvt.u64.u32 	%rd760, %r963;
	add.s64 	%rd761, %rd760, %rd759;
	setp.ge.s32 	%p341, %r177, %r495;
	shl.b64 	%rd762, %rd761, 2;
	add.s64 	%rd9, %rd3, %rd762;
	@%p341 bra 	$L__BB14_298;
	st.global.u32 	[%rd9], %r461;
$L__BB14_298:
	setp.ge.s32 	%p342, %r453, %r495;
	@%p342 bra 	$L__BB14_300;
	st.global.u32 	[%rd9+128], %r462;
$L__BB14_300:
	setp.ge.s32 	%p343, %r457, %r495;
	@%p343 bra 	$L__BB14_302;
	st.global.u32 	[%rd9+256], %r463;
$L__BB14_302:
	setp.ge.s32 	%p344, %r458, %r495;
	@%p344 bra 	$L__BB14_304;
	st.global.u32 	[%rd9+384], %r464;
$L__BB14_304:
	setp.ge.s32 	%p345, %r459, %r495;
	@%p345 bra 	$L__BB14_306;
	st.global.u32 	[%rd9+512], %r465;
$L__BB14_306:
	setp.ge.s32 	%p346, %r460, %r495;
	@%p346 bra 	$L__BB14_308;
	st.global.u32 	[%rd9+640], %r466;
$L__BB14_308:
	setp.ge.s32 	%p347, %r190, %r495;
	@%p347 bra 	$L__BB14_310;
	st.global.u32 	[%rd9+768], %r467;
$L__BB14_310:
	setp.ge.s32 	%p348, %r193, %r495;
	@%p348 bra 	$L__BB14_312;
	st.global.u32 	[%rd9+896], %r468;
$L__BB14_312:
	setp.ge.s32 	%p349, %r196, %r495;
	@%p349 bra 	$L__BB14_314;
	st.global.u32 	[%rd9+1024], %r469;
$L__BB14_314:
	setp.ge.s32 	%p350, %r199, %r495;
	@%p350 bra 	$L__BB14_316;
	st.global.u32 	[%rd9+1152], %r470;
$L__BB14_316:
	setp.ge.s32 	%p351, %r202, %r495;
	@%p351 bra 	$L__BB14_318;
	st.global.u32 	[%rd9+1280], %r471;
$L__BB14_318:
	setp.ge.s32 	%p352, %r451, %r495;
	@%p352 bra 	$L__BB14_320;
	st.global.u32 	[%rd9+1408], %r472;
$L__BB14_320:
	setp.ge.s32 	%p353, %r452, %r495;
	@%p353 bra 	$L__BB14_322;
	st.global.u32 	[%rd9+1536], %r473;
$L__BB14_322:
	setp.ge.s32 	%p354, %r454, %r495;
	@%p354 bra 	$L__BB14_324;
	st.global.u32 	[%rd9+1664], %r474;
$L__BB14_324:
	setp.ge.s32 	%p355, %r455, %r495;
	@%p355 bra 	$L__BB14_326;
	st.global.u32 	[%rd9+1792], %r475;
$L__BB14_326:
	setp.ge.s32 	%p356, %r456, %r495;
	@%p356 bra 	$L__BB14_328;
	st.global.u32 	[%rd9+1920], %r476;
$L__BB14_328:
	setp.ge.s32 	%p357, %r215, %r495;
	@%p357 bra 	$L__BB14_366;
	st.global.u32 	[%rd9+2048], %r477;
	bra.uni 	$L__BB14_366;
$L__BB14_330:
	st.shared.u32 	[%r219], %r1594;
	st.shared.u32 	[%r219+4], %r1576;
	st.shared.u32 	[%r219+8], %r1533;
	st.shared.u32 	[%r219+12], %r1535;
	st.shared.u32 	[%r219+16], %r1537;
	st.shared.u32 	[%r219+20], %r1539;
	st.shared.u32 	[%r219+24], %r1541;
	st.shared.u32 	[%r219+28], %r1543;
	st.shared.u32 	[%r219+32], %r1545;
	st.shared.u32 	[%r219+36], %r1547;
	st.shared.u32 	[%r219+40], %r1549;
	st.shared.u32 	[%r219+44], %r1551;
	st.shared.u32 	[%r219+48], %r1553;
	st.shared.u32 	[%r219+52], %r1555;
	st.shared.u32 	[%r219+56], %r1557;
	st.shared.u32 	[%r219+60], %r1559;
	st.shared.u32 	[%r219+64], %r1631;
	bar.warp.sync 	-1;
	ld.shared.u32 	%r478, [%r218];
	ld.shared.u32 	%r479, [%r218+128];
	ld.shared.u32 	%r480, [%r218+256];
	ld.shared.u32 	%r481, [%r218+384];
	ld.shared.u32 	%r482, [%r218+512];
	ld.shared.u32 	%r483, [%r218+640];
	ld.shared.u32 	%r484, [%r218+768];
	ld.shared.u32 	%r485, [%r218+896];
	ld.shared.u32 	%r486, [%r218+1024];
	ld.shared.u32 	%r487, [%r218+1152];
	ld.shared.u32 	%r488, [%r218+1280];
	ld.shared.u32 	%r489, [%r218+1408];
	ld.shared.u32 	%r490, [%r218+1536];
	ld.shared.u32 	%r491, [%r218+1664];
	ld.shared.u32 	%r492, [%r218+1792];
	ld.shared.u32 	%r493, [%r218+1920];
	ld.shared.u32 	%r494, [%r218+2048];
	setp.eq.s32 	%p358, %r175, 0;
	@%p358 bra 	$L__BB14_331;
	bra.uni 	$L__BB14_332;
$L__BB14_331:
	st.volatile.shared.u32 	[_ZZN3cub18CUB_300001_SM_10006detail10merge_sort30DeviceMergeSortBlockSortKernelINS2_10policy_hubIN6thrust24THRUST_300001_SM_1000_NS10device_ptrIiEEE9Policy600ES8_PNS0_8NullTypeES8_SC_j4cmpdiSB_EEvbT0_T1_T2_T3_T4_PT6_PT7_T5_NS1_7vsmem_tEE19static_temp_storage+17408], %r174;
$L__BB14_332:
	bar.sync 	0;
	ld.volatile.shared.u32 	%r496, [_ZZN3cub18CUB_300001_SM_10006detail10merge_sort30DeviceMergeSortBlockSortKernelINS2_10policy_hubIN6thrust24THRUST_300001_SM_1000_NS10device_ptrIiEEE9Policy600ES8_PNS0_8NullTypeES8_SC_j4cmpdiSB_EEvbT0_T1_T2_T3_T4_PT6_PT7_T5_NS1_7vsmem_tEE19static_temp_storage+17408];
	setp.ge.s32 	%p359, %r177, %r496;
	@%p359 bra 	$L__BB14_334;
	cvt.u64.u32 	%rd763, %r177;
	add.s64 	%rd764, %rd763, %rd6;
	shl.b64 	%rd765, %rd764, 2;
	add.s64 	%rd766, %rd1, %rd765;
	st.global.u32 	[%rd766], %r478;
$L__BB14_334:
	setp.ge.s32 	%p360, %r453, %r496;
	@%p360 bra 	$L__BB14_336;
	cvt.u64.u32 	%rd767, %r177;
	add.s64 	%rd768, %rd767, %rd6;
	shl.b64 	%rd769, %rd768, 2;
	add.s64 	%rd770, %rd1, %rd769;
	st.global.u32 	[%rd770+128], %r479;
$L__BB14_336:
	setp.ge.s32 	%p361, %r457, %r496;
	@%p361 bra 	$L__BB14_338;
	cvt.u64.u32 	%rd771, %r177;
	add.s64 	%rd772, %rd771, %rd6;
	shl.b64 	%rd773, %rd772, 2;
	add.s64 	%rd774, %rd1, %rd773;
	st.global.u32 	[%rd774+256], %r480;
$L__BB14_338:
	setp.ge.s32 	%p362, %r458, %r496;
	@%p362 bra 	$L__BB14_340;
	cvt.u64.u32 	%rd775, %r177;
	add.s64 	%rd776, %rd775, %rd6;
	shl.b64 	%rd777, %rd776, 2;
	add.s64 	%rd778, %rd1, %rd777;
	st.global.u32 	[%rd778+384], %r481;
$L__BB14_340:
	setp.ge.s32 	%p363, %r459, %r496;
	@%p363 bra 	$L__BB14_342;
	cvt.u64.u32 	%rd779, %r177;
	add.s64 	%rd780, %rd779, %rd6;
	shl.b64 	%rd781, %rd780, 2;
	add.s64 	%rd782, %rd1, %rd781;
	st.global.u32 	[%rd782+512], %r482;
$L__BB14_342:
	setp.ge.s32 	%p364, %r460, %r496;
	@%p364 bra 	$L__BB14_344;
	cvt.u64.u32 	%rd783, %r177;
	add.s64 	%rd784, %rd783, %rd6;
	shl.b64 	%rd785, %rd784, 2;
	add.s64 	%rd786, %rd1, %rd785;
	st.global.u32 	[%rd786+640], %r483;
$L__BB14_344:
	setp.ge.s32 	%p365, %r190, %r496;
	@%p365 bra 	$L__BB14_346;
	cvt.u64.u32 	%rd787, %r177;
	add.s64 	%rd788, %rd787, %rd6;
	shl.b64 	%rd789, %rd788, 2;
	add.s64 	%rd790, %rd1, %rd789;
	st.global.u32 	[%rd790+768], %r484;
$L__BB14_346:
	setp.ge.s32 	%p366, %r193, %r496;
	@%p366 bra 	$L__BB14_348;
	cvt.u64.u32 	%rd791, %r177;
	add.s64 	%rd792, %rd791, %rd6;
	shl.b64 	%rd793, %rd792, 2;
	add.s64 	%rd794, %rd1, %rd793;
	st.global.u32 	[%rd794+896], %r485;
$L__BB14_348:
	setp.ge.s32 	%p367, %r196, %r496;
	@%p367 bra 	$L__BB14_350;
	cvt.u64.u32 	%rd795, %r177;
	add.s64 	%rd796, %rd795, %rd6;
	shl.b64 	%rd797, %rd796, 2;
	add.s64 	%rd798, %rd1, %rd797;
	st.global.u32 	[%rd798+1024], %r486;
$L__BB14_350:
	setp.ge.s32 	%p368, %r199, %r496;
	@%p368 bra 	$L__BB14_352;
	cvt.u64.u32 	%rd799, %r177;
	add.s64 	%rd800, %rd799, %rd6;
	shl.b64 	%rd801, %rd800, 2;
	add.s64 	%rd802, %rd1, %rd801;
	st.global.u32 	[%rd802+1152], %r487;
$L__BB14_352:
	setp.ge.s32 	%p369, %r202, %r496;
	@%p369 bra 	$L__BB14_354;
	cvt.u64.u32 	%rd803, %r177;
	add.s64 	%rd804, %rd803, %rd6;
	shl.b64 	%rd805, %rd804, 2;
	add.s64 	%rd806, %rd1, %rd805;
	st.global.u32 	[%rd806+1280], %r488;
$L__BB14_354:
	setp.ge.s32 	%p370, %r451, %r496;
	@%p370 bra 	$L__BB14_356;
	cvt.u64.u32 	%rd807, %r177;
	add.s64 	%rd808, %rd807, %rd6;
	shl.b64 	%rd809, %rd808, 2;
	add.s64 	%rd810, %rd1, %rd809;
	st.global.u32 	[%rd810+1408], %r489;
$L__BB14_356:
	setp.ge.s32 	%p371, %r452, %r496;
	@%p371 bra 	$L__BB14_358;
	cvt.u64.u32 	%rd811, %r177;
	add.s64 	%rd812, %rd811, %rd6;
	shl.b64 	%rd813, %rd812, 2;
	add.s64 	%rd814, %rd1, %rd813;
	st.global.u32 	[%rd814+1536], %r490;
$L__BB14_358:
	setp.ge.s32 	%p372, %r454, %r496;
	@%p372 bra 	$L__BB14_360;
	cvt.u64.u32 	%rd815, %r177;
	add.s64 	%rd816, %rd815, %rd6;
	shl.b64 	%rd817, %rd816, 2;
	add.s64 	%rd818, %rd1, %rd817;
	st.global.u32 	[%rd818+1664], %r491;
$L__BB14_360:
	setp.ge.s32 	%p373, %r455, %r496;
	@%p373 bra 	$L__BB14_362;
	cvt.u64.u32 	%rd819, %r177;
	add.s64 	%rd820, %rd819, %rd6;
	shl.b64 	%rd821, %rd820, 2;
	add.s64 	%rd822, %rd1, %rd821;
	st.global.u32 	[%rd822+1792], %r492;
$L__BB14_362:
	setp.ge.s32 	%p374, %r456, %r496;
	@%p374 bra 	$L__BB14_364;
	cvt.u64.u32 	%rd823, %r177;
	add.s64 	%rd824, %rd823, %rd6;
	shl.b64 	%rd825, %rd824, 2;
	add.s64 	%rd826, %rd1, %rd825;
	st.global.u32 	[%rd826+1920], %r493;
$L__BB14_364:
	setp.ge.s32 	%p375, %r215, %r496;
	@%p375 bra 	$L__BB14_366;
	cvt.u64.u32 	%rd827, %r177;
	add.s64 	%rd828, %rd827, %rd6;
	shl.b64 	%rd829, %rd828, 2;
	add.s64 	%rd830, %rd1, %rd829;
	st.global.u32 	[%rd830+2048], %r494;
$L__BB14_366:
	ret;

}
	// .globl	_ZN3cub18CUB_300001_SM_10006detail10merge_sort30DeviceMergeSortPartitionKernelIN6thrust24THRUST_300001_SM_1000_NS10device_ptrIiEEj4cmpdiEEvbT_PT2_T0_SC_PSC_T1_SC_i
.visible .entry _ZN3cub18CUB_300001_SM_10006detail10merge_sort30DeviceMergeSortPartitionKernelIN6thrust24THRUST_300001_SM_1000_NS10device_ptrIiEEj4cmpdiEEvbT_PT2_T0_SC_PSC_T1_SC_i(
	.param .u8 _ZN3cub18CUB_300001_SM_10006detail10merge_sort30DeviceMergeSortPartitionKernelIN6thrust24THRUST_300001_SM_1000_NS10device_ptrIiEEj4cmpdiEEvbT_PT2_T0_SC_PSC_T1_SC_i_param_0,
	.param .align 8 .b8 _ZN3cub18CUB_300001_SM_10006detail10merge_sort30DeviceMergeSortPartitionKernelIN6thrust24THRUST_300001_SM_1000_NS10device_ptrIiEEj4cmpdiEEvbT_PT2_T0_SC_PSC_T1_SC_i_param_1[8],
	.param .u64 .ptr .align 1 _ZN3cub18CUB_300001_SM_10006detail10merge_sort30DeviceMergeSortPartitionKernelIN6thrust24THRUST_300001_SM_1000_NS10device_ptrIiEEj4cmpdiEEvbT_PT2_T0_SC_PSC_T1_SC_i_param_2,
	.param .u32 _ZN3cub18CUB_300001_SM_10006detail10merge_sort30DeviceMergeSortPartitionKernelIN6thrust24THRUST_300001_SM_1000_NS10device_ptrIiEEj4cmpdiEEvbT_PT2_T0_SC_PSC_T1_SC_i_param_3,
	.param .u32 _ZN3cub18CUB_300001_SM_10006detail10merge_sort30DeviceMergeSortPartitionKernelIN6thrust24THRUST_300001_SM_1000_NS10device_ptrIiEEj4cmpdiEEvbT_PT2_T0_SC_PSC_T1_SC_i_param_4,
	.param .u64 .ptr .align 1 _ZN3cub18CUB_300001_SM_10006detail10merge_sort30DeviceMergeSortPartitionKernelIN6thrust24THRUST_300001_SM_1000_NS10device_ptrIiEEj4cmpdiEEvbT_PT2_T0_SC_PSC_T1_SC_i_param_5,
	.param .align 1 .b8 _ZN3cub18CUB_300001_SM_10006detail10merge_sort30DeviceMergeSortPartitionKernelIN6thrust24THRUST_300001_SM_1000_NS10device_ptrIiEEj4cmpdiEEvbT_PT2_T0_SC_PSC_T1_SC_i_param_6[1],
	.param .u32 _ZN3cub18CUB_300001_SM_10006detail10merge_sort30DeviceMergeSortPartitionKernelIN6thrust24THRUST_300001_SM_1000_NS10device_ptrIiEEj4cmpdiEEvbT_PT2_T0_SC_PSC_T1_SC_i_param_7,
	.param .u32 _ZN3cub18CUB_300001_SM_10006detail10merge_sort30DeviceMergeSortPartitionKernelIN6thrust24THRUST_300001_SM_1000_NS10device_ptrIiEEj4cmpdiEEvbT_PT2_T0_SC_PSC_T1_SC_i_param_8
)
{
	.reg .pred 	%p<10>;
	.reg .b16 	%rs<2>;
	.reg .b32 	%r<70>;
	.reg .b64 	%rd<42>;
	.reg .b64 	%fd<5>;

	ld.param.u64 	%rd11, [_ZN3cub18CUB_300001_SM_10006detail10merge_sort30DeviceMergeSortPartitionKernelIN6thrust24THRUST_300001_SM_1000_NS10device_ptrIiEEj4cmpdiEEvbT_PT2_T0_SC_PSC_T1_SC_i_param_1];
	ld.param.s8 	%rs1, [_ZN3cub18CUB_300001_SM_10006detail10merge_sort30DeviceMergeSortPartitionKernelIN6thrust24THRUST_300001_SM_1000_NS10device_ptrIiEEj4cmpdiEEvbT_PT2_T0_SC_PSC_T1_SC_i_param_0];
	ld.param.u64 	%rd12, [_ZN3cub18CUB_300001_SM_10006detail10merge_sort30DeviceMergeSortPartitionKernelIN6thrust24THRUST_300001_SM_1000_NS10device_ptrIiEEj4cmpdiEEvbT_PT2_T0_SC_PSC_T1_SC_i_param_2];
	ld.param.u32 	%r20, [_ZN3cub18CUB_300001_SM_10006detail10merge_sort30DeviceMergeSortPartitionKernelIN6thrust24THRUST_300001_SM_1000_NS10device_ptrIiEEj4cmpdiEEvbT_PT2_T0_SC_PSC_T1_SC_i_param_3];
	ld.param.u32 	%r21, [_ZN3cub18CUB_300001_SM_10006detail10merge_sort30DeviceMergeSortPartitionKernelIN6thrust24THRUST_300001_SM_1000_NS10device_ptrIiEEj4cmpdiEEvbT_PT2_T0_SC_PSC_T1_SC_i_param_4];
	ld.param.u64 	%rd13, [_ZN3cub18CUB_300001_SM_10006detail10merge_sort30DeviceMergeSortPartitionKernelIN6thrust24THRUST_300001_SM_1000_NS10device_ptrIiEEj4cmpdiEEvbT_PT2_T0_SC_PSC_T1_SC_i_param_5];
	ld.param.u32 	%r22, [_ZN3cub18CUB_300001_SM_10006detail10merge_sort30DeviceMergeSortPartitionKernelIN6thrust24THRUST_300001_SM_1000_NS10device_ptrIiEEj4cmpdiEEvbT_PT2_T0_SC_PSC_T1_SC_i_param_7];
	ld.param.u32 	%r23, [_ZN3cub18CUB_300001_SM_10006detail10merge_sort30DeviceMergeSortPartitionKernelIN6thrust24THRUST_300001_SM_1000_NS10device_ptrIiEEj4cmpdiEEvbT_PT2_T0_SC_PSC_T1_SC_i_param_8];
	cvta.to.global.u64 	%rd1, %rd13;
	mov.u32 	%r24, %ntid.x;
	mov.u32 	%r25, %ctaid.x;
	mov.u32 	%r26, %tid.x;
	mad.lo.s32 	%r1, %r24, %r25, %r26;
	setp.ge.u32 	%p1, %r1, %r21;
	@%p1 bra 	$L__BB15_11;
	shr.u32 	%r27, %r22, 1;
	add.s32 	%r2, %r22, -1;
	neg.s32 	%r28, %r22;
	and.b32  	%r29, %r1, %r28;
	mul.lo.s32 	%r30, %r23, %r29;
	mul.lo.s32 	%r31, %r23, %r27;
	min.u32 	%r3, %r30, %r20;
	not.b32 	%r32, %r30;
	min.u32 	%r33, %r31, %r32;
	add.s32 	%r34, %r33, %r30;
	min.u32 	%r4, %r34, %r20;
	not.b32 	%r35, %r4;
	min.u32 	%r36, %r31, %r35;
	add.s32 	%r37, %r36, %r4;
	min.u32 	%r5, %r37, %r20;
	// begin inline asm
	griddepcontrol.wait;
	// end inline asm
	add.s32 	%r38, %r1, 1;
	setp.ne.s32 	%p2, %r38, %r21;
	@%p2 bra 	$L__BB15_3;
	mul.wide.u32 	%rd40, %r1, 4;
	add.s64 	%rd41, %rd1, %rd40;
	st.global.u32 	[%rd41], %r4;
	bra.uni 	$L__BB15_11;
$L__BB15_3:
	sub.s32 	%r39, %r5, %r3;
	and.b32  	%r40, %r2, %r1;
	mul.lo.s32 	%r41, %r40, %r23;
	min.u32 	%r6, %r41, %r39;
	setp.eq.s16 	%p3, %rs1, 0;
	@%p3 bra 	$L__BB15_7;
	sub.s32 	%r42, %r4, %r3;
	sub.s32 	%r43, %r5, %r4;
	max.u32 	%r44, %r6, %r43;
	sub.s32 	%r69, %r44, %r43;
	min.u32 	%r65, %r42, %r6;
	setp.ge.u32 	%p4, %r69, %r65;
	@%p4 bra 	$L__BB15_10;
	cvta.to.global.u64 	%rd3, %rd11;
	ld.global.u64 	%rd4, [a_d];
	cvt.u64.u32 	%rd5, %r4;
	cvt.u64.u32 	%rd6, %r3;
$L__BB15_6:
	sub.s32 	%r45, %r65, %r69;
	shr.u32 	%r46, %r45, 1;
	add.s32 	%r47, %r46, %r69;
	cvt.u64.u32 	%rd14, %r47;
	add.s64 	%rd15, %rd14, %rd6;
	shl.b64 	%rd16, %rd15, 2;
	add.s64 	%rd17, %rd3, %rd16;
	ld.global.u32 	%r48, [%rd17];
	not.b32 	%r49, %r47;
	add.s32 	%r50, %r6, %r49;
	cvt.u64.u32 	%rd18, %r50;
	add.s64 	%rd19, %rd18, %rd5;
	shl.b64 	%rd20, %rd19, 2;
	add.s64 	%rd21, %rd3, %rd20;
	ld.global.u32 	%r51, [%rd21];
	mul.wide.s32 	%rd22, %r51, 8;
	add.s64 	%rd23, %rd4, %rd22;
	ld.f64 	%fd1, [%rd23];
	mul.wide.s32 	%rd24, %r48, 8;
	add.s64 	%rd25, %rd4, %rd24;
	ld.f64 	%fd2, [%rd25];
	setp.geu.f64 	%p5, %fd1, %fd2;
	add.s32 	%r52, %r47, 1;
	selp.b32 	%r69, %r52, %r69, %p5;
	selp.b32 	%r65, %r65, %r47, %p5;
	setp.lt.u32 	%p6, %r69, %r65;
	@%p6 bra 	$L__BB15_6;
	bra.uni 	$L__BB15_10;
$L__BB15_7:
	sub.s32 	%r53, %r4, %r3;
	sub.s32 	%r54, %r5, %r4;
	max.u32 	%r55, %r6, %r54;
	sub.s32 	%r69, %r55, %r54;
	min.u32 	%r67, %r53, %r6;
	setp.ge.u32 	%p7, %r69, %r67;
	@%p7 bra 	$L__BB15_10;
	cvta.to.global.u64 	%rd7, %rd12;
	ld.global.u64 	%rd8, [a_d];
	cvt.u64.u32 	%rd9, %r4;
	cvt.u64.u32 	%rd10, %r3;
$L__BB15_9:
	sub.s32 	%r56, %r67, %r69;
	shr.u32 	%r57, %r56, 1;
	add.s32 	%r58, %r57, %r69;
	cvt.u64.u32 	%rd26, %r58;
	add.s64 	%rd27, %rd26, %rd10;
	shl.b64 	%rd28, %rd27, 2;
	add.s64 	%rd29, %rd7, %rd28;
	ld.global.u32 	%r59, [%rd29];
	not.b32 	%r60, %r58;
	add.s32 	%r61, %r6, %r60;
	cvt.u64.u32 	%rd30, %r61;
	add.s64 	%rd31, %rd30, %rd9;
	shl.b64 	%rd32, %rd31, 2;
	add.s64 	%rd33, %rd7, %rd32;
	ld.global.u32 	%r62, [%rd33];
	mul.wide.s32 	%rd34, %r62, 8;
	add.s64 	%rd35, %rd8, %rd34;
	ld.f64 	%fd3, [%rd35];
	mul.wide.s32 	%rd36, %r59, 8;
	add.s64 	%rd37, %rd8, %rd36;
	ld.f64 	%fd4, [%rd37];
	setp.geu.f64 	%p8, %fd3, %fd4;
	add.s32 	%r63, %r58, 1;
	selp.b32 	%r69, %r63, %r69, %p8;
	selp.b32 	%r67, %r67, %r58, %p8;
	setp.lt.u32 	%p9, %r69, %r67;
	@%p9 bra 	$L__BB15_9;
$L__BB15_10:
	add.s32 	%r64, %r69, %r3;
	mul.wide.u32 	%rd38, %r1, 4;
	add.s64 	%rd39, %rd1, %rd38;
	st.global.u32 	[%rd39], %r64;
$L__BB15_11:
	ret;

}
	// .globl	_ZN3cub18CUB_300001_SM_10006detail10merge_sort26DeviceMergeSortMergeKernelINS2_10policy_hubIN6thrust24THRUST_300001_SM_1000_NS10device_ptrIiEEE9Policy600ES8_PNS0_8NullTypeES8_SC_j4cmpdiSB_EEvbT2_T3_T4_PT6_PT7_T5_PSG_SG_NS1_7vsmem_tE
.visible .entry _ZN3cub18CUB_300001_SM_10006detail10merge_sort26DeviceMergeSortMergeKernelINS2_10policy_hubIN6thrust24THRUST_300001_SM_1000_NS10device_ptrIiEEE9Policy600ES8_PNS0_8NullTypeES8_SC_j4cmpdiSB_EEvbT2_T3_T4_PT6_PT7_T5_PSG_SG_NS1_7vsmem_tE(
	.param .u8 _ZN3cub18CUB_300001_SM_10006detail10merge_sort26DeviceMergeSortMergeKernelINS2_10policy_hubIN6thrust24THRUST_300001_SM_1000_NS10device_ptrIiEEE9Policy600ES8_PNS0_8NullTypeES8_SC_j4cmpdiSB_EEvbT2_T3_T4_PT6_PT7_T5_PSG_SG_NS1_7vsmem_tE_param_0,
	.param .align 8 .b8 _ZN3cub18CUB_300001_SM_10006detail10merge_sort26DeviceMergeSortMergeKernelINS2_10policy_hubIN6thrust24THRUST_300001_SM_1000_NS10device_ptrIiEEE9Policy600ES8_PNS0_8NullTypeES8_SC_j4cmpdiSB_EEvbT2_T3_T4_PT6_PT7_T5_PSG_SG_NS1_7vsmem_tE_param_1[8],
	.param .u64 .ptr .align 1 _ZN3cub18CUB_300001_SM_10006detail10merge_sort26DeviceMergeSortMergeKernelINS2_10policy_hubIN6thrust24THRUST_300001_SM_1000_NS10device_ptrIiEEE9Policy600ES8_PNS0_8NullTypeES8_SC_j4cmpdiSB_EEvbT2_T3_T4_PT6_PT7_T5_PSG_SG_NS1_7vsmem_tE_param_2,
	.param .u32 _ZN3cub18CUB_300001_SM_10006detail10merge_sort26DeviceMergeSortMergeKernelINS2_10policy_hubIN6thrust24THRUST_300001_SM_1000_NS10device_ptrIiEEE9Policy600ES8_PNS0_8NullTypeES8_SC_j4cmpdiSB_EEvbT2_T3_T4_PT6_PT7_T5_PSG_SG_NS1_7vsmem_tE_param_3,
	.param .u64 .ptr .align 1 _ZN3cub18CUB_300001_SM_10006detail10merge_sort26DeviceMergeSortMergeKernelINS2_10policy_hubIN6thrust24THRUST_300001_SM_1000_NS10device_ptrIiEEE9Policy600ES8_PNS0_8NullTypeES8_SC_j4cmpdiSB_EEvbT2_T3_T4_PT6_PT7_T5_PSG_SG_NS1_7vsmem_tE_param_4,
	.param .u64 .ptr .align 1 _ZN3cub18CUB_300001_SM_10006detail10merge_sort26DeviceMergeSortMergeKernelINS2_10policy_hubIN6thrust24THRUST_300001_SM_1000_NS10device_ptrIiEEE9Policy600ES8_PNS0_8NullTypeES8_SC_j4cmpdiSB_EEvbT2_T3_T4_PT6_PT7_T5_PSG_SG_NS1_7vsmem_tE_param_5,
	.param .align 1 .b8 _ZN3cub18CUB_300001_SM_10006detail10merge_sort26DeviceMergeSortMergeKernelINS2_10policy_hubIN6thrust24THRUST_300001_SM_1000_NS10device_ptrIiEEE9Policy600ES8_PNS0_8NullTypeES8_SC_j4cmpdiSB_EEvbT2_T3_T4_PT6_PT7_T5_PSG_SG_NS1_7vsmem_tE_param_6[1],
	.param .u64 .ptr .align 1 _ZN3cub18CUB_300001_SM_10006detail10merge_sort26DeviceMergeSortMergeKernelINS2_10policy_hubIN6thrust24THRUST_300001_SM_1000_NS10device_ptrIiEEE9Policy600ES8_PNS0_8NullTypeES8_SC_j4cmpdiSB_EEvbT2_T3_T4_PT6_PT7_T5_PSG_SG_NS1_7vsmem_tE_param_7,
	.param .u32 _ZN3cub18CUB_300001_SM_10006detail10merge_sort26DeviceMergeSortMergeKernelINS2_10policy_hubIN6thrust24THRUST_300001_SM_1000_NS10device_ptrIiEEE9Policy600ES8_PNS0_8NullTypeES8_SC_j4cmpdiSB_EEvbT2_T3_T4_PT6_PT7_T5_PSG_SG_NS1_7vsmem_tE_param_8,
	.param .align 8 .b8 _ZN3cub18CUB_300001_SM_10006detail10merge_sort26DeviceMergeSortMergeKernelINS2_10policy_hubIN6thrust24THRUST_300001_SM_1000_NS10device_ptrIiEEE9Policy600ES8_PNS0_8NullTypeES8_SC_j4cmpdiSB_EEvbT2_T3_T4_PT6_PT7_T5_PSG_SG_NS1_7vsmem_tE_param_9[8]
)
.maxntid 256
{
	.reg .pred 	%p<416>;
	.reg .b16 	%rs<6>;
	.reg .b32 	%r<1263>;
	.reg .b64 	%rd<481>;
	.reg .b64 	%fd<73>;
	// demoted variable
	.shared .align 16 .b8 _ZZN3cub18CUB_300001_SM_10006detail10merge_sort26DeviceMergeSortMergeKernelINS2_10policy_hubIN6thrust24THRUST_300001_SM_1000_NS10device_ptrIiEEE9Policy600ES8_PNS0_8NullTypeES8_SC_j4cmpdiSB_EEvbT2_T3_T4_PT6_PT7_T5_PSG_SG_NS1_7vsmem_tEE19static_temp_storage[17424];
	ld.param.u64 	%rd15, [_ZN3cub18CUB_300001_SM_10006detail10merge_sort26DeviceMergeSortMergeKernelINS2_10policy_hubIN6thrust24THRUST_300001_SM_1000_NS10device_ptrIiEEE9Policy600ES8_PNS0_8NullTypeES8_SC_j4cmpdiSB_EEvbT2_T3_T4_PT6_PT7_T5_PSG_SG_NS1_7vsmem_tE_param_1];
	ld.param.u32 	%r525, [_ZN3cub18CUB_300001_SM_10006detail10merge_sort26DeviceMergeSortMergeKernelINS2_10policy_hubIN6thrust24THRUST_300001_SM_1000_NS10device_ptrIiEEE9Policy600ES8_PNS0_8NullTypeES8_SC_j4cmpdiSB_EEvbT2_T3_T4_PT6_PT7_T5_PSG_SG_NS1_7vsmem_tE_param_3];
	ld.param.u64 	%rd14, [_ZN3cub18CUB_300001_SM_10006detail10merge_sort26DeviceMergeSortMergeKernelINS2_10policy_hubIN6thrust24THRUST_300001_SM_1000_NS10device_ptrIiEEE9Policy600ES8_PNS0_8NullTypeES8_SC_j4cmpdiSB_EEvbT2_T3_T4_PT6_PT7_T5_PSG_SG_NS1_7vsmem_tE_param_4];
	ld.param.u64 	%rd16, [_ZN3cub18CUB_300001_SM_10006detail10merge_sort26DeviceMergeSortMergeKernelINS2_10policy_hubIN6thrust24THRUST_300001_SM_1000_NS10device_ptrIiEEE9Policy600ES8_PNS0_8NullTypeES8_SC_j4cmpdiSB_EEvbT2_T3_T4_PT6_PT7_T5_PSG_SG_NS1_7vsmem_tE_param_7];
	cvta.to.global.u64 	%rd1, %rd14;
	cvta.to.global.u64 	%rd2, %rd16;
	cvta.to.global.u64 	%rd3, %rd15;
	mov.u32 	%r1, %ctaid.x;
	mov.u32 	%r527, %nctaid.x;
	mov.u32 	%r2, %tid.x;
	add.s32 	%r528, %r527, -1;
	setp.ge.u32 	%p65, %r1, %r528;
	@%p65 bra 	$L__BB16_159;
	ld.param.u32 	%r1107, [_ZN3cub18CUB_300001_SM_10006detail10merge_sort26DeviceMergeSortMergeKernelINS2_10policy_hubIN6thrust24THRUST_300001_SM_1000_NS10device_ptrIiEEE9Policy600ES8_PNS0_8NullTypeES8_SC_j4cmpdiSB_EEvbT2_T3_T4_PT6_PT7_T5_PSG_SG_NS1_7vsmem_tE_param_8];
	ld.param.s8 	%rs4, [_ZN3cub18CUB_300001_SM_10006detail10merge_sort26DeviceMergeSortMergeKernelINS2_10policy_hubIN6thrust24THRUST_300001_SM_1000_NS10device_ptrIiEEE9Policy600ES8_PNS0_8NullTypeES8_SC_j4cmpdiSB_EEvbT2_T3_T4_PT6_PT7_T5_PSG_SG_NS1_7vsmem_tE_param_0];
	mul.wide.u32 	%rd245, %r1, 4;
	add.s64 	%rd246, %rd2, %rd245;
	ld.global.u32 	%r822, [%rd246];
	ld.global.u32 	%r823, [%rd246+4];
	shr.u32 	%r824, %r1107, 1;
	neg.s32 	%r825, %r1107;
	and.b32  	%r826, %r1, %r825;
	mul.lo.s32 	%r3, %r826, 4352;
	mul.lo.s32 	%r4, %r824, 4352;
	sub.s32 	%r827, %r1, %r826;
	mul.lo.s32 	%r828, %r827, 4352;
	sub.s32 	%r5, %r822, %r3;
	sub.s32 	%r829, %r823, %r3;
	sub.s32 	%r830, %r525, %r3;
	max.u32 	%r831, %r830, %r4;
	sub.s32 	%r832, %r831, %r4;
	sub.s32 	%r833, %r828, %r5;
	min.u32 	%r6, %r833, %r832;
	max.u32 	%r834, %r828, -4353;
	not.b32 	%r835, %r834;
	add.s32 	%r836, %r828, %r835;
	sub.s32 	%r837, %r836, %r829;
	or.b32  	%r838, %r1, %r825;
	setp.eq.s32 	%p260, %r838, -1;
	min.u32 	%r839, %r4, %r830;
	selp.b32 	%r840, %r839, %r829, %p260;
	selp.b32 	%r841, %r4, %r837, %p260;
	min.u32 	%r7, %r841, %r832;
	sub.s32 	%r8, %r840, %r5;
	// begin inline asm
	griddepcontrol.wait;
	// end inline asm
	setp.eq.s16 	%p261, %rs4, 0;
	@%p261 bra 	$L__BB16_53;
	cvt.u64.u32 	%rd247, %r3;
	cvt.u64.u32 	%rd248, %r5;
	add.s64 	%rd249, %rd248, %rd247;
	cvt.u64.u32 	%rd250, %r4;
	add.s64 	%rd251, %rd247, %rd250;
	cvt.u64.u32 	%rd252, %r6;
	add.s64 	%rd253, %rd251, %rd252;
	setp.ge.s32 	%p262, %r2, %r8;
	cvt.u64.u32 	%rd254, %r2;
	add.s64 	%rd255, %rd249, %rd254;
	shl.b64 	%rd256, %rd255, 2;
	add.s64 	%rd4, %rd3, %rd256;
	sub.s32 	%r842, %r2, %r8;
	cvt.s64.s32 	%rd257, %r842;
	add.s64 	%rd258, %rd253, %rd257;
	shl.b64 	%rd259, %rd258, 2;
	add.s64 	%rd5, %rd3, %rd259;
	@%p262 bra 	$L__BB16_4;
	ld.global.u32 	%r1141, [%rd4];
	bra.uni 	$L__BB16_5;
$L__BB16_4:
	ld.global.u32 	%r1141, [%rd5];
$L__BB16_5:
	add.s32 	%r843, %r2, 256;
	setp.lt.s32 	%p263, %r843, %r8;
	@%p263 bra 	$L__BB16_7;
	ld.global.u32 	%r1140, [%rd5+1024];
	bra.uni 	$L__BB16_8;
$L__BB16_7:
	ld.global.u32 	%r1140, [%rd4+1024];
$L__BB16_8:
	add.s32 	%r844, %r2, 512;
	setp.lt.s32 	%p264, %r844, %r8;
	@%p264 bra 	$L__BB16_10;
	ld.global.u32 	%r1139, [%rd5+2048];
	bra.uni 	$L__BB16_11;
$L__BB16_10:
	ld.global.u32 	%r1139, [%rd4+2048];
$L__BB16_11:
	add.s32 	%r845, %r2, 768;
	setp.lt.s32 	%p265, %r845, %r8;
	@%p265 bra 	$L__BB16_13;
	ld.global.u32 	%r1138, [%rd5+3072];
	bra.uni 	$L__BB16_14;
$L__BB16_13:
	ld.global.u32 	%r1138, [%rd4+3072];
$L__BB16_14:
	or.b32  	%r846, %r2, 1024;
	setp.lt.s32 	%p266, %r846, %r8;
	@%p266 bra 	$L__BB16_16;
	ld.global.u32 	%r1137, [%rd5+4096];
	bra.uni 	$L__BB16_17;
$L__BB16_16:
	ld.global.u32 	%r1137, [%rd4+4096];
$L__BB16_17:
	add.s32 	%r847, %r2, 1280;
	setp.lt.s32 	%p267, %r847, %r8;
	@%p267 bra 	$L__BB16_19;
	ld.global.u32 	%r1136, [%rd5+5120];
	bra.uni 	$L__BB16_20;
$L__BB16_19:
	ld.global.u32 	%r1136, [%rd4+5120];
$L__BB16_20:
	add.s32 	%r848, %r2, 1536;
	setp.lt.s32 	%p268, %r848, %r8;
	@%p268 bra 	$L__BB16_22;
	ld.global.u32 	%r1135, [%rd5+6144];
	bra.uni 	$L__BB16_23;
$L__BB16_22:
	ld.global.u32 	%r1135, [%rd4+6144];
$L__BB16_23:
	add.s32 	%r849, %r2, 1792;
	setp.lt.s32 	%p269, %r849, %r8;
	@%p269 bra 	$L__BB16_25;
	ld.global.u32 	%r1134, [%rd5+7168];
	bra.uni 	$L__BB16_26;
$L__BB16_25:
	ld.global.u32 	%r1134, [%rd4+7168];
$L__BB16_26:
	or.b32  	%r850, %r2, 2048;
	setp.lt.s32 	%p270, %r850, %r8;
	@%p270 bra 	$L__BB16_28;
	ld.global.u32 	%r1133, [%rd5+8192];
	bra.uni 	$L__BB16_29;
$L__BB16_28:
	ld.global.u32 	%r1133, [%rd4+8192];
$L__BB16_29:
	add.s32 	%r851, %r2, 2304;
	setp.lt.s32 	%p271, %r851, %r8;
	@%p271 bra 	$L__BB16_31;
	ld.global.u32 	%r1132, [%rd5+9216];
	bra.uni 	$L__BB16_32;
$L__BB16_31:
	ld.global.u32 	%r1132, [%rd4+9216];
$L__BB16_32:
	add.s32 	%r852, %r2, 2560;
	setp.lt.s32 	%p272, %r852, %r8;
	@%p272 bra 	$L__BB16_34;
	ld.global.u32 	%r1131, [%rd5+10240];
	bra.uni 	$L__BB16_35;
$L__BB16_34:
	ld.global.u32 	%r1131, [%rd4+10240];
$L__BB16_35:
	add.s32 	%r853, %r2, 2816;
	setp.lt.s32 	%p273, %r853, %r8;
	@%p273 bra 	$L__BB16_37;
	ld.global.u32 	%r1130, [%rd5+11264];
	bra.uni 	$L__BB16_38;
$L__BB16_37:
	ld.global.u32 	%r1130, [%rd4+11264];
$L__BB16_38:
	or.b32  	%r854, %r2, 3072;
	setp.lt.s32 	%p274, %r854, %r8;
	@%p274 bra 	$L__BB16_40;
	ld.global.u32 	%r1129, [%rd5+12288];
	bra.uni 	$L__BB16_41;
$L__BB16_40:
	ld.global.u32 	%r1129, [%rd4+12288];
$L__BB16_41:
	add.s32 	%r855, %r2, 3328;
	setp.lt.s32 	%p275, %r855, %r8;
	@%p275 bra 	$L__BB16_43;
	ld.global.u32 	%r1128, [%rd5+13312];
	bra.uni 	$L__BB16_44;
$L__BB16_43:
	ld.global.u32 	%r1128, [%rd4+13312];
$L__BB16_44:
	add.s32 	%r856, %r2, 3584;
	setp.lt.s32 	%p276, %r856, %r8;
	@%p276 bra 	$L__BB16_46;
	ld.global.u32 	%r1127, [%rd5+14336];
	bra.uni 	$L__BB16_47;
$L__BB16_46:
	ld.global.u32 	%r1127, [%rd4+14336];
$L__BB16_47:
	add.s32 	%r857, %r2, 3840;
	setp.lt.s32 	%p277, %r857, %r8;
	@%p277 bra 	$L__BB16_49;
	ld.global.u32 	%r1126, [%rd5+15360];
	bra.uni 	$L__BB16_50;
$L__BB16_49:
	ld.global.u32 	%r1126, [%rd4+15360];
$L__BB16_50:
	or.b32  	%r858, %r2, 4096;
	setp.lt.s32 	%p278, %r858, %r8;
	@%p278 bra 	$L__BB16_52;
	ld.global.u32 	%r1125, [%rd5+16384];
	bra.uni 	$L__BB16_54;
$L__BB16_52:
	ld.global.u32 	%r1125, [%rd4+16384];
	bra.uni 	$L__BB16_54;
$L__BB16_53:
	ld.param.u32 	%r1108, [_ZN3cub18CUB_300001_SM_10006detail10merge_sort26DeviceMergeSortMergeKernelINS2_10policy_hubIN6thrust24THRUST_300001_SM_1000_NS10device_ptrIiEEE9Policy600ES8_PNS0_8NullTypeES8_SC_j4cmpdiSB_EEvbT2_T3_T4_PT6_PT7_T5_PSG_SG_NS1_7vsmem_tE_param_8];
	ld.param.u64 	%rd479, [_ZN3cub18CUB_300001_SM_10006detail10merge_sort26DeviceMergeSortMergeKernelINS2_10policy_hubIN6thrust24THRUST_300001_SM_1000_NS10device_ptrIiEEE9Policy600ES8_PNS0_8NullTypeES8_SC_j4cmpdiSB_EEvbT2_T3_T4_PT6_PT7_T5_PSG_SG_NS1_7vsmem_tE_param_4];
	cvt.u64.u32 	%rd260, %r3;
	cvt.u64.u32 	%rd261, %r5;
	add.s64 	%rd262, %rd261, %rd260;
	shr.u32 	%r859, %r1108, 1;
	mul.lo.s32 	%r860, %r859, 4352;
	cvt.u64.u32 	%rd263, %r860;
	add.s64 	%rd264, %rd260, %rd263;
	cvt.u64.u32 	%rd265, %r6;
	add.s64 	%rd266, %rd264, %rd265;
	setp.lt.s32 	%p279, %r2, %r8;
	sub.s32 	%r861, %r2, %r8;
	cvt.s64.s32 	%rd267, %r861;
	cvt.u64.u32 	%rd268, %r2;
	selp.b64 	%rd269, %rd262, %rd266, %p279;
	selp.b64 	%rd270, %rd268, %rd267, %p279;
	add.s64 	%rd271, %rd270, %rd269;
	cvta.to.global.u64 	%rd272, %rd479;
	shl.b64 	%rd273, %rd271, 2;
	add.s64 	%rd274, %rd272, %rd273;
	ld.global.u32 	%r1141, [%rd274];
	add.s32 	%r862, %r2, 256;
	setp.lt.s32 	%p280, %r862, %r8;
	sub.s32 	%r863, %r862, %r8;
	cvt.s64.s32 	%rd275, %r863;
	cvt.u64.u32 	%rd276, %r862;
	selp.b64 	%rd277, %rd262, %rd266, %p280;
	selp.b64 	%rd278, %rd276, %rd275, %p280;
	add.s64 	%rd279, %rd278, %rd277;
	shl.b64 	%rd280, %rd279, 2;
	add.s64 	%rd281, %rd272, %rd280;
	ld.global.u32 	%r1140, [%rd281];
	add.s32 	%r864, %r2, 512;
	setp.lt.s32 	%p281, %r864, %r8;
	sub.s32 	%r865, %r864, %r8;
	cvt.s64.s32 	%rd282, %r865;
	cvt.u64.u32 	%rd283, %r864;
	selp.b64 	%rd284, %rd262, %rd266, %p281;
	selp.b64 	%rd285, %rd283, %rd282, %p281;
	add.s64 	%rd286, %rd285, %rd284;
	shl.b64 	%rd287, %rd286, 2;
	add.s64 	%rd288, %rd272, %rd287;
	ld.global.u32 	%r1139, [%rd288];
	add.s32 	%r866, %r2, 768;
	setp.lt.s32 	%p282, %r866, %r8;
	sub.s32 	%r867, %r866, %r8;
	cvt.s64.s32 	%rd289, %r867;
	cvt.u64.u32 	%rd290, %r866;
	selp.b64 	%rd291, %rd262, %rd266, %p282;
	selp.b64 	%rd292, %rd290, %rd289, %p282;
	add.s64 	%rd293, %rd292, %rd291;
	shl.b64 	%rd294, %rd293, 2;
	add.s64 	%rd295, %rd272, %rd294;
	ld.global.u32 	%r1138, [%rd295];
	or.b32  	%r868, %r2, 1024;
	setp.lt.s32 	%p283, %r868, %r8;
	sub.s32 	%r869, %r868, %r8;
	cvt.s64.s32 	%rd296, %r869;
	cvt.u64.u32 	%rd297, %r868;
	selp.b64 	%rd298, %rd262, %rd266, %p283;
	selp.b64 	%rd299, %rd297, %rd296, %p283;
	add.s64 	%rd300, %rd299, %rd298;
	shl.b64 	%rd301, %rd300, 2;
	add.s64 	%rd302, %rd272, %rd301;
	ld.global.u32 	%r1137, [%rd302];
	add.s32 	%r870, %r2, 1280;
	setp.lt.s32 	%p284, %r870, %r8;
	sub.s32 	%r871, %r870, %r8;
	cvt.s64.s32 	%rd303, %r871;
	cvt.u64.u32 	%rd304, %r870;
	selp.b64 	%rd305, %rd262, %rd266, %p284;
	selp.b64 	%rd306, %rd304, %rd303, %p284;
	add.s64 	%rd307, %rd306, %rd305;
	shl.b64 	%rd308, %rd307, 2;
	add.s64 	%rd309, %rd272, %rd308;
	ld.global.u32 	%r1136, [%rd309];
	add.s32 	%r872, %r2, 1536;
	setp.lt.s32 	%p285, %r872, %r8;
	sub.s32 	%r873, %r872, %r8;
	cvt.s64.s32 	%rd310, %r873;
	cvt.u64.u32 	%rd311, %r872;
	selp.b64 	%rd312, %rd262, %rd266, %p285;
	selp.b64 	%rd313, %rd311, %rd310, %p285;
	add.s64 	%rd314, %rd313, %rd312;
	shl.b64 	%rd315, %rd314, 2;
	add.s64 	%rd316, %rd272, %rd315;
	ld.global.u32 	%r1135, [%rd316];
	add.s32 	%r874, %r2, 1792;
	setp.lt.s32 	%p286, %r874, %r8;
	sub.s32 	%r875, %r874, %r8;
	cvt.s64.s32 	%rd317, %r875;
	cvt.u64.u32 	%rd318, %r874;
	selp.b64 	%rd319, %rd262, %rd266, %p286;
	selp.b64 	%rd320, %rd318, %rd317, %p286;
	add.s64 	%rd321, %rd320, %rd319;
	shl.b64 	%rd322, %rd321, 2;
	add.s64 	%rd323, %rd272, %rd322;
	ld.global.u32 	%r1134, [%rd323];
	or.b32  	%r876, %r2, 2048;
	setp.lt.s32 	%p287, %r876, %r8;
	sub.s32 	%r877, %r876, %r8;
	cvt.s64.s32 	%rd324, %r877;
	cvt.u64.u32 	%rd325, %r876;
	selp.b64 	%rd326, %rd262, %rd266, %p287;
	selp.b64 	%rd327, %rd325, %rd324, %p287;
	add.s64 	%rd328, %rd327, %rd326;
	shl.b64 	%rd329, %rd328, 2;
	add.s64 	%rd330, %rd272, %rd329;
	ld.global.u32 	%r1133, [%rd330];
	add.s32 	%r878, %r2, 2304;
	setp.lt.s32 	%p288, %r878, %r8;
	sub.s32 	%r879, %r878, %r8;
	cvt.s64.s32 	%rd331, %r879;
	cvt.u64.u32 	%rd332, %r878;
	selp.b64 	%rd333, %rd262, %rd266, %p288;
	selp.b64 	%rd334, %rd332, %rd331, %p288;
	add.s64 	%rd335, %rd334, %rd333;
	shl.b64 	%rd336, %rd335, 2;
	add.s64 	%rd337, %rd272, %rd336;
	ld.global.u32 	%r1132, [%rd337];
	add.s32 	%r880, %r2, 2560;
	setp.lt.s32 	%p289, %r880, %r8;
	sub.s32 	%r881, %r880, %r8;
	cvt.s64.s32 	%rd338, %r881;
	cvt.u64.u32 	%rd339, %r880;
	selp.b64 	%rd340, %rd262, %rd266, %p289;
	selp.b64 	%rd341, %rd339, %rd338, %p289;
	add.s64 	%rd342, %rd341, %rd340;
	shl.b64 	%rd343, %rd342, 2;
	add.s64 	%rd344, %rd272, %rd343;
	ld.global.u32 	%r1131, [%rd344];
	add.s32 	%r882, %r2, 2816;
	setp.lt.s32 	%p290, %r882, %r8;
	sub.s32 	%r883, %r882, %r8;
	cvt.s64.s32 	%rd345, %r883;
	cvt.u64.u32 	%rd346, %r882;
	selp.b64 	%rd347, %rd262, %rd266, %p290;
	selp.b64 	%rd348, %rd346, %rd345, %p290;
	add.s64 	%rd349, %rd348, %rd347;
	shl.b64 	%rd350, %rd349, 2;
	add.s64 	%rd351, %rd272, %rd350;
	ld.global.u32 	%r1130, [%rd351];
	or.b32  	%r884, %r2, 3072;
	setp.lt.s32 	%p291, %r884, %r8;
	sub.s32 	%r885, %r884, %r8;
	cvt.s64.s32 	%rd352, %r885;
	cvt.u64.u32 	%rd353, %r884;
	selp.b64 	%rd354, %rd262, %rd266, %p291;
	selp.b64 	%rd355, %rd353, %rd352, %p291;
	add.s64 	%rd356, %rd355, %rd354;
	shl.b64 	%rd357, %rd356, 2;
	add.s64 	%rd358, %rd272, %rd357;
	ld.global.u32 	%r1129, [%rd358];
	add.s32 	%r886, %r2, 3328;
	setp.lt.s32 	%p292, %r886, %r8;
	sub.s32 	%r887, %r886, %r8;
	cvt.s64.s32 	%rd359, %r887;
	cvt.u64.u32 	%rd360, %r886;
	selp.b64 	%rd361, %rd262, %rd266, %p292;
	selp.b64 	%rd362, %rd360, %rd359, %p292;
	add.s64 	%rd363, %rd362, %rd361;
	shl.b64 	%rd364, %rd363, 2;
	add.s64 	%rd365, %rd272, %rd364;
	ld.global.u32 	%r1128, [%rd365];
	add.s32 	%r888, %r2, 3584;
	setp.lt.s32 	%p293, %r888, %r8;
	sub.s32 	%r889, %r888, %r8;
	cvt.s64.s32 	%rd366, %r889;
	cvt.u64.u32 	%rd367, %r888;
	selp.b64 	%rd368, %rd262, %rd266, %p293;
	selp.b64 	%rd369, %rd367, %rd366, %p293;
	add.s64 	%rd370, %rd369, %rd368;
	shl.b64 	%rd371, %rd370, 2;
	add.s64 	%rd372, %rd272, %rd371;
	ld.global.u32 	%r1127, [%rd372];
	add.s32 	%r890, %r2, 3840;
	setp.lt.s32 	%p294, %r890, %r8;
	sub.s32 	%r891, %r890, %r8;
	cvt.s64.s32 	%rd373, %r891;
	cvt.u64.u32 	%rd374, %r890;
	selp.b64 	%rd375, %rd262, %rd266, %p294;
	selp.b64 	%rd376, %rd374, %rd373, %p294;
	add.s64 	%rd377, %rd376, %rd375;
	shl.b64 	%rd378, %rd377, 2;
	add.s64 	%rd379, %rd272, %rd378;
	ld.global.u32 	%r1126, [%rd379];
	or.b32  	%r892, %r2, 4096;
	setp.lt.s32 	%p295, %r892, %r8;
	sub.s32 	%r893, %r892, %r8;
	cvt.s64.s32 	%rd380, %r893;
	cvt.u64.u32 	%rd381, %r892;
	selp.b64 	%rd382, %rd262, %rd266, %p295;
	selp.b64 	%rd383, %rd381, %rd380, %p295;
	add.s64 	%rd384, %rd383, %rd382;
	shl.b64 	%rd385, %rd384, 2;
	add.s64 	%rd386, %rd272, %rd385;
	ld.global.u32 	%r1125, [%rd386];
$L__BB16_54:
	sub.s32 	%r894, %r7, %r6;
	shl.b32 	%r895, %r2, 2;
	mov.u32 	%r896, _ZZN3cub18CUB_300001_SM_10006detail10merge_sort26DeviceMergeSortMergeKernelINS2_10policy_hubIN6thrust24THRUST_300001_SM_1000_NS10device_ptrIiEEE9Policy600ES8_PNS0_8NullTypeES8_SC_j4cmpdiSB_EEvbT2_T3_T4_PT6_PT7_T5_PSG_SG_NS1_7vsmem_tEE19static_temp_storage;
	add.s32 	%r897, %r896, %r895;
	st.shared.u32 	[%r897], %r1141;
	st.shared.u32 	[%r897+1024], %r1140;
	st.shared.u32 	[%r897+2048], %r1139;
	st.shared.u32 	[%r897+3072], %r1138;
	st.shared.u32 	[%r897+4096], %r1137;
	st.shared.u32 	[%r897+5120], %r1136;
	st.shared.u32 	[%r897+6144], %r1135;
	st.shared.u32 	[%r897+7168], %r1134;
	st.shared.u32 	[%r897+8192], %r1133;
	st.shared.u32 	[%r897+9216], %r1132;
	st.shared.u32 	[%r897+10240], %r1131;
	st.shared.u32 	[%r897+11264], %r1130;
	st.shared.u32 	[%r897+12288], %r1129;
	st.shared.u32 	[%r897+13312], %r1128;
	st.shared.u32 	[%r897+14336], %r1127;
	st.shared.u32 	[%r897+15360], %r1126;
	st.shared.u32 	[%r897+16384], %r1125;
	bar.sync 	0;
	// begin inline asm
	griddepcontrol.launch_dependents;
	// end inline asm
	add.s32 	%r93, %r894, %r8;
	mul.lo.s32 	%r898, %r2, 17;
	min.s32 	%r94, %r898, %r93;
	setp.lt.s32 	%p296, %r94, %r894;
	sub.s32 	%r899, %r94, %r894;
	selp.b32 	%r1144, 0, %r899, %p296;
	min.s32 	%r1142, %r8, %r94;
	setp.ge.s32 	%p297, %r1144, %r1142;
	ld.global.u64 	%rd6, [a_d];
	@%p297 bra 	$L__BB16_57;
	add.s32 	%r97, %r94, %r8;
$L__BB16_56:
	sub.s32 	%r900, %r1142, %r1144;
	shr.u32 	%r901, %r900, 31;
	add.s32 	%r902, %r900, %r901;
	shr.s32 	%r903, %r902, 1;
	add.s32 	%r904, %r903, %r1144;
	shl.b32 	%r905, %r904, 2;
	add.s32 	%r907, %r896, %r905;
	ld.shared.u32 	%r908, [%r907];
	not.b32 	%r909, %r904;
	add.s32 	%r910, %r97, %r909;
	shl.b32 	%r911, %r910, 2;
	add.s32 	%r912, %r896, %r911;
	ld.shared.u32 	%r913, [%r912];
	mul.wide.s32 	%rd387, %r913, 8;
	add.s64 	%rd388, %rd6, %rd387;
	ld.f64 	%fd37, [%rd388];
	mul.wide.s32 	%rd389, %r908, 8;
	add.s64 	%rd390, %rd6, %rd389;
	ld.f64 	%fd38, [%rd390];
	setp.geu.f64 	%p298, %fd37, %fd38;
	add.s32 	%r914, %r904, 1;
	selp.b32 	%r1144, %r914, %r1144, %p298;
	selp.b32 	%r1142, %r1142, %r904, %p298;
	setp.lt.s32 	%p299, %r1144, %r1142;
	@%p299 bra 	$L__BB16_56;
$L__BB16_57:
	sub.s32 	%r915, %r94, %r1144;
	add.s32 	%r103, %r915, %r8;
	shl.b32 	%r916, %r103, 2;
	add.s32 	%r104, %r896, %r916;
	ld.shared.u32 	%r1146, [%r104];
	shl.b32 	%r918, %r1144, 2;
	add.s32 	%r106, %r896, %r918;
	ld.shared.u32 	%r1147, [%r106];
	setp.ge.s32 	%p301, %r103, %r93;
	mov.pred 	%p384, 0;
	@%p301 bra 	$L__BB16_60;
	setp.ge.s32 	%p303, %r1144, %r8;
	mov.pred 	%p384, -1;
	@%p303 bra 	$L__BB16_60;
	mul.wide.s32 	%rd391, %r1146, 8;
	add.s64 	%rd392, %rd6, %rd391;
	ld.f64 	%fd39, [%rd392];
	mul.wide.s32 	%rd393, %r1147, 8;
	add.s64 	%rd394, %rd6, %rd393;
	ld.f64 	%fd40, [%rd394];
	setp.lt.f64 	%p384, %fd39, %fd40;
$L__BB16_60:
	selp.b32 	%r108, %r1146, %r1147, %p384;
	selp.u32 	%r919, 1, 0, %p384;
	add.s32 	%r109, %r103, %r919;
	not.pred 	%p304, %p384;
	selp.u32 	%r920, 1, 0, %p304;
	add.s32 	%r110, %r1144, %r920;
	@%p304 bra 	$L__BB16_62;
	ld.shared.u32 	%r1146, [%r104+4];
	bra.uni 	$L__BB16_63;
$L__BB16_62:
	ld.shared.u32 	%r1147, [%r106+4];
$L__BB16_63:
	setp.ge.s32 	%p306, %r109, %r93;
	mov.pred 	%p385, 0;
	@%p306 bra 	$L__BB16_66;
	setp.ge.s32 	%p308, %r110, %r8;
	mov.pred 	%p385, -1;
	@%p308 bra 	$L__BB16_66;
	mul.wide.s32 	%rd395, %r1146, 8;
	add.s64 	%rd396, %rd6, %rd395;
	ld.f64 	%fd41, [%rd396];
	mul.wide.s32 	%rd397, %r1147, 8;
	add.s64 	%rd398, %rd6, %rd397;
	ld.f64 	%fd42, [%rd398];
	setp.lt.f64 	%p385, %fd41, %fd42;
$L__BB16_66:
	selp.b32 	%r115, %r1146, %r1147, %p385;
	selp.u32 	%r921, 1, 0, %p385;
	add.s32 	%r116, %r109, %r921;
	not.pred 	%p309, %p385;
	selp.u32 	%r922, 1, 0, %p309;
	add.s32 	%r117, %r110, %r922;
	@%p385 bra 	$L__BB16_68;
	shl.b32 	%r923, %r117, 2;
	add.s32 	%r925, %r896, %r923;
	ld.shared.u32 	%r1147, [%r925];
	bra.uni 	$L__BB16_69;
$L__BB16_68:
	shl.b32 	%r926, %r116, 2;
	add.s32 	%r928, %r896, %r926;
	ld.shared.u32 	%r1146, [%r928];
$L__BB16_69:
	setp.ge.s32 	%p311, %r116, %r93;
	mov.pred 	%p386, 0;
	@%p311 bra 	$L__BB16_72;
	setp.ge.s32 	%p313, %r117, %r8;
	mov.pred 	%p386, -1;
	@%p313 bra 	$L__BB16_72;
	mul.wide.s32 	%rd399, %r1146, 8;
	add.s64 	%rd400, %rd6, %rd399;
	ld.f64 	%fd43, [%rd400];
	mul.wide.s32 	%rd401, %r1147, 8;
	add.s64 	%rd402, %rd6, %rd401;
	ld.f64 	%fd44, [%rd402];
	setp.lt.f64 	%p386, %fd43, %fd44;
$L__BB16_72:
	selp.b32 	%r122, %r1146, %r1147, %p386;
	selp.u32 	%r929, 1, 0, %p386;
	add.s32 	%r123, %r116, %r929;
	not.pred 	%p314, %p386;
	selp.u32 	%r930, 1, 0, %p314;
	add.s32 	%r124, %r117, %r930;
	@%p386 bra 	$L__BB16_74;
	shl.b32 	%r931, %r124, 2;
	add.s32 	%r933, %r896, %r931;
	ld.shared.u32 	%r1147, [%r933];
	bra.uni 	$L__BB16_75;
$L__BB16_74:
	shl.b32 	%r934, %r123, 2;
	add.s32 	%r936, %r896, %r934;
	ld.shared.u32 	%r1146, [%r936];
$L__BB16_75:
	setp.ge.s32 	%p316, %r123, %r93;
	mov.pred 	%p387, 0;
	@%p316 bra 	$L__BB16_78;
	setp.ge.s32 	%p318, %r124, %r8;
	mov.pred 	%p387, -1;
	@%p318 bra 	$L__BB16_78;
	mul.wide.s32 	%rd403, %r1146, 8;
	add.s64 	%rd404, %rd6, %rd403;
	ld.f64 	%fd45, [%rd404];
	mul.wide.s32 	%rd405, %r1147, 8;
	add.s64 	%rd406, %rd6, %rd405;
	ld.f64 	%fd46, [%rd406];
	setp.lt.f64 	%p387, %fd45, %fd46;
$L__BB16_78:
	selp.b32 	%r129, %r1146, %r1147, %p387;
	selp.u32 	%r937, 1, 0, %p387;
	add.s32 	%r130, %r123, %r937;
	not.pred 	%p319, %p387;
	selp.u32 	%r938, 1, 0, %p319;
	add.s32 	%r131, %r124, %r938;
	@%p387 bra 	$L__BB16_80;
	shl.b32 	%r939, %r131, 2;
	add.s32 	%r941, %r896, %r939;
	ld.shared.u32 	%r1147, [%r941];
	bra.uni 	$L__BB16_81;
$L__BB16_80:
	shl.b32 	%r942, %r130, 2;
	add.s32 	%r944, %r896, %r942;
	ld.shared.u32 	%r1146, [%r944];
$L__BB16_81:
	setp.ge.s32 	%p321, %r130, %r93;
	mov.pred 	%p388, 0;
	@%p321 bra 	$L__BB16_84;
	setp.ge.s32 	%p323, %r131, %r8;
	mov.pred 	%p388, -1;
	@%p323 bra 	$L__BB16_84;
	mul.wide.s32 	%rd407, %r1146, 8;
	add.s64 	%rd408, %rd6, %rd407;
	ld.f64 	%fd47, [%rd408];
	mul.wide.s32 	%rd409, %r1147, 8;
	add.s64 	%rd410, %rd6, %rd409;
	ld.f64 	%fd48, [%rd410];
	setp.lt.f64 	%p388, %fd47, %fd48;
$L__BB16_84:
	selp.b32 	%r136, %r1146, %r1147, %p388;
	selp.u32 	%r945, 1, 0, %p388;
	add.s32 	%r137, %r130, %r945;
	not.pred 	%p324, %p388;
	selp.u32 	%r946, 1, 0, %p324;
	add.s32 	%r138, %r131, %r946;
	@%p388 bra 	$L__BB16_86;
	shl.b32 	%r947, %r138, 2;
	add.s32 	%r949, %r896, %r947;
	ld.shared.u32 	%r1147, [%r949];
	bra.uni 	$L__BB16_87;
$L__BB16_86:
	shl.b32 	%r950, %r137, 2;
	add.s32 	%r952, %r896, %r950;
	ld.shared.u32 	%r1146, [%r952];
$L__BB16_87:
	setp.ge.s32 	%p326, %r137, %r93;
	mov.pred 	%p389, 0;
	@%p326 bra 	$L__BB16_90;
	setp.ge.s32 	%p328, %r138, %r8;
	mov.pred 	%p389, -1;
	@%p328 bra 	$L__BB16_90;
	mul.wide.s32 	%rd411, %r1146, 8;
	add.s64 	%rd412, %rd6, %rd411;
	ld.f64 	%fd49, [%rd412];
	mul.wide.s32 	%rd413, %r1147, 8;
	add.s64 	%rd414, %rd6, %rd413;
	ld.f64 	%fd50, [%rd414];
	setp.lt.f64 	%p389, %fd49, %fd50;
$L__BB16_90:
	selp.b32 	%r143, %r1146, %r1147, %p389;
	selp.u32 	%r953, 1, 0, %p389;
	add.s32 	%r144, %r137, %r953;
	not.pred 	%p329, %p389;
	selp.u32 	%r954, 1, 0, %p329;
	add.s32 	%r145, %r138, %r954;
	@%p389 bra 	$L__BB16_92;
	shl.b32 	%r955, %r145, 2;
	add.s32 	%r957, %r896, %r955;
	ld.shared.u32 	%r1147, [%r957];
	bra.uni 	$L__BB16_93;
$L__BB16_92:
	shl.b32 	%r958, %r144, 2;
	add.s32 	%r960, %r896, %r958;
	ld.shared.u32 	%r1146, [%r960];
$L__BB16_93:
	setp.ge.s32 	%p331, %r144, %r93;
	mov.pred 	%p390, 0;
	@%p331 bra 	$L__BB16_96;
	setp.ge.s32 	%p333, %r145, %r8;
	mov.pred 	%p390, -1;
	@%p333 bra 	$L__BB16_96;
	mul.wide.s32 	%rd415, %r1146, 8;
	add.s64 	%rd416, %rd6, %rd415;
	ld.f64 	%fd51, [%rd416];
	mul.wide.s32 	%rd417, %r1147, 8;
	add.s64 	%rd418, %rd6, %rd417;
	ld.f64 	%fd52, [%rd418];
	setp.lt.f64 	%p390, %fd51, %fd52;
$L__BB16_96:
	selp.b32 	%r150, %r1146, %r1147, %p390;
	selp.u32 	%r961, 1, 0, %p390;
	add.s32 	%r151, %r144, %r961;
	not.pred 	%p334, %p390;
	selp.u32 	%r962, 1, 0, %p334;
	add.s32 	%r152, %r145, %r962;
	@%p390 bra 	$L__BB16_98;
	shl.b32 	%r963, %r152, 2;
	add.s32 	%r965, %r896, %r963;
	ld.shared.u32 	%r1147, [%r965];
	bra.uni 	$L__BB16_99;
$L__BB16_98:
	shl.b32 	%r966, %r151, 2;
	add.s32 	%r968, %r896, %r966;
	ld.shared.u32 	%r1146, [%r968];
$L__BB16_99:
	setp.ge.s32 	%p336, %r151, %r93;
	mov.pred 	%p391, 0;
	@%p336 bra 	$L__BB16_102;
	setp.ge.s32 	%p338, %r152, %r8;
	mov.pred 	%p391, -1;
	@%p338 bra 	$L__BB16_102;
	mul.wide.s32 	%rd419, %r1146, 8;
	add.s64 	%rd420, %rd6, %rd419;
	ld.f64 	%fd53, [%rd420];
	mul.wide.s32 	%rd421, %r1147, 8;
	add.s64 	%rd422, %rd6, %rd421;
	ld.f64 	%fd54, [%rd422];
	setp.lt.f64 	%p391, %fd53, %fd54;
$L__BB16_102:
	selp.b32 	%r157, %r1146, %r1147, %p391;
	selp.u32 	%r969, 1, 0, %p391;
	add.s32 	%r158, %r151, %r969;
	not.pred 	%p339, %p391;
	selp.u32 	%r970, 1, 0, %p339;
	add.s32 	%r159, %r152, %r970;
	@%p391 bra 	$L__BB16_104;
	shl.b32 	%r971, %r159, 2;
	add.s32 	%r973, %r896, %r971;
	ld.shared.u32 	%r1147, [%r973];
	bra.uni 	$L__BB16_105;
$L__BB16_104:
	shl.b32 	%r974, %r158, 2;
	add.s32 	%r976, %r896, %r974;
	ld.shared.u32 	%r1146, [%r976];
$L__BB16_105:
	setp.ge.s32 	%p341, %r158, %r93;
	mov.pred 	%p392, 0;
	@%p341 bra 	$L__BB16_108;
	setp.ge.s32 	%p343, %r159, %r8;
	mov.pred 	%p392, -1;
	@%p343 bra 	$L__BB16_108;
	mul.wide.s32 	%rd423, %r1146, 8;
	add.s64 	%rd424, %rd6, %rd423;
	ld.f64 	%fd55, [%rd424];
	mul.wide.s32 	%rd425, %r1147, 8;
	add.s64 	%rd426, %rd6, %rd425;
	ld.f64 	%fd56, [%rd426];
	setp.lt.f64 	%p392, %fd55, %fd56;
$L__BB16_108:
	selp.b32 	%r164, %r1146, %r1147, %p392;
	selp.u32 	%r977, 1, 0, %p392;
	add.s32 	%r165, %r158, %r977;
	not.pred 	%p344, %p392;
	selp.u32 	%r978, 1, 0, %p344;
	add.s32 	%r166, %r159, %r978;
	@%p392 bra 	$L__BB16_110;
	shl.b32 	%r979, %r166, 2;
	add.s32 	%r981, %r896, %r979;
	ld.shared.u32 	%r1147, [%r981];
	bra.uni 	$L__BB16_111;
$L__BB16_110:
	shl.b32 	%r982, %r165, 2;
	add.s32 	%r984, %r896, %r982;
	ld.shared.u32 	%r1146, [%r984];
$L__BB16_111:
	setp.ge.s32 	%p346, %r165, %r93;
	mov.pred 	%p393, 0;
	@%p346 bra 	$L__BB16_114;
	setp.ge.s32 	%p348, %r166, %r8;
	mov.pred 	%p393, -1;
	@%p348 bra 	$L__BB16_114;
	mul.wide.s32 	%rd427, %r1146, 8;
	add.s64 	%rd428, %rd6, %rd427;
	ld.f64 	%fd57, [%rd428];
	mul.wide.s32 	%rd429, %r1147, 8;
	add.s64 	%rd430, %rd6, %rd429;
	ld.f64 	%fd58, [%rd430];
	setp.lt.f64 	%p393, %fd57, %fd58;
$L__BB16_114:
	selp.b32 	%r171, %r1146, %r1147, %p393;
	selp.u32 	%r985, 1, 0, %p393;
	add.s32 	%r172, %r165, %r985;
	not.pred 	%p349, %p393;
	selp.u32 	%r986, 1, 0, %p349;
	add.s32 	%r173, %r166, %r986;
	@%p393 bra 	$L__BB16_116;
	shl.b32 	%r987, %r173, 2;
	add.s32 	%r989, %r896, %r987;
	ld.shared.u32 	%r1147, [%r989];
	bra.uni 	$L__BB16_117;
$L__BB16_116:
	shl.b32 	%r990, %r172, 2;
	add.s32 	%r992, %r896, %r990;
	ld.shared.u32 	%r1146, [%r992];
$L__BB16_117:
	setp.ge.s32 	%p351, %r172, %r93;
	mov.pred 	%p394, 0;
	@%p351 bra 	$L__BB16_120;
	setp.ge.s32 	%p353, %r173, %r8;
	mov.pred 	%p394, -1;
	@%p353 bra 	$L__BB16_120;
	mul.wide.s32 	%rd431, %r1146, 8;
	add.s64 	%rd432, %rd6, %rd431;
	ld.f64 	%fd59, [%rd432];
	mul.wide.s32 	%rd433, %r1147, 8;
	add.s64 	%rd434, %rd6, %rd433;
	ld.f64 	%fd60, [%rd434];
	setp.lt.f64 	%p394, %fd59, %fd60;
$L__BB16_120:
	selp.b32 	%r178, %r1146, %r1147, %p394;
	selp.u32 	%r993, 1, 0, %p394;
	add.s32 	%r179, %r172, %r993;
	not.pred 	%p354, %p394;
	selp.u32 	%r994, 1, 0, %p354;
	add.s32 	%r180, %r173, %r994;
	@%p394 bra 	$L__BB16_122;
	shl.b32 	%r995, %r180, 2;
	add.s32 	%r997, %r896, %r995;
	ld.shared.u32 	%r1147, [%r997];
	bra.uni 	$L__BB16_123;
$L__BB16_122:
	shl.b32 	%r998, %r179, 2;
	add.s32 	%r1000, %r896, %r998;
	ld.shared.u32 	%r1146, [%r1000];
$L__BB16_123:
	setp.ge.s32 	%p356, %r179, %r93;
	mov.pred 	%p395, 0;
	@%p356 bra 	$L__BB16_126;
	setp.ge.s32 	%p358, %r180, %r8;
	mov.pred 	%p395, -1;
	@%p358 bra 	$L__BB16_126;
	mul.wide.s32 	%rd435, %r1146, 8;
	add.s64 	%rd436, %rd6, %rd435;
	ld.f64 	%fd61, [%rd436];
	mul.wide.s32 	%rd437, %r1147, 8;
	add.s64 	%rd438, %rd6, %rd437;
	ld.f64 	%fd62, [%rd438];
	setp.lt.f64 	%p395, %fd61, %fd62;
$L__BB16_126:
	selp.b32 	%r185, %r1146, %r1147, %p395;
	selp.u32 	%r1001, 1, 0, %p395;
	add.s32 	%r186, %r179, %r1001;
	not.pred 	%p359, %p395;
	selp.u32 	%r1002, 1, 0, %p359;
	add.s32 	%r187, %r180, %r1002;
	@%p395 bra 	$L__BB16_128;
	shl.b32 	%r1003, %r187, 2;
	add.s32 	%r1005, %r896, %r1003;
	ld.shared.u32 	%r1147, [%r1005];
	bra.uni 	$L__BB16_129;
$L__BB16_128:
	shl.b32 	%r1006, %r186, 2;
	add.s32 	%r1008, %r896, %r1006;
	ld.shared.u32 	%r1146, [%r1008];
$L__BB16_129:
	setp.ge.s32 	%p361, %r186, %r93;
	mov.pred 	%p396, 0;
	@%p361 bra 	$L__BB16_132;
	setp.ge.s32 	%p363, %r187, %r8;
	mov.pred 	%p396, -1;
	@%p363 bra 	$L__BB16_132;
	mul.wide.s32 	%rd439, %r1146, 8;
	add.s64 	%rd440, %rd6, %rd439;
	ld.f64 	%fd63, [%rd440];
	mul.wide.s32 	%rd441, %r1147, 8;
	add.s64 	%rd442, %rd6, %rd441;
	ld.f64 	%fd64, [%rd442];
	setp.lt.f64 	%p396, %fd63, %fd64;
$L__BB16_132:
	selp.b32 	%r192, %r1146, %r1147, %p396;
	selp.u32 	%r1009, 1, 0, %p396;
	add.s32 	%r193, %r186, %r1009;
	not.pred 	%p364, %p396;
	selp.u32 	%r1010, 1, 0, %p364;
	add.s32 	%r194, %r187, %r1010;
	@%p396 bra 	$L__BB16_134;
	shl.b32 	%r1011, %r194, 2;
	add.s32 	%r1013, %r896, %r1011;
	ld.shared.u32 	%r1147, [%r1013];
	bra.uni 	$L__BB16_135;
$L__BB16_134:
	shl.b32 	%r1014, %r193, 2;
	add.s32 	%r1016, %r896, %r1014;
	ld.shared.u32 	%r1146, [%r1016];
$L__BB16_135:
	setp.ge.s32 	%p366, %r193, %r93;
	mov.pred 	%p397, 0;
	@%p366 bra 	$L__BB16_138;
	setp.ge.s32 	%p368, %r194, %r8;
	mov.pred 	%p397, -1;
	@%p368 bra 	$L__BB16_138;
	mul.wide.s32 	%rd443, %r1146, 8;
	add.s64 	%rd444, %rd6, %rd443;
	ld.f64 	%fd65, [%rd444];
	mul.wide.s32 	%rd445, %r1147, 8;
	add.s64 	%rd446, %rd6, %rd445;
	ld.f64 	%fd66, [%rd446];
	setp.lt.f64 	%p397, %fd65, %fd66;
$L__BB16_138:
	selp.b32 	%r199, %r1146, %r1147, %p397;
	selp.u32 	%r1017, 1, 0, %p397;
	add.s32 	%r200, %r193, %r1017;
	not.pred 	%p369, %p397;
	selp.u32 	%r1018, 1, 0, %p369;
	add.s32 	%r201, %r194, %r1018;
	@%p397 bra 	$L__BB16_140;
	shl.b32 	%r1019, %r201, 2;
	add.s32 	%r1021, %r896, %r1019;
	ld.shared.u32 	%r1147, [%r1021];
	bra.uni 	$L__BB16_141;
$L__BB16_140:
	shl.b32 	%r1022, %r200, 2;
	add.s32 	%r1024, %r896, %r1022;
	ld.shared.u32 	%r1146, [%r1024];
$L__BB16_141:
	setp.ge.s32 	%p371, %r200, %r93;
	mov.pred 	%p398, 0;
	@%p371 bra 	$L__BB16_144;
	setp.ge.s32 	%p373, %r201, %r8;
	mov.pred 	%p398, -1;
	@%p373 bra 	$L__BB16_144;
	mul.wide.s32 	%rd447, %r1146, 8;
	add.s64 	%rd448, %rd6, %rd447;
	ld.f64 	%fd67, [%rd448];
	mul.wide.s32 	%rd449, %r1147, 8;
	add.s64 	%rd450, %rd6, %rd449;
	ld.f64 	%fd68, [%rd450];
	setp.lt.f64 	%p398, %fd67, %fd68;
$L__BB16_144:
	selp.b32 	%r206, %r1146, %r1147, %p398;
	selp.u32 	%r1025, 1, 0, %p398;
	add.s32 	%r207, %r200, %r1025;
	not.pred 	%p374, %p398;
	selp.u32 	%r1026, 1, 0, %p374;
	add.s32 	%r208, %r201, %r1026;
	@%p398 bra 	$L__BB16_146;
	shl.b32 	%r1027, %r208, 2;
	add.s32 	%r1029, %r896, %r1027;
	ld.shared.u32 	%r1147, [%r1029];
	bra.uni 	$L__BB16_147;
$L__BB16_146:
	shl.b32 	%r1030, %r207, 2;
	add.s32 	%r1032, %r896, %r1030;
	ld.shared.u32 	%r1146, [%r1032];
$L__BB16_147:
	setp.ge.s32 	%p376, %r207, %r93;
	mov.pred 	%p399, 0;
	@%p376 bra 	$L__BB16_150;
	setp.ge.s32 	%p378, %r208, %r8;
	mov.pred 	%p399, -1;
	@%p378 bra 	$L__BB16_150;
	mul.wide.s32 	%rd451, %r1146, 8;
	add.s64 	%rd452, %rd6, %rd451;
	ld.f64 	%fd69, [%rd452];
	mul.wide.s32 	%rd453, %r1147, 8;
	add.s64 	%rd454, %rd6, %rd453;
	ld.f64 	%fd70, [%rd454];
	setp.lt.f64 	%p399, %fd69, %fd70;
$L__BB16_150:
	selp.b32 	%r213, %r1146, %r1147, %p399;
	selp.u32 	%r1033, 1, 0, %p399;
	add.s32 	%r214, %r207, %r1033;
	not.pred 	%p379, %p399;
	selp.u32 	%r1034, 1, 0, %p379;
	add.s32 	%r215, %r208, %r1034;
	@%p399 bra 	$L__BB16_152;
	shl.b32 	%r1035, %r215, 2;
	mov.u32 	%r1036, _ZZN3cub18CUB_300001_SM_10006detail10merge_sort26DeviceMergeSortMergeKernelINS2_10policy_hubIN6thrust24THRUST_300001_SM_1000_NS10device_ptrIiEEE9Policy600ES8_PNS0_8NullTypeES8_SC_j4cmpdiSB_EEvbT2_T3_T4_PT6_PT7_T5_PSG_SG_NS1_7vsmem_tEE19static_temp_storage;
	add.s32 	%r1037, %r1036, %r1035;
	ld.shared.u32 	%r1147, [%r1037];
	bra.uni 	$L__BB16_153;
$L__BB16_152:
	shl.b32 	%r1038, %r214, 2;
	mov.u32 	%r1039, _ZZN3cub18CUB_300001_SM_10006detail10merge_sort26DeviceMergeSortMergeKernelINS2_10policy_hubIN6thrust24THRUST_300001_SM_1000_NS10device_ptrIiEEE9Policy600ES8_PNS0_8NullTypeES8_SC_j4cmpdiSB_EEvbT2_T3_T4_PT6_PT7_T5_PSG_SG_NS1_7vsmem_tEE19static_temp_storage;
	add.s32 	%r1040, %r1039, %r1038;
	ld.shared.u32 	%r1146, [%r1040];
$L__BB16_153:
	setp.ge.s32 	%p380, %r214, %r93;
	mov.u32 	%r1177, %r1147;
	@%p380 bra 	$L__BB16_156;
	setp.ge.s32 	%p381, %r215, %r8;
	mov.u32 	%r1177, %r1146;
	@%p381 bra 	$L__BB16_156;
	mul.wide.s32 	%rd455, %r1146, 8;
	add.s64 	%rd456, %rd6, %rd455;
	ld.f64 	%fd71, [%rd456];
	mul.wide.s32 	%rd457, %r1147, 8;
	add.s64 	%rd458, %rd6, %rd457;
	ld.f64 	%fd72, [%rd458];
	setp.lt.f64 	%p382, %fd71, %fd72;
	selp.b32 	%r1177, %r1146, %r1147, %p382;
$L__BB16_156:
	ld.param.s8 	%rs5, [_ZN3cub18CUB_300001_SM_10006detail10merge_sort26DeviceMergeSortMergeKernelINS2_10policy_hubIN6thrust24THRUST_300001_SM_1000_NS10device_ptrIiEEE9Policy600ES8_PNS0_8NullTypeES8_SC_j4cmpdiSB_EEvbT2_T3_T4_PT6_PT7_T5_PSG_SG_NS1_7vsmem_tE_param_0];
	mov.u32 	%r1041, %ctaid.x;
	mul.lo.s32 	%r222, %r1041, 4352;
	setp.eq.s16 	%p383, %rs5, 0;
	bar.sync 	0;
	@%p383 bra 	$L__BB16_158;
	ld.param.u64 	%rd480, [_ZN3cub18CUB_300001_SM_10006detail10merge_sort26DeviceMergeSortMergeKernelINS2_10policy_hubIN6thrust24THRUST_300001_SM_1000_NS10device_ptrIiEEE9Policy600ES8_PNS0_8NullTypeES8_SC_j4cmpdiSB_EEvbT2_T3_T4_PT6_PT7_T5_PSG_SG_NS1_7vsmem_tE_param_4];
	cvt.u64.u32 	%rd459, %r222;
	// begin inline asm
	mov.u32 %r1042, %laneid;
	// end inline asm
	shr.u32 	%r1043, %r2, 5;
	mul.lo.s32 	%r1044, %r1043, 544;
	mad.lo.s32 	%r1045, %r1042, 17, %r1044;
	shl.b32 	%r1046, %r1045, 2;
	mov.u32 	%r1047, _ZZN3cub18CUB_300001_SM_10006detail10merge_sort26DeviceMergeSortMergeKernelINS2_10policy_hubIN6thrust24THRUST_300001_SM_1000_NS10device_ptrIiEEE9Policy600ES8_PNS0_8NullTypeES8_SC_j4cmpdiSB_EEvbT2_T3_T4_PT6_PT7_T5_PSG_SG_NS1_7vsmem_tEE19static_temp_storage;
	add.s32 	%r1048, %r1047, %r1046;
	st.shared.u32 	[%r1048], %r108;
	st.shared.u32 	[%r1048+4], %r115;
	st.shared.u32 	[%r1048+8], %r122;
	st.shared.u32 	[%r1048+12], %r129;
	st.shared.u32 	[%r1048+16], %r136;
	st.shared.u32 	[%r1048+20], %r143;
	st.shared.u32 	[%r1048+24], %r150;
	st.shared.u32 	[%r1048+28], %r157;
	st.shared.u32 	[%r1048+32], %r164;
	st.shared.u32 	[%r1048+36], %r171;
	st.shared.u32 	[%r1048+40], %r178;
	st.shared.u32 	[%r1048+44], %r185;
	st.shared.u32 	[%r1048+48], %r192;
	st.shared.u32 	[%r1048+52], %r199;
	st.shared.u32 	[%r1048+56], %r206;
	st.shared.u32 	[%r1048+60], %r213;
	st.shared.u32 	[%r1048+64], %r1177;
	bar.warp.sync 	-1;
	shl.b32 	%r1049, %r1042, 4;
	sub.s32 	%r1050, %r1045, %r1049;
	shl.b32 	%r1051, %r1050, 2;
	add.s32 	%r1052, %r1047, %r1051;
	ld.shared.u32 	%r1053, [%r1052];
	ld.shared.u32 	%r1054, [%r1052+128];
	ld.shared.u32 	%r1055, [%r1052+256];
	ld.shared.u32 	%r1056, [%r1052+384];
	ld.shared.u32 	%r1057, [%r1052+512];
	ld.shared.u32 	%r1058, [%r1052+640];
	ld.shared.u32 	%r1059, [%r1052+768];
	ld.shared.u32 	%r1060, [%r1052+896];
	ld.shared.u32 	%r1061, [%r1052+1024];
	ld.shared.u32 	%r1062, [%r1052+1152];
	ld.shared.u32 	%r1063, [%r1052+1280];
	ld.shared.u32 	%r1064, [%r1052+1408];
	ld.shared.u32 	%r1065, [%r1052+1536];
	ld.shared.u32 	%r1066, [%r1052+1664];
	ld.shared.u32 	%r1067, [%r1052+1792];
	ld.shared.u32 	%r1068, [%r1052+1920];
	ld.shared.u32 	%r1069, [%r1052+2048];
	and.b32  	%r1070, %r2, 31;
	and.b32  	%r1071, %r2, 992;
	mul.lo.s32 	%r1072, %r1071, 17;
	or.b32  	%r1073, %r1072, %r1070;
	cvt.u64.u32 	%rd460, %r1073;
	add.s64 	%rd461, %rd460, %rd459;
	cvta.to.global.u64 	%rd462, %rd480;
	shl.b64 	%rd463, %rd461, 2;
	add.s64 	%rd464, %rd462, %rd463;
	st.global.u32 	[%rd464], %r1053;
	st.global.u32 	[%rd464+128], %r1054;
	st.global.u32 	[%rd464+256], %r1055;
	st.global.u32 	[%rd464+384], %r1056;
	st.global.u32 	[%rd464+512], %r1057;
	st.global.u32 	[%rd464+640], %r1058;
	st.global.u32 	[%rd464+768], %r1059;
	st.global.u32 	[%rd464+896], %r1060;
	st.global.u32 	[%rd464+1024], %r1061;
	st.global.u32 	[%rd464+1152], %r1062;
	st.global.u32 	[%rd464+1280], %r1063;
	st.global.u32 	[%rd464+1408], %r1064;
	st.global.u32 	[%rd464+1536], %r1065;
	st.global.u32 	[%rd464+1664], %r1066;
	st.global.u32 	[%rd464+1792], %r1067;
	st.global.u32 	[%rd464+1920], %r1068;
	st.global.u32 	[%rd464+2048], %r1069;
	bra.uni 	$L__BB16_437;
$L__BB16_158:
	// begin inline asm
	mov.u32 %r1074, %laneid;
	// end inline asm
	shr.u32 	%r1075, %r2, 5;
	mul.lo.s32 	%r1076, %r1075, 544;
	mad.lo.s32 	%r1077, %r1074, 17, %r1076;
	shl.b32 	%r1078, %r1077, 2;
	mov.u32 	%r1079, _ZZN3cub18CUB_300001_SM_10006detail10merge_sort26DeviceMergeSortMergeKernelINS2_10policy_hubIN6thrust24THRUST_300001_SM_1000_NS10device_ptrIiEEE9Policy600ES8_PNS0_8NullTypeES8_SC_j4cmpdiSB_EEvbT2_T3_T4_PT6_PT7_T5_PSG_SG_NS1_7vsmem_tEE19static_temp_storage;
	add.s32 	%r1080, %r1079, %r1078;
	st.shared.u32 	[%r1080], %r108;
	st.shared.u32 	[%r1080+4], %r115;
	st.shared.u32 	[%r1080+8], %r122;
	st.shared.u32 	[%r1080+12], %r129;
	st.shared.u32 	[%r1080+16], %r136;
	st.shared.u32 	[%r1080+20], %r143;
	st.shared.u32 	[%r1080+24], %r150;
	st.shared.u32 	[%r1080+28], %r157;
	st.shared.u32 	[%r1080+32], %r164;
	st.shared.u32 	[%r1080+36], %r171;
	st.shared.u32 	[%r1080+40], %r178;
	st.shared.u32 	[%r1080+44], %r185;
	st.shared.u32 	[%r1080+48], %r192;
	st.shared.u32 	[%r1080+52], %r199;
	st.shared.u32 	[%r1080+56], %r206;
	st.shared.u32 	[%r1080+60], %r213;
	st.shared.u32 	[%r1080+64], %r1177;
	bar.warp.sync 	-1;
	shl.b32 	%r1081, %r1074, 4;
	sub.s32 	%r1082, %r1077, %r1081;
	shl.b32 	%r1083, %r1082, 2;
	add.s32 	%r1084, %r1079, %r1083;
	ld.shared.u32 	%r1085, [%r1084];
	ld.shared.u32 	%r1086, [%r1084+128];
	ld.shared.u32 	%r1087, [%r1084+256];
	ld.shared.u32 	%r1088, [%r1084+384];
	ld.shared.u32 	%r1089, [%r1084+512];
	ld.shared.u32 	%r1090, [%r1084+640];
	ld.shared.u32 	%r1091, [%r1084+768];
	ld.shared.u32 	%r1092, [%r1084+896];
	ld.shared.u32 	%r1093, [%r1084+1024];
	ld.shared.u32 	%r1094, [%r1084+1152];
	ld.shared.u32 	%r1095, [%r1084+1280];
	ld.shared.u32 	%r1096, [%r1084+1408];
	ld.shared.u32 	%r1097, [%r1084+1536];
	ld.shared.u32 	%r1098, [%r1084+1664];
	ld.shared.u32 	%r1099, [%r1084+1792];
	ld.shared.u32 	%r1100, [%r1084+1920];
	ld.shared.u32 	%r1101, [%r1084+2048];
	and.b32  	%r1102, %r2, 31;
	and.b32  	%r1103, %r2, 992;
	mul.lo.s32 	%r1104, %r1103, 17;
	cvt.u64.u32 	%rd465, %r1104;
	add.s32 	%r1105, %r1102, %r222;
	cvt.u64.u32 	%rd466, %r1105;
	add.s64 	%rd467, %rd466, %rd465;
	shl.b64 	%rd468, %rd467, 2;
	add.s64 	%rd469, %rd3, %rd468;
	st.global.u32 	[%rd469], %r1085;
	st.global.u32 	[%rd469+128], %r1086;
	st.global.u32 	[%rd469+256], %r1087;
	st.global.u32 	[%rd469+384], %r1088;
	st.global.u32 	[%rd469+512], %r1089;
	st.global.u32 	[%rd469+640], %r1090;
	st.global.u32 	[%rd469+768], %r1091;
	st.global.u32 	[%rd469+896], %r1092;
	st.global.u32 	[%rd469+1024], %r1093;
	st.global.u32 	[%rd469+1152], %r1094;
	st.global.u32 	[%rd469+1280], %r1095;
	st.global.u32 	[%rd469+1408], %r1096;
	st.global.u32 	[%rd469+1536], %r1097;
	st.global.u32 	[%rd469+1664], %r1098;
	st.global.u32 	[%rd469+1792], %r1099;
	st.global.u32 	[%rd469+1920], %r1100;
	st.global.u32 	[%rd469+2048], %r1101;
	bra.uni 	$L__BB16_437;
$L__BB16_159:
	ld.param.u32 	%r1106, [_ZN3cub18CUB_300001_SM_10006detail10merge_sort26DeviceMergeSortMergeKernelINS2_10policy_hubIN6thrust24THRUST_300001_SM_1000_NS10device_ptrIiEEE9Policy600ES8_PNS0_8NullTypeES8_SC_j4cmpdiSB_EEvbT2_T3_T4_PT6_PT7_T5_PSG_SG_NS1_7vsmem_tE_param_8];
	ld.param.s8 	%rs2, [_ZN3cub18CUB_300001_SM_10006detail10merge_sort26DeviceMergeSortMergeKernelINS2_10policy_hubIN6thrust24THRUST_300001_SM_1000_NS10device_ptrIiEEE9Policy600ES8_PNS0_8NullTypeES8_SC_j4cmpdiSB_EEvbT2_T3_T4_PT6_PT7_T5_PSG_SG_NS1_7vsmem_tE_param_0];
	mul.wide.u32 	%rd17, %r1, 4;
	add.s64 	%rd18, %rd2, %rd17;
	ld.global.u32 	%r529, [%rd18];
	ld.global.u32 	%r530, [%rd18+4];
	shr.u32 	%r531, %r1106, 1;
	neg.s32 	%r532, %r1106;
	and.b32  	%r533, %r1, %r532;
	mul.lo.s32 	%r223, %r533, 4352;
	mul.lo.s32 	%r224, %r531, 4352;
	sub.s32 	%r534, %r1, %r533;
	mul.lo.s32 	%r535, %r534, 4352;
	sub.s32 	%r225, %r529, %r223;
	sub.s32 	%r536, %r530, %r223;
	sub.s32 	%r537, %r525, %r223;
	max.u32 	%r538, %r537, %r224;
	sub.s32 	%r539, %r538, %r224;
	sub.s32 	%r540, %r535, %r225;
	min.u32 	%r226, %r540, %r539;
	max.u32 	%r541, %r535, -4353;
	not.b32 	%r542, %r541;
	add.s32 	%r543, %r535, %r542;
	sub.s32 	%r544, %r543, %r536;
	or.b32  	%r545, %r1, %r532;
	setp.eq.s32 	%p66, %r545, -1;
	min.u32 	%r546, %r224, %r537;
	selp.b32 	%r547, %r546, %r536, %p66;
	selp.b32 	%r548, %r224, %r544, %p66;
	min.u32 	%r549, %r548, %r539;
	sub.s32 	%r227, %r547, %r225;
	sub.s32 	%r228, %r549, %r226;
	// begin inline asm
	griddepcontrol.wait;
	// end inline asm
	setp.eq.s16 	%p67, %rs2, 0;
	@%p67 bra 	$L__BB16_228;
	cvt.u64.u32 	%rd19, %r223;
	cvt.u64.u32 	%rd20, %r225;
	add.s64 	%rd21, %rd20, %rd19;
	cvt.u64.u32 	%rd22, %r224;
	add.s64 	%rd23, %rd19, %rd22;
	cvt.u64.u32 	%rd24, %r226;
	add.s64 	%rd25, %rd23, %rd24;
	add.s32 	%r229, %r228, %r227;
	setp.ge.s32 	%p68, %r2, %r229;
	cvt.u64.u32 	%rd26, %r2;
	add.s64 	%rd27, %rd21, %rd26;
	shl.b64 	%rd28, %rd27, 2;
	add.s64 	%rd7, %rd3, %rd28;
	sub.s32 	%r551, %r2, %r227;
	cvt.s64.s32 	%rd29, %r551;
	add.s64 	%rd30, %rd25, %rd29;
	shl.b64 	%rd31, %rd30, 2;
	add.s64 	%rd8, %rd3, %rd31;
	@%p68 bra 	$L__BB16_164;
	setp.ge.s32 	%p69, %r2, %r227;
	@%p69 bra 	$L__BB16_163;
	ld.global.u32 	%r1226, [%rd7];
	bra.uni 	$L__BB16_164;
$L__BB16_163:
	ld.global.u32 	%r1226, [%rd8];
$L__BB16_164:
	add.s32 	%r233, %r2, 256;
	setp.ge.s32 	%p70, %r233, %r229;
	@%p70 bra 	$L__BB16_168;
	setp.lt.s32 	%p71, %r233, %r227;
	@%p71 bra 	$L__BB16_167;
	ld.global.u32 	%r1225, [%rd8+1024];
	bra.uni 	$L__BB16_168;
$L__BB16_167:
	ld.global.u32 	%r1225, [%rd7+1024];
$L__BB16_168:
	add.s32 	%r237, %r2, 512;
	setp.ge.s32 	%p72, %r237, %r229;
	@%p72 bra 	$L__BB16_172;
	setp.lt.s32 	%p73, %r237, %r227;
	@%p73 bra 	$L__BB16_171;
	ld.global.u32 	%r1224, [%rd8+2048];
	bra.uni 	$L__BB16_172;
$L__BB16_171:
	ld.global.u32 	%r1224, [%rd7+2048];
$L__BB16_172:
	add.s32 	%r241, %r2, 768;
	setp.ge.s32 	%p74, %r241, %r229;
	@%p74 bra 	$L__BB16_176;
	setp.lt.s32 	%p75, %r241, %r227;
	@%p75 bra 	$L__BB16_175;
	ld.global.u32 	%r1223, [%rd8+3072];
	bra.uni 	$L__BB16_176;
$L__BB16_175:
	ld.global.u32 	%r1223, [%rd7+3072];
$L__BB16_176:
	or.b32  	%r245, %r2, 1024;
	setp.ge.s32 	%p76, %r245, %r229;
	@%p76 bra 	$L__BB16_180;
	setp.lt.s32 	%p77, %r245, %r227;
	@%p77 bra 	$L__BB16_179;
	ld.global.u32 	%r1222, [%rd8+4096];
	bra.uni 	$L__BB16_180;
$L__BB16_179:
	ld.global.u32 	%r1222, [%rd7+4096];
$L__BB16_180:
	add.s32 	%r249, %r2, 1280;
	setp.ge.s32 	%p78, %r249, %r229;
	@%p78 bra 	$L__BB16_184;
	setp.lt.s32 	%p79, %r249, %r227;
	@%p79 bra 	$L__BB16_183;
	ld.global.u32 	%r1221, [%rd8+5120];
	bra.uni 	$L__BB16_184;
$L__BB16_183:
	ld.global.u32 	%r1221, [%rd7+5120];
$L__BB16_184:
	add.s32 	%r253, %r2, 1536;
	setp.ge.s32 	%p80, %r253, %r229;
	@%p80 bra 	$L__BB16_188;
	setp.lt.s32 	%p81, %r253, %r227;
	@%p81 bra 	$L__BB16_187;
	ld.global.u32 	%r1220, [%rd8+6144];
	bra.uni 	$L__BB16_188;
$L__BB16_187:
	ld.global.u32 	%r1220, [%rd7+6144];
$L__BB16_188:
	add.s32 	%r257, %r2, 1792;
	setp.ge.s32 	%p82, %r257, %r229;
	@%p82 bra 	$L__BB16_192;
	setp.lt.s32 	%p83, %r257, %r227;
	@%p83 bra 	$L__BB16_191;
	ld.global.u32 	%r1219, [%rd8+7168];
	bra.uni 	$L__BB16_192;
$L__BB16_191:
	ld.global.u32 	%r1219, [%rd7+7168];
$L__BB16_192:
	or.b32  	%r261, %r2, 2048;
	setp.ge.s32 	%p84, %r261, %r229;
	@%p84 bra 	$L__BB16_196;
	setp.lt.s32 	%p85, %r261, %r227;
	@%p85 bra 	$L__BB16_195;
	ld.global.u32 	%r1218, [%rd8+8192];
	bra.uni 	$L__BB16_196;
$L__BB16_195:
	ld.global.u32 	%r1218, [%rd7+8192];
$L__BB16_196:
	add.s32 	%r265, %r2, 2304;
	setp.ge.s32 	%p86, %r265, %r229;
	@%p86 bra 	$L__BB16_200;
	setp.lt.s32 	%p87, %r265, %r227;
	@%p87 bra 	$L__BB16_199;
	ld.global.u32 	%r1217, [%rd8+9216];
	bra.uni 	$L__BB16_200;
$L__BB16_199:
	ld.global.u32 	%r1217, [%rd7+9216];
$L__BB16_200:
	add.s32 	%r269, %r2, 2560;
	setp.ge.s32 	%p88, %r269, %r229;
	@%p88 bra 	$L__BB16_204;
	setp.lt.s32 	%p89, %r269, %r227;
	@%p89 bra 	$L__BB16_203;
	ld.global.u32 	%r1216, [%rd8+10240];
	bra.uni 	$L__BB16_204;
$L__BB16_203:
	ld.global.u32 	%r1216, [%rd7+10240];
$L__BB16_204:
	add.s32 	%r273, %r2, 2816;
	setp.ge.s32 	%p90, %r273, %r229;
	@%p90 bra 	$L__BB16_208;
	setp.lt.s32 	%p91, %r273, %r227;
	@%p91 bra 	$L__BB16_207;
	ld.global.u32 	%r1215, [%rd8+11264];
	bra.uni 	$L__BB16_208;
$L__BB16_207:
	ld.global.u32 	%r1215, [%rd7+11264];
$L__BB16_208:
	or.b32  	%r277, %r2, 3072;
	setp.ge.s32 	%p92, %r277, %r229;
	@%p92 bra 	$L__BB16_212;
	setp.lt.s32 	%p93, %r277, %r227;
	@%p93 bra 	$L__BB16_211;
	ld.global.u32 	%r1214, [%rd8+12288];
	bra.uni 	$L__BB16_212;
$L__BB16_211:
	ld.global.u32 	%r1214, [%rd7+12288];
$L__BB16_212:
	add.s32 	%r281, %r2, 3328;
	setp.ge.s32 	%p94, %r281, %r229;
	@%p94 bra 	$L__BB16_216;
	setp.lt.s32 	%p95, %r281, %r227;
	@%p95 bra 	$L__BB16_215;
	ld.global.u32 	%r1213, [%rd8+13312];
	bra.uni 	$L__BB16_216;
$L__BB16_215:
	ld.global.u32 	%r1213, [%rd7+13312];
$L__BB16_216:
	add.s32 	%r285, %r2, 3584;
	setp.ge.s32 	%p96, %r285, %r229;
	@%p96 bra 	$L__BB16_220;
	setp.lt.s32 	%p97, %r285, %r227;
	@%p97 bra 	$L__BB16_219;
	ld.global.u32 	%r1212, [%rd8+14336];
	bra.uni 	$L__BB16_220;
$L__BB16_219:
	ld.global.u32 	%r1212, [%rd7+14336];
$L__BB16_220:
	add.s32 	%r289, %r2, 3840;
	setp.ge.s32 	%p98, %r289, %r229;
	@%p98 bra 	$L__BB16_224;
	setp.lt.s32 	%p99, %r289, %r227;
	@%p99 bra 	$L__BB16_223;
	ld.global.u32 	%r1211, [%rd8+15360];
	bra.uni 	$L__BB16_224;
$L__BB16_223:
	ld.global.u32 	%r1211, [%rd7+15360];
$L__BB16_224:
	or.b32  	%r293, %r2, 4096;
	setp.ge.s32 	%p100, %r293, %r229;
	@%p100 bra 	$L__BB16_262;
	setp.lt.s32 	%p101, %r293, %r227;
	@%p101 bra 	$L__BB16_227;
	ld.global.u32 	%r1210, [%rd8+16384];
	bra.uni 	$L__BB16_262;
$L__BB16_227:
	ld.global.u32 	%r1210, [%rd7+16384];
	bra.uni 	$L__BB16_262;
$L__BB16_228:
	cvt.u64.u32 	%rd32, %r223;
	cvt.u64.u32 	%rd33, %r225;
	add.s64 	%rd9, %rd33, %rd32;
	cvt.u64.u32 	%rd34, %r224;
	add.s64 	%rd35, %rd32, %rd34;
	cvt.u64.u32 	%rd36, %r226;
	add.s64 	%rd10, %rd35, %rd36;
	add.s32 	%r296, %r228, %r227;
	setp.ge.s32 	%p102, %r2, %r296;
	@%p102 bra 	$L__BB16_230;
	setp.lt.s32 	%p103, %r2, %r227;
	sub.s32 	%r569, %r2, %r227;
	cvt.s64.s32 	%rd37, %r569;
	cvt.u64.u32 	%rd38, %r2;
	selp.b64 	%rd39, %rd9, %rd10, %p103;
	selp.b64 	%rd40, %rd38, %rd37, %p103;
	add.s64 	%rd41, %rd40, %rd39;
	shl.b64 	%rd42, %rd41, 2;
	add.s64 	%rd43, %rd1, %rd42;
	ld.global.u32 	%r1226, [%rd43];
$L__BB16_230:
	add.s32 	%r299, %r2, 256;
	setp.ge.s32 	%p104, %r299, %r296;
	@%p104 bra 	$L__BB16_232;
	setp.lt.s32 	%p105, %r299, %r227;
	sub.s32 	%r571, %r299, %r227;
	cvt.s64.s32 	%rd44, %r571;
	cvt.u64.u32 	%rd45, %r299;
	selp.b64 	%rd46, %rd9, %rd10, %p105;
	selp.b64 	%rd47, %rd45, %rd44, %p105;
	add.s64 	%rd48, %rd47, %rd46;
	shl.b64 	%rd49, %rd48, 2;
	add.s64 	%rd50, %rd1, %rd49;
	ld.global.u32 	%r1225, [%rd50];
$L__BB16_232:
	add.s32 	%r302, %r2, 512;
	setp.ge.s32 	%p106, %r302, %r296;
	@%p106 bra 	$L__BB16_234;
	setp.lt.s32 	%p107, %r302, %r227;
	sub.s32 	%r573, %r302, %r227;
	cvt.s64.s32 	%rd51, %r573;
	cvt.u64.u32 	%rd52, %r302;
	selp.b64 	%rd53, %rd9, %rd10, %p107;
	selp.b64 	%rd54, %rd52, %rd51, %p107;
	add.s64 	%rd55, %rd54, %rd53;
	shl.b64 	%rd56, %rd55, 2;
	add.s64 	%rd57, %rd1, %rd56;
	ld.global.u32 	%r1224, [%rd57];
$L__BB16_234:
	add.s32 	%r305, %r2, 768;
	setp.ge.s32 	%p108, %r305, %r296;
	@%p108 bra 	$L__BB16_236;
	setp.lt.s32 	%p109, %r305, %r227;
	sub.s32 	%r575, %r305, %r227;
	cvt.s64.s32 	%rd58, %r575;
	cvt.u64.u32 	%rd59, %r305;
	selp.b64 	%rd60, %rd9, %rd10, %p109;
	selp.b64 	%rd61, %rd59, %rd58, %p109;
	add.s64 	%rd62, %rd61, %rd60;
	shl.b64 	%rd63, %rd62, 2;
	add.s64 	%rd64, %rd1, %rd63;
	ld.global.u32 	%r1223, [%rd64];
$L__BB16_236:
	or.b32  	%r308, %r2, 1024;
	setp.ge.s32 	%p110, %r308, %r296;
	@%p110 bra 	$L__BB16_238;
	setp.lt.s32 	%p111, %r308, %r227;
	sub.s32 	%r577, %r308, %r227;
	cvt.s64.s32 	%rd65, %r577;
	cvt.u64.u32 	%rd66, %r308;
	selp.b64 	%rd67, %rd9, %rd10, %p111;
	selp.b64 	%rd68, %rd66, %rd65, %p111;
	add.s64 	%rd69, %rd68, %rd67;
	shl.b64 	%rd70, %rd69, 2;
	add.s64 	%rd71, %rd1, %rd70;
	ld.global.u32 	%r1222, [%rd71];
$L__BB16_238:
	add.s32 	%r311, %r2, 1280;
	setp.ge.s32 	%p112, %r311, %r296;
	@%p112 bra 	$L__BB16_240;
	setp.lt.s32 	%p113, %r311, %r227;
	sub.s32 	%r579, %r311, %r227;
	cvt.s64.s32 	%rd72, %r579;
	cvt.u64.u32 	%rd73, %r311;
	selp.b64 	%rd74, %rd9, %rd10, %p113;
	selp.b64 	%rd75, %rd73, %rd72, %p113;
	add.s64 	%rd76, %rd75, %rd74;
	shl.b64 	%rd77, %rd76, 2;
	add.s64 	%rd78, %rd1, %rd77;
	ld.global.u32 	%r1221, [%rd78];
$L__BB16_240:
	add.s32 	%r314, %r2, 1536;
	setp.ge.s32 	%p114, %r314, %r296;
	@%p114 bra 	$L__BB16_242;
	setp.lt.s32 	%p115, %r314, %r227;
	sub.s32 	%r581, %r314, %r227;
	cvt.s64.s32 	%rd79, %r581;
	cvt.u64.u32 	%rd80, %r314;
	selp.b64 	%rd81, %rd9, %rd10, %p115;
	selp.b64 	%rd82, %rd80, %rd79, %p115;
	add.s64 	%rd83, %rd82, %rd81;
	shl.b64 	%rd84, %rd83, 2;
	add.s64 	%rd85, %rd1, %rd84;
	ld.global.u32 	%r1220, [%rd85];
$L__BB16_242:
	add.s32 	%r317, %r2, 1792;
	setp.ge.s32 	%p116, %r317, %r296;
	@%p116 bra 	$L__BB16_244;
	setp.lt.s32 	%p117, %r317, %r227;
	sub.s32 	%r583, %r317, %r227;
	cvt.s64.s32 	%rd86, %r583;
	cvt.u64.u32 	%rd87, %r317;
	selp.b64 	%rd88, %rd9, %rd10, %p117;
	selp.b64 	%rd89, %rd87, %rd86, %p117;
	add.s64 	%rd90, %rd89, %rd88;
	shl.b64 	%rd91, %rd90, 2;
	add.s64 	%rd92, %rd1, %rd91;
	ld.global.u32 	%r1219, [%rd92];
$L__BB16_244:
	or.b32  	%r320, %r2, 2048;
	setp.ge.s32 	%p118, %r320, %r296;
	@%p118 bra 	$L__BB16_246;
	setp.lt.s32 	%p119, %r320, %r227;
	sub.s32 	%r585, %r320, %r227;
	cvt.s64.s32 	%rd93, %r585;
	cvt.u64.u32 	%rd94, %r320;
	selp.b64 	%rd95, %rd9, %rd10, %p119;
	selp.b64 	%rd96, %rd94, %rd93, %p119;
	add.s64 	%rd97, %rd96, %rd95;
	shl.b64 	%rd98, %rd97, 2;
	add.s64 	%rd99, %rd1, %rd98;
	ld.global.u32 	%r1218, [%rd99];
$L__BB16_246:
	add.s32 	%r323, %r2, 2304;
	setp.ge.s32 	%p120, %r323, %r296;
	@%p120 bra 	$L__BB16_248;
	ld.param.u64 	%rd470, [_ZN3cub18CUB_300001_SM_10006detail10merge_sort26DeviceMergeSortMergeKernelINS2_10policy_hubIN6thrust24THRUST_300001_SM_1000_NS10device_ptrIiEEE9Policy600ES8_PNS0_8NullTypeES8_SC_j4cmpdiSB_EEvbT2_T3_T4_PT6_PT7_T5_PSG_SG_NS1_7vsmem_tE_param_4];
	setp.lt.s32 	%p121, %r323, %r227;
	sub.s32 	%r587, %r323, %r227;
	cvt.s64.s32 	%rd100, %r587;
	cvt.u64.u32 	%rd101, %r323;
	selp.b64 	%rd102, %rd9, %rd10, %p121;
	selp.b64 	%rd103, %rd101, %rd100, %p121;
	add.s64 	%rd104, %rd103, %rd102;
	cvta.to.global.u64 	%rd105, %rd470;
	shl.b64 	%rd106, %rd104, 2;
	add.s64 	%rd107, %rd105, %rd106;
	ld.global.u32 	%r1217, [%rd107];
$L__BB16_248:
	add.s32 	%r326, %r2, 2560;
	setp.ge.s32 	%p122, %r326, %r296;
	@%p122 bra 	$L__BB16_250;
	ld.param.u64 	%rd471, [_ZN3cub18CUB_300001_SM_10006detail10merge_sort26DeviceMergeSortMergeKernelINS2_10policy_hubIN6thrust24THRUST_300001_SM_1000_NS10device_ptrIiEEE9Policy600ES8_PNS0_8NullTypeES8_SC_j4cmpdiSB_EEvbT2_T3_T4_PT6_PT7_T5_PSG_SG_NS1_7vsmem_tE_param_4];
	setp.lt.s32 	%p123, %r326, %r227;
	sub.s32 	%r589, %r326, %r227;
	cvt.s64.s32 	%rd108, %r589;
	cvt.u64.u32 	%rd109, %r326;
	selp.b64 	%rd110, %rd9, %rd10, %p123;
	selp.b64 	%rd111, %rd109, %rd108, %p123;
	add.s64 	%rd112, %rd111, %rd110;
	cvta.to.global.u64 	%rd113, %rd471;
	shl.b64 	%rd114, %rd112, 2;
	add.s64 	%rd115, %rd113, %rd114;
	ld.global.u32 	%r1216, [%rd115];
$L__BB16_250:
	add.s32 	%r591, %r2, 2816;
	setp.ge.s32 	%p124, %r591, %r296;
	@%p124 bra 	$L__BB16_252;
	ld.param.u64 	%rd472, [_ZN3cub18CUB_300001_SM_10006detail10merge_sort26DeviceMergeSortMergeKernelINS2_10policy_hubIN6thrust24THRUST_300001_SM_1000_NS10device_ptrIiEEE9Policy600ES8_PNS0_8NullTypeES8_SC_j4cmpdiSB_EEvbT2_T3_T4_PT6_PT7_T5_PSG_SG_NS1_7vsmem_tE_param_4];
	setp.lt.s32 	%p125, %r591, %r227;
	sub.s32 	%r593, %r591, %r227;
	cvt.s64.s32 	%rd116, %r593;
	cvt.u64.u32 	%rd117, %r591;
	selp.b64 	%rd118, %rd9, %rd10, %p125;
	selp.b64 	%rd119, %rd117, %rd116, %p125;
	add.s64 	%rd120, %rd119, %rd118;
	cvta.to.global.u64 	%rd121, %rd472;
	shl.b64 	%rd122, %rd120, 2;
	add.s64 	%rd123, %rd121, %rd122;
	ld.global.u32 	%r1215, [%rd123];
$L__BB16_252:
	or.b32  	%r595, %r2, 3072;
	setp.ge.s32 	%p126, %r595, %r296;
	@%p126 bra 	$L__BB16_254;
	ld.param.u64 	%rd473, [_ZN3cub18CUB_300001_SM_10006detail10merge_sort26DeviceMergeSortMergeKernelINS2_10policy_hubIN6thrust24THRUST_300001_SM_1000_NS10device_ptrIiEEE9Policy600ES8_PNS0_8NullTypeES8_SC_j4cmpdiSB_EEvbT2_T3_T4_PT6_PT7_T5_PSG_SG_NS1_7vsmem_tE_param_4];
	or.b32  	%r596, %r2, 3072;
	setp.lt.s32 	%p127, %r596, %r227;
	sub.s32 	%r597, %r596, %r227;
	cvt.s64.s32 	%rd124, %r597;
	cvt.u64.u32 	%rd125, %r596;
	selp.b64 	%rd126, %rd9, %rd10, %p127;
	selp.b64 	%rd127, %rd125, %rd124, %p127;
	add.s64 	%rd128, %rd127, %rd126;
	cvta.to.global.u64 	%rd129, %rd473;
	shl.b64 	%rd130, %rd128, 2;
	add.s64 	%rd131, %rd129, %rd130;
	ld.global.u32 	%r1214, [%rd131];
$L__BB16_254:
	add.s32 	%r599, %r2, 3328;
	setp.ge.s32 	%p128, %r599, %r296;
	@%p128 bra 	$L__BB16_256;
	ld.param.u64 	%rd474, [_ZN3cub18CUB_300001_SM_10006detail10merge_sort26DeviceMergeSortMergeKernelINS2_10policy_hubIN6thrust24THRUST_300001_SM_1000_NS10device_ptrIiEEE9Policy600ES8_PNS0_8NullTypeES8_SC_j4cmpdiSB_EEvbT2_T3_T4_PT6_PT7_T5_PSG_SG_NS1_7vsmem_tE_param_4];
	add.s32 	%r600, %r2, 3328;
	setp.lt.s32 	%p129, %r600, %r227;
	sub.s32 	%r601, %r600, %r227;
	cvt.s64.s32 	%rd132, %r601;
	cvt.u64.u32 	%rd133, %r600;
	selp.b64 	%rd134, %rd9, %rd10, %p129;
	selp.b64 	%rd135, %rd133, %rd132, %p129;
	add.s64 	%rd136, %rd135, %rd134;
	cvta.to.global.u64 	%rd137, %rd474;
	shl.b64 	%rd138, %rd136, 2;
	add.s64 	%rd139, %rd137, %rd138;
	ld.global.u32 	%r1213, [%rd139];
$L__BB16_256:
	add.s32 	%r603, %r2, 3584;
	setp.ge.s32 	%p130, %r603, %r296;
	@%p130 bra 	$L__BB16_258;
	ld.param.u64 	%rd475, [_ZN3cub18CUB_300001_SM_10006detail10merge_sort26DeviceMergeSortMergeKernelINS2_10policy_hubIN6thrust24THRUST_300001_SM_1000_NS10device_ptrIiEEE9Policy600ES8_PNS0_8NullTypeES8_SC_j4cmpdiSB_EEvbT2_T3_T4_PT6_PT7_T5_PSG_SG_NS1_7vsmem_tE_param_4];
	add.s32 	%r604, %r2, 3584;
	setp.lt.s32 	%p131, %r604, %r227;
	sub.s32 	%r605, %r604, %r227;
	cvt.s64.s32 	%rd140, %r605;
	cvt.u64.u32 	%rd141, %r604;
	selp.b64 	%rd142, %rd9, %rd10, %p131;
	selp.b64 	%rd143, %rd141, %rd140, %p131;
	add.s64 	%rd144, %rd143, %rd142;
	cvta.to.global.u64 	%rd145, %rd475;
	shl.b64 	%rd146, %rd144, 2;
	add.s64 	%rd147, %rd145, %rd146;
	ld.global.u32 	%r1212, [%rd147];
$L__BB16_258:
	add.s32 	%r607, %r2, 3840;
	setp.ge.s32 	%p132, %r607, %r296;
	@%p132 bra 	$L__BB16_260;
	ld.param.u64 	%rd476, [_ZN3cub18CUB_300001_SM_10006detail10merge_sort26DeviceMergeSortMergeKernelINS2_10policy_hubIN6thrust24THRUST_300001_SM_1000_NS10device_ptrIiEEE9Policy600ES8_PNS0_8NullTypeES8_SC_j4cmpdiSB_EEvbT2_T3_T4_PT6_PT7_T5_PSG_SG_NS1_7vsmem_tE_param_4];
	add.s32 	%r608, %r2, 3840;
	setp.lt.s32 	%p133, %r608, %r227;
	sub.s32 	%r609, %r608, %r227;
	cvt.s64.s32 	%rd148, %r609;
	cvt.u64.u32 	%rd149, %r608;
	selp.b64 	%rd150, %rd9, %rd10, %p133;
	selp.b64 	%rd151, %rd149, %rd148, %p133;
	add.s64 	%rd152, %rd151, %rd150;
	cvta.to.global.u64 	%rd153, %rd476;
	shl.b64 	%rd154, %rd152, 2;
	add.s64 	%rd155, %rd153, %rd154;
	ld.global.u32 	%r1211, [%rd155];
$L__BB16_260:
	or.b32  	%r611, %r2, 4096;
	setp.ge.s32 	%p134, %r611, %r296;
	@%p134 bra 	$L__BB16_262;
	ld.param.u64 	%rd477, [_ZN3cub18CUB_300001_SM_10006detail10merge_sort26DeviceMergeSortMergeKernelINS2_10policy_hubIN6thrust24THRUST_300001_SM_1000_NS10device_ptrIiEEE9Policy600ES8_PNS0_8NullTypeES8_SC_j4cmpdiSB_EEvbT2_T3_T4_PT6_PT7_T5_PSG_SG_NS1_7vsmem_tE_param_4];
	or.b32  	%r612, %r2, 4096;
	setp.lt.s32 	%p135, %r612, %r227;
	sub.s32 	%r613, %r612, %r227;
	cvt.s64.s32 	%rd156, %r613;
	cvt.u64.u32 	%rd157, %r612;
	selp.b64 	%rd158, %rd9, %rd10, %p135;
	selp.b64 	%rd159, %rd157, %rd156, %p135;
	add.s64 	%rd160, %rd159, %rd158;
	cvta.to.global.u64 	%rd161, %rd477;
	shl.b64 	%rd162, %rd160, 2;
	add.s64 	%rd163, %rd161, %rd162;
	ld.global.u32 	%r1210, [%rd163];
$L__BB16_262:
	shl.b32 	%r614, %r2, 2;
	mov.u32 	%r615, _ZZN3cub18CUB_300001_SM_10006detail10merge_sort26DeviceMergeSortMergeKernelINS2_10policy_hubIN6thrust24THRUST_300001_SM_1000_NS10device_ptrIiEEE9Policy600ES8_PNS0_8NullTypeES8_SC_j4cmpdiSB_EEvbT2_T3_T4_PT6_PT7_T5_PSG_SG_NS1_7vsmem_tEE19static_temp_storage;
	add.s32 	%r616, %r615, %r614;
	st.shared.u32 	[%r616], %r1226;
	st.shared.u32 	[%r616+1024], %r1225;
	st.shared.u32 	[%r616+2048], %r1224;
	st.shared.u32 	[%r616+3072], %r1223;
	st.shared.u32 	[%r616+4096], %r1222;
	st.shared.u32 	[%r616+5120], %r1221;
	st.shared.u32 	[%r616+6144], %r1220;
	st.shared.u32 	[%r616+7168], %r1219;
	st.shared.u32 	[%r616+8192], %r1218;
	st.shared.u32 	[%r616+9216], %r1217;
	st.shared.u32 	[%r616+10240], %r1216;
	st.shared.u32 	[%r616+11264], %r1215;
	st.shared.u32 	[%r616+12288], %r1214;
	st.shared.u32 	[%r616+13312], %r1213;
	st.shared.u32 	[%r616+14336], %r1212;
	st.shared.u32 	[%r616+15360], %r1211;
	st.shared.u32 	[%r616+16384], %r1210;
	bar.sync 	0;
	// begin inline asm
	griddepcontrol.launch_dependents;
	// end inline asm
	add.s32 	%r357, %r228, %r227;
	mul.lo.s32 	%r617, %r2, 17;
	min.s32 	%r358, %r617, %r357;
	setp.lt.s32 	%p136, %r358, %r228;
	sub.s32 	%r618, %r358, %r228;
	selp.b32 	%r1229, 0, %r618, %p136;
	min.s32 	%r1227, %r227, %r358;
	setp.ge.s32 	%p137, %r1229, %r1227;
	ld.global.u64 	%rd11, [a_d];
	@%p137 bra 	$L__BB16_265;
	add.s32 	%r361, %r358, %r227;
$L__BB16_264:
	sub.s32 	%r619, %r1227, %r1229;
	shr.u32 	%r620, %r619, 31;
	add.s32 	%r621, %r619, %r620;
	shr.s32 	%r622, %r621, 1;
	add.s32 	%r623, %r622, %r1229;
	shl.b32 	%r624, %r623, 2;
	add.s32 	%r626, %r615, %r624;
	ld.shared.u32 	%r627, [%r626];
	not.b32 	%r628, %r623;
	add.s32 	%r629, %r361, %r628;
	shl.b32 	%r630, %r629, 2;
	add.s32 	%r631, %r615, %r630;
	ld.shared.u32 	%r632, [%r631];
	mul.wide.s32 	%rd164, %r632, 8;
	add.s64 	%rd165, %rd11, %rd164;
	ld.f64 	%fd1, [%rd165];
	mul.wide.s32 	%rd166, %r627, 8;
	add.s64 	%rd167, %rd11, %rd166;
	ld.f64 	%fd2, [%rd167];
	setp.geu.f64 	%p138, %fd1, %fd2;
	add.s32 	%r633, %r623, 1;
	selp.b32 	%r1229, %r633, %r1229, %p138;
	selp.b32 	%r1227, %r1227, %r623, %p138;
	setp.lt.s32 	%p139, %r1229, %r1227;
	@%p139 bra 	$L__BB16_264;
$L__BB16_265:
	sub.s32 	%r634, %r358, %r1229;
	add.s32 	%r367, %r634, %r227;
	shl.b32 	%r635, %r367, 2;
	add.s32 	%r368, %r615, %r635;
	ld.shared.u32 	%r1231, [%r368];
	shl.b32 	%r637, %r1229, 2;
	add.s32 	%r370, %r615, %r637;
	ld.shared.u32 	%r1232, [%r370];
	setp.ge.s32 	%p141, %r367, %r357;
	mov.pred 	%p400, 0;
	@%p141 bra 	$L__BB16_268;
	setp.ge.s32 	%p143, %r1229, %r227;
	mov.pred 	%p400, -1;
	@%p143 bra 	$L__BB16_268;
	mul.wide.s32 	%rd168, %r1231, 8;
	add.s64 	%rd169, %rd11, %rd168;
	ld.f64 	%fd3, [%rd169];
	mul.wide.s32 	%rd170, %r1232, 8;
	add.s64 	%rd171, %rd11, %rd170;
	ld.f64 	%fd4, [%rd171];
	setp.lt.f64 	%p400, %fd3, %fd4;
$L__BB16_268:
	selp.b32 	%r372, %r1231, %r1232, %p400;
	selp.u32 	%r638, 1, 0, %p400;
	add.s32 	%r373, %r367, %r638;
	not.pred 	%p144, %p400;
	selp.u32 	%r639, 1, 0, %p144;
	add.s32 	%r374, %r1229, %r639;
	@%p144 bra 	$L__BB16_270;
	ld.shared.u32 	%r1231, [%r368+4];
	bra.uni 	$L__BB16_271;
$L__BB16_270:
	ld.shared.u32 	%r1232, [%r370+4];
$L__BB16_271:
	setp.ge.s32 	%p146, %r373, %r357;
	mov.pred 	%p401, 0;
	@%p146 bra 	$L__BB16_274;
	setp.ge.s32 	%p148, %r374, %r227;
	mov.pred 	%p401, -1;
	@%p148 bra 	$L__BB16_274;
	mul.wide.s32 	%rd172, %r1231, 8;
	add.s64 	%rd173, %rd11, %rd172;
	ld.f64 	%fd5, [%rd173];
	mul.wide.s32 	%rd174, %r1232, 8;
	add.s64 	%rd175, %rd11, %rd174;
	ld.f64 	%fd6, [%rd175];
	setp.lt.f64 	%p401, %fd5, %fd6;
$L__BB16_274:
	selp.b32 	%r379, %r1231, %r1232, %p401;
	selp.u32 	%r640, 1, 0, %p401;
	add.s32 	%r380, %r373, %r640;
	not.pred 	%p149, %p401;
	selp.u32 	%r641, 1, 0, %p149;
	add.s32 	%r381, %r374, %r641;
	@%p401 bra 	$L__BB16_276;
	shl.b32 	%r642, %r381, 2;
	add.s32 	%r644, %r615, %r642;
	ld.shared.u32 	%r1232, [%r644];
	bra.uni 	$L__BB16_277;
$L__BB16_276:
	shl.b32 	%r645, %r380, 2;
	add.s32 	%r647, %r615, %r645;
	ld.shared.u32 	%r1231, [%r647];
$L__BB16_277:
	setp.ge.s32 	%p151, %r380, %r357;
	mov.pred 	%p402, 0;
	@%p151 bra 	$L__BB16_280;
	setp.ge.s32 	%p153, %r381, %r227;
	mov.pred 	%p402, -1;
	@%p153 bra 	$L__BB16_280;
	mul.wide.s32 	%rd176, %r1231, 8;
	add.s64 	%rd177, %rd11, %rd176;
	ld.f64 	%fd7, [%rd177];
	mul.wide.s32 	%rd178, %r1232, 8;
	add.s64 	%rd179, %rd11, %rd178;
	ld.f64 	%fd8, [%rd179];
	setp.lt.f64 	%p402, %fd7, %fd8;
$L__BB16_280:
	selp.b32 	%r386, %r1231, %r1232, %p402;
	selp.u32 	%r648, 1, 0, %p402;
	add.s32 	%r387, %r380, %r648;
	not.pred 	%p154, %p402;
	selp.u32 	%r649, 1, 0, %p154;
	add.s32 	%r388, %r381, %r649;
	@%p402 bra 	$L__BB16_282;
	shl.b32 	%r650, %r388, 2;
	add.s32 	%r652, %r615, %r650;
	ld.shared.u32 	%r1232, [%r652];
	bra.uni 	$L__BB16_283;
$L__BB16_282:
	shl.b32 	%r653, %r387, 2;
	add.s32 	%r655, %r615, %r653;
	ld.shared.u32 	%r1231, [%r655];
$L__BB16_283:
	setp.ge.s32 	%p156, %r387, %r357;
	mov.pred 	%p403, 0;
	@%p156 bra 	$L__BB16_286;
	setp.ge.s32 	%p158, %r388, %r227;
	mov.pred 	%p403, -1;
	@%p158 bra 	$L__BB16_286;
	mul.wide.s32 	%rd180, %r1231, 8;
	add.s64 	%rd181, %rd11, %rd180;
	ld.f64 	%fd9, [%rd181];
	mul.wide.s32 	%rd182, %r1232, 8;
	add.s64 	%rd183, %rd11, %rd182;
	ld.f64 	%fd10, [%rd183];
	setp.lt.f64 	%p403, %fd9, %fd10;
$L__BB16_286:
	selp.b32 	%r393, %r1231, %r1232, %p403;
	selp.u32 	%r656, 1, 0, %p403;
	add.s32 	%r394, %r387, %r656;
	not.pred 	%p159, %p403;
	selp.u32 	%r657, 1, 0, %p159;
	add.s32 	%r395, %r388, %r657;
	@%p403 bra 	$L__BB16_288;
	shl.b32 	%r658, %r395, 2;
	add.s32 	%r660, %r615, %r658;
	ld.shared.u32 	%r1232, [%r660];
	bra.uni 	$L__BB16_289;
$L__BB16_288:
	shl.b32 	%r661, %r394, 2;
	add.s32 	%r663, %r615, %r661;
	ld.shared.u32 	%r1231, [%r663];
$L__BB16_289:
	setp.ge.s32 	%p161, %r394, %r357;
	mov.pred 	%p404, 0;
	@%p161 bra 	$L__BB16_292;
	setp.ge.s32 	%p163, %r395, %r227;
	mov.pred 	%p404, -1;
	@%p163 bra 	$L__BB16_292;
	mul.wide.s32 	%rd184, %r1231, 8;
	add.s64 	%rd185, %rd11, %rd184;
	ld.f64 	%fd11, [%rd185];
	mul.wide.s32 	%rd186, %r1232, 8;
	add.s64 	%rd187, %rd11, %rd186;
	ld.f64 	%fd12, [%rd187];
	setp.lt.f64 	%p404, %fd11, %fd12;
$L__BB16_292:
	selp.b32 	%r400, %r1231, %r1232, %p404;
	selp.u32 	%r664, 1, 0, %p404;
	add.s32 	%r401, %r394, %r664;
	not.pred 	%p164, %p404;
	selp.u32 	%r665, 1, 0, %p164;
	add.s32 	%r402, %r395, %r665;
	@%p404 bra 	$L__BB16_294;
	shl.b32 	%r666, %r402, 2;
	add.s32 	%r668, %r615, %r666;
	ld.shared.u32 	%r1232, [%r668];
	bra.uni 	$L__BB16_295;
$L__BB16_294:
	shl.b32 	%r669, %r401, 2;
	add.s32 	%r671, %r615, %r669;
	ld.shared.u32 	%r1231, [%r671];
$L__BB16_295:
	setp.ge.s32 	%p166, %r401, %r357;
	mov.pred 	%p405, 0;
	@%p166 bra 	$L__BB16_298;
	setp.ge.s32 	%p168, %r402, %r227;
	mov.pred 	%p405, -1;
	@%p168 bra 	$L__BB16_298;
	mul.wide.s32 	%rd188, %r1231, 8;
	add.s64 	%rd189, %rd11, %rd188;
	ld.f64 	%fd13, [%rd189];
	mul.wide.s32 	%rd190, %r1232, 8;
	add.s64 	%rd191, %rd11, %rd190;
	ld.f64 	%fd14, [%rd191];
	setp.lt.f64 	%p405, %fd13, %fd14;
$L__BB16_298:
	selp.b32 	%r407, %r1231, %r1232, %p405;
	selp.u32 	%r672, 1, 0, %p405;
	add.s32 	%r408, %r401, %r672;
	not.pred 	%p169, %p405;
	selp.u32 	%r673, 1, 0, %p169;
	add.s32 	%r409, %r402, %r673;
	@%p405 bra 	$L__BB16_300;
	shl.b32 	%r674, %r409, 2;
	add.s32 	%r676, %r615, %r674;
	ld.shared.u32 	%r1232, [%r676];
	bra.uni 	$L__BB16_301;
$L__BB16_300:
	shl.b32 	%r677, %r408, 2;
	add.s32 	%r679, %r615, %r677;
	ld.shared.u32 	%r1231, [%r679];
$L__BB16_301:
	setp.ge.s32 	%p171, %r408, %r357;
	mov.pred 	%p406, 0;
	@%p171 bra 	$L__BB16_304;
	setp.ge.s32 	%p173, %r409, %r227;
	mov.pred 	%p406, -1;
	@%p173 bra 	$L__BB16_304;
	mul.wide.s32 	%rd192, %r1231, 8;
	add.s64 	%rd193, %rd11, %rd192;
	ld.f64 	%fd15, [%rd193];
	mul.wide.s32 	%rd194, %r1232, 8;
	add.s64 	%rd195, %rd11, %rd194;
	ld.f64 	%fd16, [%rd195];
	setp.lt.f64 	%p406, %fd15, %fd16;
$L__BB16_304:
	selp.b32 	%r414, %r1231, %r1232, %p406;
	selp.u32 	%r680, 1, 0, %p406;
	add.s32 	%r415, %r408, %r680;
	not.pred 	%p174, %p406;
	selp.u32 	%r681, 1, 0, %p174;
	add.s32 	%r416, %r409, %r681;
	@%p406 bra 	$L__BB16_306;
	shl.b32 	%r682, %r416, 2;
	add.s32 	%r684, %r615, %r682;
	ld.shared.u32 	%r1232, [%r684];
	bra.uni 	$L__BB16_307;
$L__BB16_306:
	shl.b32 	%r685, %r415, 2;
	add.s32 	%r687, %r615, %r685;
	ld.shared.u32 	%r1231, [%r687];
$L__BB16_307:
	setp.ge.s32 	%p176, %r415, %r357;
	mov.pred 	%p407, 0;
	@%p176 bra 	$L__BB16_310;
	setp.ge.s32 	%p178, %r416, %r227;
	mov.pred 	%p407, -1;
	@%p178 bra 	$L__BB16_310;
	mul.wide.s32 	%rd196, %r1231, 8;
	add.s64 	%rd197, %rd11, %rd196;
	ld.f64 	%fd17, [%rd197];
	mul.wide.s32 	%rd198, %r1232, 8;
	add.s64 	%rd199, %rd11, %rd198;
	ld.f64 	%fd18, [%rd199];
	setp.lt.f64 	%p407, %fd17, %fd18;
$L__BB16_310:
	selp.b32 	%r421, %r1231, %r1232, %p407;
	selp.u32 	%r688, 1, 0, %p407;
	add.s32 	%r422, %r415, %r688;
	not.pred 	%p179, %p407;
	selp.u32 	%r689, 1, 0, %p179;
	add.s32 	%r423, %r416, %r689;
	@%p407 bra 	$L__BB16_312;
	shl.b32 	%r690, %r423, 2;
	add.s32 	%r692, %r615, %r690;
	ld.shared.u32 	%r1232, [%r692];
	bra.uni 	$L__BB16_313;
$L__BB16_312:
	shl.b32 	%r693, %r422, 2;
	add.s32 	%r695, %r615, %r693;
	ld.shared.u32 	%r1231, [%r695];
$L__BB16_313:
	setp.ge.s32 	%p181, %r422, %r357;
	mov.pred 	%p408, 0;
	@%p181 bra 	$L__BB16_316;
	setp.ge.s32 	%p183, %r423, %r227;
	mov.pred 	%p408, -1;
	@%p183 bra 	$L__BB16_316;
	mul.wide.s32 	%rd200, %r1231, 8;
	add.s64 	%rd201, %rd11, %rd200;
	ld.f64 	%fd19, [%rd201];
	mul.wide.s32 	%rd202, %r1232, 8;
	add.s64 	%rd203, %rd11, %rd202;
	ld.f64 	%fd20, [%rd203];
	setp.lt.f64 	%p408, %fd19, %fd20;
$L__BB16_316:
	selp.b32 	%r428, %r1231, %r1232, %p408;
	selp.u32 	%r696, 1, 0, %p408;
	add.s32 	%r429, %r422, %r696;
	not.pred 	%p184, %p408;
	selp.u32 	%r697, 1, 0, %p184;
	add.s32 	%r430, %r423, %r697;
	@%p408 bra 	$L__BB16_318;
	shl.b32 	%r698, %r430, 2;
	add.s32 	%r700, %r615, %r698;
	ld.shared.u32 	%r1232, [%r700];
	bra.uni 	$L__BB16_319;
$L__BB16_318:
	shl.b32 	%r701, %r429, 2;
	add.s32 	%r703, %r615, %r701;
	ld.shared.u32 	%r1231, [%r703];
$L__BB16_319:
	setp.ge.s32 	%p186, %r429, %r357;
	mov.pred 	%p409, 0;
	@%p186 bra 	$L__BB16_322;
	setp.ge.s32 	%p188, %r430, %r227;
	mov.pred 	%p409, -1;
	@%p188 bra 	$L__BB16_322;
	mul.wide.s32 	%rd204, %r1231, 8;
	add.s64 	%rd205, %rd11, %rd204;
	ld.f64 	%fd21, [%rd205];
	mul.wide.s32 	%rd206, %r1232, 8;
	add.s64 	%rd207, %rd11, %rd206;
	ld.f64 	%fd22, [%rd207];
	setp.lt.f64 	%p409, %fd21, %fd22;
$L__BB16_322:
	selp.b32 	%r435, %r1231, %r1232, %p409;
	selp.u32 	%r704, 1, 0, %p409;
	add.s32 	%r436, %r429, %r704;
	not.pred 	%p189, %p409;
	selp.u32 	%r705, 1, 0, %p189;
	add.s32 	%r437, %r430, %r705;
	@%p409 bra 	$L__BB16_324;
	shl.b32 	%r706, %r437, 2;
	add.s32 	%r708, %r615, %r706;
	ld.shared.u32 	%r1232, [%r708];
	bra.uni 	$L__BB16_325;
$L__BB16_324:
	shl.b32 	%r709, %r436, 2;
	add.s32 	%r711, %r615, %r709;
	ld.shared.u32 	%r1231, [%r711];
$L__BB16_325:
	setp.ge.s32 	%p191, %r436, %r357;
	mov.pred 	%p410, 0;
	@%p191 bra 	$L__BB16_328;
	setp.ge.s32 	%p193, %r437, %r227;
	mov.pred 	%p410, -1;
	@%p193 bra 	$L__BB16_328;
	mul.wide.s32 	%rd208, %r1231, 8;
	add.s64 	%rd209, %rd11, %rd208;
	ld.f64 	%fd23, [%rd209];
	mul.wide.s32 	%rd210, %r1232, 8;
	add.s64 	%rd211, %rd11, %rd210;
	ld.f64 	%fd24, [%rd211];
	setp.lt.f64 	%p410, %fd23, %fd24;
$L__BB16_328:
	selp.b32 	%r442, %r1231, %r1232, %p410;
	selp.u32 	%r712, 1, 0, %p410;
	add.s32 	%r443, %r436, %r712;
	not.pred 	%p194, %p410;
	selp.u32 	%r713, 1, 0, %p194;
	add.s32 	%r444, %r437, %r713;
	@%p410 bra 	$L__BB16_330;
	shl.b32 	%r714, %r444, 2;
	add.s32 	%r716, %r615, %r714;
	ld.shared.u32 	%r1232, [%r716];
	bra.uni 	$L__BB16_331;
$L__BB16_330:
	shl.b32 	%r717, %r443, 2;
	add.s32 	%r719, %r615, %r717;
	ld.shared.u32 	%r1231, [%r719];
$L__BB16_331:
	setp.ge.s32 	%p196, %r443, %r357;
	mov.pred 	%p411, 0;
	@%p196 bra 	$L__BB16_334;
	setp.ge.s32 	%p198, %r444, %r227;
	mov.pred 	%p411, -1;
	@%p198 bra 	$L__BB16_334;
	mul.wide.s32 	%rd212, %r1231, 8;
	add.s64 	%rd213, %rd11, %rd212;
	ld.f64 	%fd25, [%rd213];
	mul.wide.s32 	%rd214, %r1232, 8;
	add.s64 	%rd215, %rd11, %rd214;
	ld.f64 	%fd26, [%rd215];
	setp.lt.f64 	%p411, %fd25, %fd26;
$L__BB16_334:
	selp.b32 	%r449, %r1231, %r1232, %p411;
	selp.u32 	%r720, 1, 0, %p411;
	add.s32 	%r450, %r443, %r720;
	not.pred 	%p199, %p411;
	selp.u32 	%r721, 1, 0, %p199;
	add.s32 	%r451, %r444, %r721;
	@%p411 bra 	$L__BB16_336;
	shl.b32 	%r722, %r451, 2;
	add.s32 	%r724, %r615, %r722;
	ld.shared.u32 	%r1232, [%r724];
	bra.uni 	$L__BB16_337;
$L__BB16_336:
	shl.b32 	%r725, %r450, 2;
	add.s32 	%r727, %r615, %r725;
	ld.shared.u32 	%r1231, [%r727];
$L__BB16_337:
	setp.ge.s32 	%p201, %r450, %r357;
	mov.pred 	%p412, 0;
	@%p201 bra 	$L__BB16_340;
	setp.ge.s32 	%p203, %r451, %r227;
	mov.pred 	%p412, -1;
	@%p203 bra 	$L__BB16_340;
	mul.wide.s32 	%rd216, %r1231, 8;
	add.s64 	%rd217, %rd11, %rd216;
	ld.f64 	%fd27, [%rd217];
	mul.wide.s32 	%rd218, %r1232, 8;
	add.s64 	%rd219, %rd11, %rd218;
	ld.f64 	%fd28, [%rd219];
	setp.lt.f64 	%p412, %fd27, %fd28;
$L__BB16_340:
	selp.b32 	%r456, %r1231, %r1232, %p412;
	selp.u32 	%r728, 1, 0, %p412;
	add.s32 	%r457, %r450, %r728;
	not.pred 	%p204, %p412;
	selp.u32 	%r729, 1, 0, %p204;
	add.s32 	%r458, %r451, %r729;
	@%p412 bra 	$L__BB16_342;
	shl.b32 	%r730, %r458, 2;
	add.s32 	%r732, %r615, %r730;
	ld.shared.u32 	%r1232, [%r732];
	bra.uni 	$L__BB16_343;
$L__BB16_342:
	shl.b32 	%r733, %r457, 2;
	add.s32 	%r735, %r615, %r733;
	ld.shared.u32 	%r1231, [%r735];
$L__BB16_343:
	setp.ge.s32 	%p206, %r457, %r357;
	mov.pred 	%p413, 0;
	@%p206 bra 	$L__BB16_346;
	setp.ge.s32 	%p208, %r458, %r227;
	mov.pred 	%p413, -1;
	@%p208 bra 	$L__BB16_346;
	mul.wide.s32 	%rd220, %r1231, 8;
	add.s64 	%rd221, %rd11, %rd220;
	ld.f64 	%fd29, [%rd221];
	mul.wide.s32 	%rd222, %r1232, 8;
	add.s64 	%rd223, %rd11, %rd222;
	ld.f64 	%fd30, [%rd223];
	setp.lt.f64 	%p413, %fd29, %fd30;
$L__BB16_346:
	selp.b32 	%r463, %r1231, %r1232, %p413;
	selp.u32 	%r736, 1, 0, %p413;
	add.s32 	%r464, %r457, %r736;
	not.pred 	%p209, %p413;
	selp.u32 	%r737, 1, 0, %p209;
	add.s32 	%r465, %r458, %r737;
	@%p413 bra 	$L__BB16_348;
	shl.b32 	%r738, %r465, 2;
	add.s32 	%r740, %r615, %r738;
	ld.shared.u32 	%r1232, [%r740];
	bra.uni 	$L__BB16_349;
$L__BB16_348:
	shl.b32 	%r741, %r464, 2;
	add.s32 	%r743, %r615, %r741;
	ld.shared.u32 	%r1231, [%r743];
$L__BB16_349:
	setp.ge.s32 	%p211, %r464, %r357;
	mov.pred 	%p414, 0;
	@%p211 bra 	$L__BB16_352;
	setp.ge.s32 	%p213, %r465, %r227;
	mov.pred 	%p414, -1;
	@%p213 bra 	$L__BB16_352;
	mul.wide.s32 	%rd224, %r1231, 8;
	add.s64 	%rd225, %rd11, %rd224;
	ld.f64 	%fd31, [%rd225];
	mul.wide.s32 	%rd226, %r1232, 8;
	add.s64 	%rd227, %rd11, %rd226;
	ld.f64 	%fd32, [%rd227];
	setp.lt.f64 	%p414, %fd31, %fd32;
$L__BB16_352:
	selp.b32 	%r470, %r1231, %r1232, %p414;
	selp.u32 	%r744, 1, 0, %p414;
	add.s32 	%r471, %r464, %r744;
	not.pred 	%p214, %p414;
	selp.u32 	%r745, 1, 0, %p214;
	add.s32 	%r472, %r465, %r745;
	@%p414 bra 	$L__BB16_354;
	shl.b32 	%r746, %r472, 2;
	add.s32 	%r748, %r615, %r746;
	ld.shared.u32 	%r1232, [%r748];
	bra.uni 	$L__BB16_355;
$L__BB16_354:
	shl.b32 	%r749, %r471, 2;
	add.s32 	%r751, %r615, %r749;
	ld.shared.u32 	%r1231, [%r751];
$L__BB16_355:
	setp.ge.s32 	%p216, %r471, %r357;
	mov.pred 	%p415, 0;
	@%p216 bra 	$L__BB16_358;
	setp.ge.s32 	%p218, %r472, %r227;
	mov.pred 	%p415, -1;
	@%p218 bra 	$L__BB16_358;
	mul.wide.s32 	%rd228, %r1231, 8;
	add.s64 	%rd229, %rd11, %rd228;
	ld.f64 	%fd33, [%rd229];
	mul.wide.s32 	%rd230, %r1232, 8;
	add.s64 	%rd231, %rd11, %rd230;
	ld.f64 	%fd34, [%rd231];
	setp.lt.f64 	%p415, %fd33, %fd34;
$L__BB16_358:
	selp.b32 	%r477, %r1231, %r1232, %p415;
	selp.u32 	%r752, 1, 0, %p415;
	add.s32 	%r478, %r471, %r752;
	not.pred 	%p219, %p415;
	selp.u32 	%r753, 1, 0, %p219;
	add.s32 	%r479, %r472, %r753;
	@%p415 bra 	$L__BB16_360;
	shl.b32 	%r754, %r479, 2;
	mov.u32 	%r755, _ZZN3cub18CUB_300001_SM_10006detail10merge_sort26DeviceMergeSortMergeKernelINS2_10policy_hubIN6thrust24THRUST_300001_SM_1000_NS10device_ptrIiEEE9Policy600ES8_PNS0_8NullTypeES8_SC_j4cmpdiSB_EEvbT2_T3_T4_PT6_PT7_T5_PSG_SG_NS1_7vsmem_tEE19static_temp_storage;
	add.s32 	%r756, %r755, %r754;
	ld.shared.u32 	%r1232, [%r756];
	bra.uni 	$L__BB16_361;
$L__BB16_360:
	shl.b32 	%r757, %r478, 2;
	mov.u32 	%r758, _ZZN3cub18CUB_300001_SM_10006detail10merge_sort26DeviceMergeSortMergeKernelINS2_10policy_hubIN6thrust24THRUST_300001_SM_1000_NS10device_ptrIiEEE9Policy600ES8_PNS0_8NullTypeES8_SC_j4cmpdiSB_EEvbT2_T3_T4_PT6_PT7_T5_PSG_SG_NS1_7vsmem_tEE19static_temp_storage;
	add.s32 	%r759, %r758, %r757;
	ld.shared.u32 	%r1231, [%r759];
$L__BB16_361:
	setp.ge.s32 	%p220, %r478, %r357;
	mov.u32 	%r1262, %r1232;
	@%p220 bra 	$L__BB16_364;
	setp.ge.s32 	%p221, %r479, %r227;
	mov.u32 	%r1262, %r1231;
	@%p221 bra 	$L__BB16_364;
	mul.wide.s32 	%rd232, %r1231, 8;
	add.s64 	%rd233, %rd11, %rd232;
	ld.f64 	%fd35, [%rd233];
	mul.wide.s32 	%rd234, %r1232, 8;
	add.s64 	%rd235, %rd11, %rd234;
	ld.f64 	%fd36, [%rd235];
	setp.lt.f64 	%p222, %fd35, %fd36;
	selp.b32 	%r1262, %r1231, %r1232, %p222;
$L__BB16_364:
	ld.param.s8 	%rs3, [_ZN3cub18CUB_300001_SM_10006detail10merge_sort26DeviceMergeSortMergeKernelINS2_10policy_hubIN6thrust24THRUST_300001_SM_1000_NS10device_ptrIiEEE9Policy600ES8_PNS0_8NullTypeES8_SC_j4cmpdiSB_EEvbT2_T3_T4_PT6_PT7_T5_PSG_SG_NS1_7vsmem_tE_param_0];
	mov.u32 	%r760, %ctaid.x;
	mul.lo.s32 	%r486, %r760, 4352;
	setp.eq.s16 	%p223, %rs3, 0;
	bar.sync 	0;
	@%p223 bra 	$L__BB16_401;
	// begin inline asm
	mov.u32 %r761, %laneid;
	// end inline asm
	shr.u32 	%r762, %r2, 5;
	mul.lo.s32 	%r763, %r762, 544;
	mad.lo.s32 	%r764, %r761, 17, %r763;
	shl.b32 	%r765, %r764, 2;
	mov.u32 	%r766, _ZZN3cub18CUB_300001_SM_10006detail10merge_sort26DeviceMergeSortMergeKernelINS2_10policy_hubIN6thrust24THRUST_300001_SM_1000_NS10device_ptrIiEEE9Policy600ES8_PNS0_8NullTypeES8_SC_j4cmpdiSB_EEvbT2_T3_T4_PT6_PT7_T5_PSG_SG_NS1_7vsmem_tEE19static_temp_storage;
	add.s32 	%r767, %r766, %r765;
	st.shared.u32 	[%r767], %r372;
	st.shared.u32 	[%r767+4], %r379;
	st.shared.u32 	[%r767+8], %r386;
	st.shared.u32 	[%r767+12], %r393;
	st.shared.u32 	[%r767+16], %r400;
	st.shared.u32 	[%r767+20], %r407;
	st.shared.u32 	[%r767+24], %r414;
	st.shared.u32 	[%r767+28], %r421;
	st.shared.u32 	[%r767+32], %r428;
	st.shared.u32 	[%r767+36], %r435;
	st.shared.u32 	[%r767+40], %r442;
	st.shared.u32 	[%r767+44], %r449;
	st.shared.u32 	[%r767+48], %r456;
	st.shared.u32 	[%r767+52], %r463;
	st.shared.u32 	[%r767+56], %r470;
	st.shared.u32 	[%r767+60], %r477;
	st.shared.u32 	[%r767+64], %r1262;
	bar.warp.sync 	-1;
	shl.b32 	%r768, %r761, 4;
	sub.s32 	%r769, %r764, %r768;
	shl.b32 	%r770, %r769, 2;
	add.s32 	%r771, %r766, %r770;
	ld.shared.u32 	%r487, [%r771];
	ld.shared.u32 	%r488, [%r771+128];
	ld.shared.u32 	%r489, [%r771+256];
	ld.shared.u32 	%r490, [%r771+384];
	ld.shared.u32 	%r491, [%r771+512];
	ld.shared.u32 	%r492, [%r771+640];
	ld.shared.u32 	%r493, [%r771+768];
	ld.shared.u32 	%r494, [%r771+896];
	ld.shared.u32 	%r495, [%r771+1024];
	ld.shared.u32 	%r496, [%r771+1152];
	ld.shared.u32 	%r497, [%r771+1280];
	ld.shared.u32 	%r498, [%r771+1408];
	ld.shared.u32 	%r499, [%r771+1536];
	ld.shared.u32 	%r500, [%r771+1664];
	ld.shared.u32 	%r501, [%r771+1792];
	ld.shared.u32 	%r502, [%r771+1920];
	ld.shared.u32 	%r503, [%r771+2048];
	setp.ne.s32 	%p224, %r2, 0;
	@%p224 bra 	$L__BB16_367;
	st.volatile.shared.u32 	[_ZZN3cub18CUB_300001_SM_10006detail10merge_sort26DeviceMergeSortMergeKernelINS2_10policy_hubIN6thrust24THRUST_300001_SM_1000_NS10device_ptrIiEEE9Policy600ES8_PNS0_8NullTypeES8_SC_j4cmpdiSB_EEvbT2_T3_T4_PT6_PT7_T5_PSG_SG_NS1_7vsmem_tEE19static_temp_storage+17408], %r357;
$L__BB16_367:
	ld.param.u64 	%rd478, [_ZN3cub18CUB_300001_SM_10006detail10merge_sort26DeviceMergeSortMergeKernelINS2_10policy_hubIN6thrust24THRUST_300001_SM_1000_NS10device_ptrIiEEE9Policy600ES8_PNS0_8NullTypeES8_SC_j4cmpdiSB_EEvbT2_T3_T4_PT6_PT7_T5_PSG_SG_NS1_7vsmem_tE_param_4];
	bar.sync 	0;
	ld.volatile.shared.u32 	%r504, [_ZZN3cub18CUB_300001_SM_10006detail10merge_sort26DeviceMergeSortMergeKernelINS2_10policy_hubIN6thrust24THRUST_300001_SM_1000_NS10device_ptrIiEEE9Policy600ES8_PNS0_8NullTypeES8_SC_j4cmpdiSB_EEvbT2_T3_T4_PT6_PT7_T5_PSG_SG_NS1_7vsmem_tEE19static_temp_storage+17408];
	and.b32  	%r772, %r2, 31;
	and.b32  	%r773, %r2, 992;
	mul.lo.s32 	%r774, %r773, 17;
	or.b32  	%r505, %r774, %r772;
	setp.ge.s32 	%p225, %r505, %r504;
	cvt.u64.u32 	%rd236, %r505;
	cvt.u64.u32 	%rd237, %r486;
	add.s64 	%rd238, %rd236, %rd237;
	cvta.to.global.u64 	%rd239, %rd478;
	shl.b64 	%rd240, %rd238, 2;
	add.s64 	%rd12, %rd239, %rd240;
	@%p225 bra 	$L__BB16_369;
	st.global.u32 	[%rd12], %r487;
$L__BB16_369:
	add.s32 	%r775, %r505, 32;
	setp.ge.s32 	%p226, %r775, %r504;
	@%p226 bra 	$L__BB16_371;
	st.global.u32 	[%rd12+128], %r488;
$L__BB16_371:
	add.s32 	%r776, %r505, 64;
	setp.ge.s32 	%p227, %r776, %r504;
	@%p227 bra 	$L__BB16_373;
	st.global.u32 	[%rd12+256], %r489;
$L__BB16_373:
	add.s32 	%r777, %r505, 96;
	setp.ge.s32 	%p228, %r777, %r504;
	@%p228 bra 	$L__BB16_375;
	st.global.u32 	[%rd12+384], %r490;
$L__BB16_375:
	add.s32 	%r778, %r505, 128;
	setp.ge.s32 	%p229, %r778, %r504;
	@%p229 bra 	$L__BB16_377;
	st.global.u32 	[%rd12+512], %r491;
$L__BB16_377:
	add.s32 	%r779, %r505, 160;
	setp.ge.s32 	%p230, %r779, %r504;
	@%p230 bra 	$L__BB16_379;
	st.global.u32 	[%rd12+640], %r492;
$L__BB16_379:
	add.s32 	%r780, %r505, 192;
	setp.ge.s32 	%p231, %r780, %r504;
	@%p231 bra 	$L__BB16_381;
	st.global.u32 	[%rd12+768], %r493;
$L__BB16_381:
	add.s32 	%r781, %r505, 224;
	setp.ge.s32 	%p232, %r781, %r504;
	@%p232 bra 	$L__BB16_383;
	st.global.u32 	[%rd12+896], %r494;
$L__BB16_383:
	add.s32 	%r782, %r505, 256;
	setp.ge.s32 	%p233, %r782, %r504;
	@%p233 bra 	$L__BB16_385;
	st.global.u32 	[%rd12+1024], %r495;
$L__BB16_385:
	add.s32 	%r783, %r505, 288;
	setp.ge.s32 	%p234, %r783, %r504;
	@%p234 bra 	$L__BB16_387;
	st.global.u32 	[%rd12+1152], %r496;
$L__BB16_387:
	add.s32 	%r784, %r505, 320;
	setp.ge.s32 	%p235, %r784, %r504;
	@%p235 bra 	$L__BB16_389;
	st.global.u32 	[%rd12+1280], %r497;
$L__BB16_389:
	add.s32 	%r785, %r505, 352;
	setp.ge.s32 	%p236, %r785, %r504;
	@%p236 bra 	$L__BB16_391;
	st.global.u32 	[%rd12+1408], %r498;
$L__BB16_391:
	add.s32 	%r786, %r505, 384;
	setp.ge.s32 	%p237, %r786, %r504;
	@%p237 bra 	$L__BB16_393;
	st.global.u32 	[%rd12+1536], %r499;
$L__BB16_393:
	add.s32 	%r787, %r505, 416;
	setp.ge.s32 	%p238, %r787, %r504;
	@%p238 bra 	$L__BB16_395;
	st.global.u32 	[%rd12+1664], %r500;
$L__BB16_395:
	add.s32 	%r788, %r505, 448;
	setp.ge.s32 	%p239, %r788, %r504;
	@%p239 bra 	$L__BB16_397;
	st.global.u32 	[%rd12+1792], %r501;
$L__BB16_397:
	add.s32 	%r789, %r505, 480;
	setp.ge.s32 	%p240, %r789, %r504;
	@%p240 bra 	$L__BB16_399;
	st.global.u32 	[%rd12+1920], %r502;
$L__BB16_399:
	add.s32 	%r790, %r505, 512;
	setp.ge.s32 	%p241, %r790, %r504;
	@%p241 bra 	$L__BB16_437;
	st.global.u32 	[%rd12+2048], %r503;
	bra.uni 	$L__BB16_437;
$L__BB16_401:
	// begin inline asm
	mov.u32 %r791, %laneid;
	// end inline asm
	shr.u32 	%r792, %r2, 5;
	mul.lo.s32 	%r793, %r792, 544;
	mad.lo.s32 	%r794, %r791, 17, %r793;
	shl.b32 	%r795, %r794, 2;
	mov.u32 	%r796, _ZZN3cub18CUB_300001_SM_10006detail10merge_sort26DeviceMergeSortMergeKernelINS2_10policy_hubIN6thrust24THRUST_300001_SM_1000_NS10device_ptrIiEEE9Policy600ES8_PNS0_8NullTypeES8_SC_j4cmpdiSB_EEvbT2_T3_T4_PT6_PT7_T5_PSG_SG_NS1_7vsmem_tEE19static_temp_storage;
	add.s32 	%r797, %r796, %r795;
	st.shared.u32 	[%r797], %r372;
	st.shared.u32 	[%r797+4], %r379;
	st.shared.u32 	[%r797+8], %r386;
	st.shared.u32 	[%r797+12], %r393;
	st.shared.u32 	[%r797+16], %r400;
	st.shared.u32 	[%r797+20], %r407;
	st.shared.u32 	[%r797+24], %r414;
	st.shared.u32 	[%r797+28], %r421;
	st.shared.u32 	[%r797+32], %r428;
	st.shared.u32 	[%r797+36], %r435;
	st.shared.u32 	[%r797+40], %r442;
	st.shared.u32 	[%r797+44], %r449;
	st.shared.u32 	[%r797+48], %r456;
	st.shared.u32 	[%r797+52], %r463;
	st.shared.u32 	[%r797+56], %r470;
	st.shared.u32 	[%r797+60], %r477;
	st.shared.u32 	[%r797+64], %r1262;
	bar.warp.sync 	-1;
	shl.b32 	%r798, %r791, 4;
	sub.s32 	%r799, %r794, %r798;
	shl.b32 	%r800, %r799, 2;
	add.s32 	%r801, %r796, %r800;
	ld.shared.u32 	%r506, [%r801];
	ld.shared.u32 	%r507, [%r801+128];
	ld.shared.u32 	%r508, [%r801+256];
	ld.shared.u32 	%r509, [%r801+384];
	ld.shared.u32 	%r510, [%r801+512];
	ld.shared.u32 	%r511, [%r801+640];
	ld.shared.u32 	%r512, [%r801+768];
	ld.shared.u32 	%r513, [%r801+896];
	ld.shared.u32 	%r514, [%r801+1024];
	ld.shared.u32 	%r515, [%r801+1152];
	ld.shared.u32 	%r516, [%r801+1280];
	ld.shared.u32 	%r517, [%r801+1408];
	ld.shared.u32 	%r518, [%r801+1536];
	ld.shared.u32 	%r519, [%r801+1664];
	ld.shared.u32 	%r520, [%r801+1792];
	ld.shared.u32 	%r521, [%r801+1920];
	ld.shared.u32 	%r522, [%r801+2048];
	setp.ne.s32 	%p242, %r2, 0;
	@%p242 bra 	$L__BB16_403;
	st.volatile.shared.u32 	[_ZZN3cub18CUB_300001_SM_10006detail10merge_sort26DeviceMergeSortMergeKernelINS2_10policy_hubIN6thrust24THRUST_300001_SM_1000_NS10device_ptrIiEEE9Policy600ES8_PNS0_8NullTypeES8_SC_j4cmpdiSB_EEvbT2_T3_T4_PT6_PT7_T5_PSG_SG_NS1_7vsmem_tEE19static_temp_storage+17408], %r357;
$L__BB16_403:
	bar.sync 	0;
	ld.volatile.shared.u32 	%r523, [_ZZN3cub18CUB_300001_SM_10006detail10merge_sort26DeviceMergeSortMergeKernelINS2_10policy_hubIN6thrust24THRUST_300001_SM_1000_NS10device_ptrIiEEE9Policy600ES8_PNS0_8NullTypeES8_SC_j4cmpdiSB_EEvbT2_T3_T4_PT6_PT7_T5_PSG_SG_NS1_7vsmem_tEE19static_temp_storage+17408];
	and.b32  	%r802, %r2, 31;
	and.b32  	%r803, %r2, 992;
	mul.lo.s32 	%r804, %r803, 17;
	cvt.u64.u32 	%rd241, %r804;
	or.b32  	%r524, %r804, %r802;
	add.s32 	%r805, %r802, %r486;
	cvt.u64.u32 	%rd242, %r805;
	add.s64 	%rd243, %rd242, %rd241;
	setp.ge.s32 	%p243, %r524, %r523;
	shl.b64 	%rd244, %rd243, 2;
	add.s64 	%rd13, %rd3, %rd244;
	@%p243 bra 	$L__BB16_405;
	st.global.u32 	[%rd13], %r506;
$L__BB16_405:
	add.s32 	%r806, %r524, 32;
	setp.ge.s32 	%p244, %r806, %r523;
	@%p244 bra 	$L__BB16_407;
	st.global.u32 	[%rd13+128], %r507;
$L__BB16_407:
	add.s32 	%r807, %r524, 64;
	setp.ge.s32 	%p245, %r807, %r523;
	@%p245 bra 	$L__BB16_409;
	st.global.u32 	[%rd13+256], %r508;
$L__BB16_409:
	add.s32 	%r808, %r524, 96;
	setp.ge.s32 	%p246, %r808, %r523;
	@%p246 bra 	$L__BB16_411;
	st.global.u32 	[%rd13+384], %r509;
$L__BB16_411:
	add.s32 	%r809, %r524, 128;
	setp.ge.s32 	%p247, %r809, %r523;
	@%p247 bra 	$L__BB16_413;
	st.global.u32 	[%rd13+512], %r510;
$L__BB16_413:
	add.s32 	%r810, %r524, 160;
	setp.ge.s32 	%p248, %r810, %r523;
	@%p248 bra 	$L__BB16_415;
	st.global.u32 	[%rd13+640], %r511;
$L__BB16_415:
	add.s32 	%r811, %r524, 192;
	setp.ge.s32 	%p249, %r811, %r523;
	@%p249 bra 	$L__BB16_417;
	st.global.u32 	[%rd13+768], %r512;
$L__BB16_417:
	add.s32 	%r812, %r524, 224;
	setp.ge.s32 	%p250, %r812, %r523;
	@%p250 bra 	$L__BB16_419;
	st.global.u32 	[%rd13+896], %r513;
$L__BB16_419:
	add.s32 	%r813, %r524, 256;
	setp.ge.s32 	%p251, %r813, %r523;
	@%p251 bra 	$L__BB16_421;
	st.global.u32 	[%rd13+1024], %r514;
$L__BB16_421:
	add.s32 	%r814, %r524, 288;
	setp.ge.s32 	%p252, %r814, %r523;
	@%p252 bra 	$L__BB16_423;
	st.global.u32 	[%rd13+1152], %r515;
$L__BB16_423:
	add.s32 	%r815, %r524, 320;
	setp.ge.s32 	%p253, %r815, %r523;
	@%p253 bra 	$L__BB16_425;
	st.global.u32 	[%rd13+1280], %r516;
$L__BB16_425:
	add.s32 	%r816, %r524, 352;
	setp.ge.s32 	%p254, %r816, %r523;
	@%p254 bra 	$L__BB16_427;
	st.global.u32 	[%rd13+1408], %r517;
$L__BB16_427:
	add.s32 	%r817, %r524, 384;
	setp.ge.s32 	%p255, %r817, %r523;
	@%p255 bra 	$L__BB16_429;
	st.global.u32 	[%rd13+1536], %r518;
$L__BB16_429:
	add.s32 	%r818, %r524, 416;
	setp.ge.s32 	%p256, %r818, %r523;
	@%p256 bra 	$L__BB16_431;
	st.global.u32 	[%rd13+1664], %r519;
$L__BB16_431:
	add.s32 	%r819, %r524, 448;
	setp.ge.s32 	%p257, %r819, %r523;
	@%p257 bra 	$L__BB16_433;
	st.global.u32 	[%rd13+1792], %r520;
$L__BB16_433:
	add.s32 	%r820, %r524, 480;
	setp.ge.s32 	%p258, %r820, %r523;
	@%p258 bra 	$L__BB16_435;
	st.global.u32 	[%rd13+1920], %r521;
$L__BB16_435:
	add.s32 	%r821, %r524, 512;
	setp.ge.s32 	%p259, %r821, %r523;
	@%p259 bra 	$L__BB16_437;
	st.global.u32 	[%rd13+2048], %r522;
$L__BB16_437:
	ret;

}
	// .globl	_ZN3cub18CUB_300001_SM_10006detail10merge_sort30DeviceMergeSortBlockSortKernelINS2_10policy_hubIN6thrust24THRUST_300001_SM_1000_NS10device_ptrIiEEE9Policy600ES8_PNS0_8NullTypeES8_SC_m4cmpdiSB_EEvbT0_T1_T2_T3_T4_PT6_PT7_T5_NS1_7vsmem_tE
.visible .entry _ZN3cub18CUB_300001_SM_10006detail10merge_sort30DeviceMergeSortBlockSortKernelINS2_10policy_hubIN6thrust24THRUST_300001_SM_1000_NS10device_ptrIiEEE9Policy600ES8_PNS0_8NullTypeES8_SC_m4cmpdiSB_EEvbT0_T1_T2_T3_T4_PT6_PT7_T5_NS1_7vsmem_tE(
	.param .u8 _ZN3cub18CUB_300001_SM_10006detail10merge_sort30DeviceMergeSortBlockSortKernelINS2_10policy_hubIN6thrust24THRUST_300001_SM_1000_NS10device_ptrIiEEE9Policy600ES8_PNS0_8NullTypeES8_SC_m4cmpdiSB_EEvbT0_T1_T2_T3_T4_PT6_PT7_T5_NS1_7vsmem_tE_param_0,
	.param .align 8 .b8 _ZN3cub18CUB_300001_SM_10006detail10merge_sort30DeviceMergeSortBlockSortKernelINS2_10policy_hubIN6thrust24THRUST_300001_SM_1000_NS10device_ptrIiEEE9Policy600ES8_PNS0_8NullTypeES8_SC_m4cmpdiSB_EEvbT0_T1_T2_T3_T4_PT6_PT7_T5_NS1_7vsmem_tE_param_1[8],
	.param .u64 .ptr .align 1 _ZN3cub18CUB_300001_SM_10006detail10merge_sort30DeviceMergeSortBlockSortKernelINS2_10policy_hubIN6thrust24THRUST_300001_SM_1000_NS10device_ptrIiEEE9Policy600ES8_PNS0_8NullTypeES8_SC_m4cmpdiSB_EEvbT0_T1_T2_T3_T4_PT6_PT7_T5_NS1_7vsmem_tE_param_2,
	.param .align 8 .b8 _ZN3cub18CUB_300001_SM_10006detail10merge_sort30DeviceMergeSortBlockSortKernelINS2_10policy_hubIN6thrust24THRUST_300001_SM_1000_NS10device_ptrIiEEE9Policy600ES8_PNS0_8NullTypeES8_SC_m4cmpdiSB_EEvbT0_T1_T2_T3_T4_PT6_PT7_T5_NS1_7vsmem_tE_param_3[8],
	.param .u64 .ptr .align 1 _ZN3cub18CUB_300001_SM_10006detail10merge_sort30DeviceMergeSortBlockSortKernelINS2_10policy_hubIN6thrust24THRUST_300001_SM_1000_NS10device_ptrIiEEE9Policy600ES8_PNS0_8NullTypeES8_SC_m4cmpdiSB_EEvbT0_T1_T2_T3_T4_PT6_PT7_T5_NS1_7vsmem_tE_param_4,
	.param .u64 _ZN3cub18CUB_300001_SM_10006detail10merge_sort30DeviceMergeSortBlockSortKernelINS2_10policy_hubIN6thrust24THRUST_300001_SM_1000_NS10device_ptrIiEEE9Policy600ES8_PNS0_8NullTypeES8_SC_m4cmpdiSB_EEvbT0_T1_T2_T3_T4_PT6_PT7_T5_NS1_7vsmem_tE_param_5,
	.param .u64 .ptr .align 1 _ZN3cub18CUB_300001_SM_10006detail10merge_sort30DeviceMergeSortBlockSortKernelINS2_10policy_hubIN6thrust24THRUST_300001_SM_1000_NS10device_ptrIiEEE9Policy600ES8_PNS0_8NullTypeES8_SC_m4cmpdiSB_EEvbT0_T1_T2_T3_T4_PT6_PT7_T5_NS1_7vsmem_tE_param_6,
	.param .u64 .ptr .align 1 _ZN3cub18CUB_300001_SM_10006detail10merge_sort30DeviceMergeSortBlockSortKernelINS2_10policy_hubIN6thrust24THRUST_300001_SM_1000_NS10device_ptrIiEEE9Policy600ES8_PNS0_8NullTypeES8_SC_m4cmpdiSB_EEvbT0_T1_T2_T3_T4_PT6_PT7_T5_NS1_7vsmem_tE_param_7,
	.param .align 1 .b8 _ZN3cub18CUB_300001_SM_10006detail10merge_sort30DeviceMergeSortBlockSortKernelINS2_10policy_hubIN6thrust24THRUST_300001_SM_1000_NS10device_ptrIiEEE9Policy600ES8_PNS0_8NullTypeES8_SC_m4cmpdiSB_EEvbT0_T1_T2_T3_T4_PT6_PT7_T5_NS1_7vsmem_tE_param_8[1],
	.param .align 8 .b8 _ZN3cub18CUB_300001_SM_10006detail10merge_sort30DeviceMergeSortBlockSortKernelINS2_10policy_hubIN6thrust24THRUST_300001_SM_1000_NS10device_ptrIiEEE9Policy600ES8_PNS0_8NullTypeES8_SC_m4cmpdiSB_EEvbT0_T1_T2_T3_T4_PT6_PT7_T5_NS1_7vsmem_tE_param_9[8]
)
.maxntid 256
{
	.reg .pred 	%p<633>;
	.reg .b16 	%rs<4>;
	.reg .b32 	%r<1628>;
	.reg .b64 	%rd<1464>;
	.reg .b64 	%fd<647>;
	// demoted variable
	.shared .align 16 .b8 _ZZN3cub18CUB_300001_SM_10006detail10merge_sort30DeviceMergeSortBlockSortKernelINS2_10policy_hubIN6thrust24THRUST_300001_SM_1000_NS10device_ptrIiEEE9Policy600ES8_PNS0_8NullTypeES8_SC_m4cmpdiSB_EEvbT0_T1_T2_T3_T4_PT6_PT7_T5_NS1_7vsmem_tEE19static_temp_storage[17424];
	ld.param.u64 	%rd11, [_ZN3cub18CUB_300001_SM_10006detail10merge_sort30DeviceMergeSortBlockSortKernelINS2_10policy_hubIN6thrust24THRUST_300001_SM_1000_NS10device_ptrIiEEE9Policy600ES8_PNS0_8NullTypeES8_SC_m4cmpdiSB_EEvbT0_T1_T2_T3_T4_PT6_PT7_T5_NS1_7vsmem_tE_param_3];
	ld.param.u64 	%rd12, [_ZN3cub18CUB_300001_SM_10006detail10merge_sort30DeviceMergeSortBlockSortKernelINS2_10policy_hubIN6thrust24THRUST_300001_SM_1000_NS10device_ptrIiEEE9Policy600ES8_PNS0_8NullTypeES8_SC_m4cmpdiSB_EEvbT0_T1_T2_T3_T4_PT6_PT7_T5_NS1_7vsmem_tE_param_1];
	ld.param.u64 	%rd10, [_ZN3cub18CUB_300001_SM_10006detail10merge_sort30DeviceMergeSortBlockSortKernelINS2_10policy_hubIN6thrust24THRUST_300001_SM_1000_NS10device_ptrIiEEE9Policy600ES8_PNS0_8NullTypeES8_SC_m4cmpdiSB_EEvbT0_T1_T2_T3_T4_PT6_PT7_T5_NS1_7vsmem_tE_param_5];
	ld.param.u64 	%rd13, [_ZN3cub18CUB_300001_SM_10006detail10merge_sort30DeviceMergeSortBlockSortKernelINS2_10policy_hubIN6thrust24THRUST_300001_SM_1000_NS10device_ptrIiEEE9Policy600ES8_PNS0_8NullTypeES8_SC_m4cmpdiSB_EEvbT0_T1_T2_T3_T4_PT6_PT7_T5_NS1_7vsmem_tE_param_6];
	cvta.to.global.u64 	%rd1, %rd13;
	cvta.to.global.u64 	%rd2, %rd12;
	cvta.to.global.u64 	%rd3, %rd11;
	mov.u32 	%r497, %ctaid.x;
	cvt.u64.u32 	%rd14, %r497;
	mov.u32 	%r498, %nctaid.x;
	cvt.u64.u32 	%rd15, %r498;
	mul.wide.u32 	%rd4, %r497, 4352;
	add.s64 	%rd16, %rd15, -1;
	setp.le.u64 	%p65, %rd16, %rd14;
	@%p65 bra 	$L__BB17_108;
	// begin inline asm
	griddepcontrol.wait;
	// end inline asm
	mov.u32 	%r1, %tid.x;
	and.b32  	%r2, %r1, 31;
	and.b32  	%r963, %r1, 992;
	mul.lo.s32 	%r3, %r963, 17;
	or.b32  	%r964, %r3, %r2;
	cvt.u64.u32 	%rd836, %r964;
	add.s64 	%rd5, %rd4, %rd836;
	shl.b64 	%rd837, %rd5, 2;
	add.s64 	%rd838, %rd2, %rd837;
	ld.global.u32 	%r965, [%rd838];
	ld.global.u32 	%r966, [%rd838+128];
	ld.global.u32 	%r967, [%rd838+256];
	ld.global.u32 	%r968, [%rd838+384];
	ld.global.u32 	%r969, [%rd838+512];
	ld.global.u32 	%r970, [%rd838+640];
	ld.global.u32 	%r971, [%rd838+768];
	ld.global.u32 	%r972, [%rd838+896];
	ld.global.u32 	%r973, [%rd838+1024];
	ld.global.u32 	%r974, [%rd838+1152];
	ld.global.u32 	%r975, [%rd838+1280];
	ld.global.u32 	%r976, [%rd838+1408];
	ld.global.u32 	%r977, [%rd838+1536];
	ld.global.u32 	%r978, [%rd838+1664];
	ld.global.u32 	%r979, [%rd838+1792];
	ld.global.u32 	%r980, [%rd838+1920];
	ld.global.u32 	%r981, [%rd838+2048];
	// begin inline asm
	mov.u32 %r961, %laneid;
	// end inline asm
	shr.u32 	%r982, %r1, 5;
	mad.lo.s32 	%r983, %r982, 544, %r961;
	shl.b32 	%r984, %r983, 2;
	mov.u32 	%r985, _ZZN3cub18CUB_300001_SM_10006detail10merge_sort30DeviceMergeSortBlockSortKernelINS2_10policy_hubIN6thrust24THRUST_300001_SM_1000_NS10device_ptrIiEEE9Policy600ES8_PNS0_8NullTypeES8_SC_m4cmpdiSB_EEvbT0_T1_T2_T3_T4_PT6_PT7_T5_NS1_7vsmem_tEE19static_temp_storage;
	add.s32 	%r4, %r985, %r984;
	st.shared.u32 	[%r4], %r965;
	st.shared.u32 	[%r4+128], %r966;
	st.shared.u32 	[%r4+256], %r967;
	st.shared.u32 	[%r4+384], %r968;
	st.shared.u32 	[%r4+512], %r969;
	st.shared.u32 	[%r4+640], %r970;
	st.shared.u32 	[%r4+768], %r971;
	st.shared.u32 	[%r4+896], %r972;
	st.shared.u32 	[%r4+1024], %r973;
	st.shared.u32 	[%r4+1152], %r974;
	st.shared.u32 	[%r4+1280], %r975;
	st.shared.u32 	[%r4+1408], %r976;
	st.shared.u32 	[%r4+1536], %r977;
	st.shared.u32 	[%r4+1664], %r978;
	st.shared.u32 	[%r4+1792], %r979;
	st.shared.u32 	[%r4+1920], %r980;
	st.shared.u32 	[%r4+2048], %r981;
	bar.warp.sync 	-1;
	shl.b32 	%r986, %r961, 6;
	add.s32 	%r5, %r4, %r986;
	ld.shared.u32 	%r987, [%r5];
	ld.shared.u32 	%r988, [%r5+4];
	ld.shared.u32 	%r989, [%r5+8];
	ld.shared.u32 	%r990, [%r5+12];
	ld.shared.u32 	%r991, [%r5+16];
	ld.shared.u32 	%r992, [%r5+20];
	ld.shared.u32 	%r993, [%r5+24];
	ld.shared.u32 	%r994, [%r5+28];
	ld.shared.u32 	%r995, [%r5+32];
	ld.shared.u32 	%r996, [%r5+36];
	ld.shared.u32 	%r997, [%r5+40];
	ld.shared.u32 	%r998, [%r5+44];
	ld.shared.u32 	%r999, [%r5+48];
	ld.shared.u32 	%r1000, [%r5+52];
	ld.shared.u32 	%r1001, [%r5+56];
	ld.shared.u32 	%r1002, [%r5+60];
	ld.shared.u32 	%r1003, [%r5+64];
	bar.sync 	0;
	// begin inline asm
	griddepcontrol.launch_dependents;
	// end inline asm
	ld.global.u64 	%rd839, [a_d];
	mul.wide.s32 	%rd840, %r988, 8;
	add.s64 	%rd841, %rd839, %rd840;
	ld.f64 	%fd339, [%rd841];
	mul.wide.s32 	%rd842, %r987, 8;
	add.s64 	%rd843, %rd839, %rd842;
	ld.f64 	%fd340, [%rd843];
	setp.geu.f64 	%p376, %fd339, %fd340;
	selp.b32 	%r1004, %r988, %r987, %p376;
	selp.b32 	%r1005, %r987, %r988, %p376;
	mul.wide.s32 	%rd844, %r990, 8;
	add.s64 	%rd845, %rd839, %rd844;
	ld.f64 	%fd341, [%rd845];
	mul.wide.s32 	%rd846, %r989, 8;
	add.s64 	%rd847, %rd839, %rd846;
	ld.f64 	%fd342, [%rd847];
	setp.geu.f64 	%p377, %fd341, %fd342;
	selp.b32 	%r1006, %r990, %r989, %p377;
	selp.b32 	%r1007, %r989, %r990, %p377;
	mul.wide.s32 	%rd848, %r992, 8;
	add.s64 	%rd849, %rd839, %rd848;
	ld.f64 	%fd343, [%rd849];
	mul.wide.s32 	%rd850, %r991, 8;
	add.s64 	%rd851, %rd839, %rd850;
	ld.f64 	%fd344, [%rd851];
	setp.geu.f64 	%p378, %fd343, %fd344;
	selp.b32 	%r1008, %r992, %r991, %p378;
	selp.b32 	%r1009, %r991, %r992, %p378;
	mul.wide.s32 	%rd852, %r994, 8;
	add.s64 	%rd853, %rd839, %rd852;
	ld.f64 	%fd345, [%rd853];
	mul.wide.s32 	%rd854, %r993, 8;
	add.s64 	%rd855, %rd839, %rd854;
	ld.f64 	%fd346, [%rd855];
	setp.geu.f64 	%p379, %fd345, %fd346;
	selp.b32 	%r1010, %r994, %r993, %p379;
	selp.b32 	%r1011, %r993, %r994, %p379;
	mul.wide.s32 	%rd856, %r996, 8;
	add.s64 	%rd857, %rd839, %rd856;
	ld.f64 	%fd347, [%rd857];
	mul.wide.s32 	%rd858, %r995, 8;
	add.s64 	%rd859, %rd839, %rd858;
	ld.f64 	%fd348, [%rd859];
	setp.geu.f64 	%p380, %fd347, %fd348;
	selp.b32 	%r1012, %r996, %r995, %p380;
	selp.b32 	%r1013, %r995, %r996, %p380;
	mul.wide.s32 	%rd860, %r998, 8;
	add.s64 	%rd861, %rd839, %rd860;
	ld.f64 	%fd349, [%rd861];
	mul.wide.s32 	%rd862, %r997, 8;
	add.s64 	%rd863, %rd839, %rd862;
	ld.f64 	%fd350, [%rd863];
	setp.geu.f64 	%p381, %fd349, %fd350;
	selp.b32 	%r1014, %r998, %r997, %p381;
	selp.b32 	%r1015, %r997, %r998, %p381;
	mul.wide.s32 	%rd864, %r1000, 8;
	add.s64 	%rd865, %rd839, %rd864;
	ld.f64 	%fd351, [%rd865];
	mul.wide.s32 	%rd866, %r999, 8;
	add.s64 	%rd867, %rd839, %rd866;
	ld.f64 	%fd352, [%rd867];
	setp.geu.f64 	%p382, %fd351, %fd352;
	selp.b32 	%r1016, %r1000, %r999, %p382;
	selp.b32 	%r1017, %r999, %r1000, %p382;
	mul.wide.s32 	%rd868, %r1002, 8;
	add.s64 	%rd869, %rd839, %rd868;
	ld.f64 	%fd353, [%rd869];
	mul.wide.s32 	%rd870, %r1001, 8;
	add.s64 	%rd871, %rd839, %rd870;
	ld.f64 	%fd354, [%rd871];
	setp.geu.f64 	%p383, %fd353, %fd354;
	selp.b32 	%r1018, %r1002, %r1001, %p383;
	selp.b32 	%r1019, %r1001, %r1002, %p383;
	mul.wide.s32 	%rd872, %r1007, 8;
	add.s64 	%rd873, %rd839, %rd872;
	ld.f64 	%fd355, [%rd873];
	mul.wide.s32 	%rd874, %r1004, 8;
	add.s64 	%rd875, %rd839, %rd874;
	ld.f64 	%fd356, [%rd875];
	setp.geu.f64 	%p384, %fd355, %fd356;
	selp.b32 	%r1020, %r1007, %r1004, %p384;
	selp.b32 	%r1021, %r1004, %r1007, %p384;
	mul.wide.s32 	%rd876, %r1009, 8;
	add.s64 	%rd877, %rd839, %rd876;
	ld.f64 	%fd357, [%rd877];
	mul.wide.s32 	%rd878, %r1006, 8;
	add.s64 	%rd879, %rd839, %rd878;
	ld.f64 	%fd358, [%rd879];
	setp.geu.f64 	%p385, %fd357, %fd358;
	selp.b32 	%r1022, %r1009, %r1006, %p385;
	selp.b32 	%r1023, %r1006, %r1009, %p385;
	mul.wide.s32 	%rd880, %r1011, 8;
	add.s64 	%rd881, %rd839, %rd880;
	ld.f64 	%fd359, [%rd881];
	mul.wide.s32 	%rd882, %r1008, 8;
	add.s64 	%rd883, %rd839, %rd882;
	ld.f64 	%fd360, [%rd883];
	setp.geu.f64 	%p386, %fd359, %fd360;
	selp.b32 	%r1024, %r1011, %r1008, %p386;
	selp.b32 	%r1025, %r1008, %r1011, %p386;
	mul.wide.s32 	%rd884, %r1013, 8;
	add.s64 	%rd885, %rd839, %rd884;
	ld.f64 	%fd361, [%rd885];
	mul.wide.s32 	%rd886, %r1010, 8;
	add.s64 	%rd887, %rd839, %rd886;
	ld.f64 	%fd362, [%rd887];
	setp.geu.f64 	%p387, %fd361, %fd362;
	selp.b32 	%r1026, %r1013, %r1010, %p387;
	selp.b32 	%r1027, %r1010, %r1013, %p387;
	mul.wide.s32 	%rd888, %r1015, 8;
	add.s64 	%rd889, %rd839, %rd888;
	ld.f64 	%fd363, [%rd889];
	mul.wide.s32 	%rd890, %r1012, 8;
	add.s64 	%rd891, %rd839, %rd890;
	ld.f64 	%fd364, [%rd891];
	setp.geu.f64 	%p388, %fd363, %fd364;
	selp.b32 	%r1028, %r1015, %r1012, %p388;
	selp.b32 	%r1029, %r1012, %r1015, %p388;
	mul.wide.s32 	%rd892, %r1017, 8;
	add.s64 	%rd893, %rd839, %rd892;
	ld.f64 	%fd365, [%rd893];
	mul.wide.s32 	%rd894, %r1014, 8;
	add.s64 	%rd895, %rd839, %rd894;
	ld.f64 	%fd366, [%rd895];
	setp.geu.f64 	%p389, %fd365, %fd366;
	selp.b32 	%r1030, %r1017, %r1014, %p389;
	selp.b32 	%r1031, %r1014, %r1017, %p389;
	mul.wide.s32 	%rd896, %r1019, 8;
	add.s64 	%rd897, %rd839, %rd896;
	ld.f64 	%fd367, [%rd897];
	mul.wide.s32 	%rd898, %r1016, 8;
	add.s64 	%rd899, %rd839, %rd898;
	ld.f64 	%fd368, [%rd899];
	setp.geu.f64 	%p390, %fd367, %fd368;
	selp.b32 	%r1032, %r1019, %r1016, %p390;
	selp.b32 	%r1033, %r1016, %r1019, %p390;
	mul.wide.s32 	%rd900, %r1003, 8;
	add.s64 	%rd901, %rd839, %rd900;
	ld.f64 	%fd369, [%rd901];
	mul.wide.s32 	%rd902, %r1018, 8;
	add.s64 	%rd903, %rd839, %rd902;
	ld.f64 	%fd370, [%rd903];
	setp.geu.f64 	%p391, %fd369, %fd370;
	selp.b32 	%r1034, %r1003, %r1018, %p391;
	selp.b32 	%r1035, %r1018, %r1003, %p391;
	mul.wide.s32 	%rd904, %r1021, 8;
	add.s64 	%rd905, %rd839, %rd904;
	ld.f64 	%fd371, [%rd905];
	mul.wide.s32 	%rd906, %r1005, 8;
	add.s64 	%rd907, %rd839, %rd906;
	ld.f64 	%fd372, [%rd907];
	setp.geu.f64 	%p392, %fd371, %fd372;
	selp.b32 	%r1036, %r1021, %r1005, %p392;
	selp.b32 	%r1037, %r1005, %r1021, %p392;
	mul.wide.s32 	%rd908, %r1023, 8;
	add.s64 	%rd909, %rd839, %rd908;
	ld.f64 	%fd373, [%rd909];
	mul.wide.s32 	%rd910, %r1020, 8;
	add.s64 	%rd911, %rd839, %rd910;
	ld.f64 	%fd374, [%rd911];
	setp.geu.f64 	%p393, %fd373, %fd374;
	selp.b32 	%r1038, %r1023, %r1020, %p393;
	selp.b32 	%r1039, %r1020, %r1023, %p393;
	mul.wide.s32 	%rd912, %r1025, 8;
	add.s64 	%rd913, %rd839, %rd912;
	ld.f64 	%fd375, [%rd913];
	mul.wide.s32 	%rd914, %r1022, 8;
	add.s64 	%rd915, %rd839, %rd914;
	ld.f64 	%fd376, [%rd915];
	setp.geu.f64 	%p394, %fd375, %fd376;
	selp.b32 	%r1040, %r1025, %r1022, %p394;
	selp.b32 	%r1041, %r1022, %r1025, %p394;
	mul.wide.s32 	%rd916, %r1027, 8;
	add.s64 	%rd917, %rd839, %rd916;
	ld.f64 	%fd377, [%rd917];
	mul.wide.s32 	%rd918, %r1024, 8;
	add.s64 	%rd919, %rd839, %rd918;
	ld.f64 	%fd378, [%rd919];
	setp.geu.f64 	%p395, %fd377, %fd378;
	selp.b32 	%r1042, %r1027, %r1024, %p395;
	selp.b32 	%r1043, %r1024, %r1027, %p395;
	mul.wide.s32 	%rd920, %r1029, 8;
	add.s64 	%rd921, %rd839, %rd920;
	ld.f64 	%fd379, [%rd921];
	mul.wide.s32 	%rd922, %r1026, 8;
	add.s64 	%rd923, %rd839, %rd922;
	ld.f64 	%fd380, [%rd923];
	setp.geu.f64 	%p396, %fd379, %fd380;
	selp.b32 	%r1044, %r1029, %r1026, %p396;
	selp.b32 	%r1045, %r1026, %r1029, %p396;
	mul.wide.s32 	%rd924, %r1031, 8;
	add.s64 	%rd925, %rd839, %rd924;
	ld.f64 	%fd381, [%rd925];
	mul.wide.s32 	%rd926, %r1028, 8;
	add.s64 	%rd927, %rd839, %rd926;
	ld.f64 	%fd382, [%rd927];
	setp.geu.f64 	%p397, %fd381, %fd382;
	selp.b32 	%r1046, %r1031, %r1028, %p397;
	selp.b32 	%r1047, %r1028, %r1031, %p397;
	mul.wide.s32 	%rd928, %r1033, 8;
	add.s64 	%rd929, %rd839, %rd928;
	ld.f64 	%fd383, [%rd929];
	mul.wide.s32 	%rd930, %r1030, 8;
	add.s64 	%rd931, %rd839, %rd930;
	ld.f64 	%fd384, [%rd931];
	setp.geu.f64 	%p398, %fd383, %fd384;
	selp.b32 	%r1048, %r1033, %r1030, %p398;
	selp.b32 	%r1049, %r1030, %r1033, %p398;
	mul.wide.s32 	%rd932, %r1035, 8;
	add.s64 	%rd933, %rd839, %rd932;
	ld.f64 	%fd385, [%rd933];
	mul.wide.s32 	%rd934, %r1032, 8;
	add.s64 	%rd935, %rd839, %rd934;
	ld.f64 	%fd386, [%rd935];
	setp.geu.f64 	%p399, %fd385, %fd386;
	selp.b32 	%r1050, %r1035, %r1032, %p399;
	selp.b32 	%r1051, %r1032, %r1035, %p399;
	mul.wide.s32 	%rd936, %r1039, 8;
	add.s64 	%rd937, %rd839, %rd936;
	ld.f64 	%fd387, [%rd937];
	mul.wide.s32 	%rd938, %r1036, 8;
	add.s64 	%rd939, %rd839, %rd938;
	ld.f64 	%fd388, [%rd939];
	setp.geu.f64 	%p400, %fd387, %fd388;
	selp.b32 	%r1052, %r1039, %r1036, %p400;
	selp.b32 	%r1053, %r1036, %r1039, %p400;
	mul.wide.s32 	%rd940, %r1041, 8;
	add.s64 	%rd941, %rd839, %rd940;
	ld.f64 	%fd389, [%rd941];
	mul.wide.s32 	%rd942, %r1038, 8;
	add.s64 	%rd943, %rd839, %rd942;
	ld.f64 	%fd390, [%rd943];
	setp.geu.f64 	%p401, %fd389, %fd390;
	selp.b32 	%r1054, %r1041, %r1038, %p401;
	selp.b32 	%r1055, %r1038, %r1041, %p401;
	mul.wide.s32 	%rd944, %r1043, 8;
	add.s64 	%rd945, %rd839, %rd944;
	ld.f64 	%fd391, [%rd945];
	mul.wide.s32 	%rd946, %r1040, 8;
	add.s64 	%rd947, %rd839, %rd946;
	ld.f64 	%fd392, [%rd947];
	setp.geu.f64 	%p402, %fd391, %fd392;
	selp.b32 	%r1056, %r1043, %r1040, %p402;
	selp.b32 	%r1057, %r1040, %r1043, %p402;
	mul.wide.s32 	%rd948, %r1045, 8;
	add.s64 	%rd949, %rd839, %rd948;
	ld.f64 	%fd393, [%rd949];
	mul.wide.s32 	%rd950, %r1042, 8;
	add.s64 	%rd951, %rd839, %rd950;
	ld.f64 	%fd394, [%rd951];
	setp.geu.f64 	%p403, %fd393, %fd394;
	selp.b32 	%r1058, %r1045, %r1042, %p403;
	selp.b32 	%r1059, %r1042, %r1045, %p403;
	mul.wide.s32 	%rd952, %r1047, 8;
	add.s64 	%rd953, %rd839, %rd952;
	ld.f64 	%fd395, [%rd953];
	mul.wide.s32 	%rd954, %r1044, 8;
	add.s64 	%rd955, %rd839, %rd954;
	ld.f64 	%fd396, [%rd955];
	setp.geu.f64 	%p404, %fd395, %fd396;
	selp.b32 	%r1060, %r1047, %r1044, %p404;
	selp.b32 	%r1061, %r1044, %r1047, %p404;
	mul.wide.s32 	%rd956, %r1049, 8;
	add.s64 	%rd957, %rd839, %rd956;
	ld.f64 	%fd397, [%rd957];
	mul.wide.s32 	%rd958, %r1046, 8;
	add.s64 	%rd959, %rd839, %rd958;
	ld.f64 	%fd398, [%rd959];
	setp.geu.f64 	%p405, %fd397, %fd398;
	selp.b32 	%r1062, %r1049, %r1046, %p405;
	selp.b32 	%r1063, %r1046, %r1049, %p405;
	mul.wide.s32 	%rd960, %r1051, 8;
	add.s64 	%rd961, %rd839, %rd960;
	ld.f64 	%fd399, [%rd961];
	mul.wide.s32 	%rd962, %r1048, 8;
	add.s64 	%rd963, %rd839, %rd962;
	ld.f64 	%fd400, [%rd963];
	setp.geu.f64 	%p406, %fd399, %fd400;
	selp.b32 	%r1064, %r1051, %r1048, %p406;
	selp.b32 	%r1065, %r1048, %r1051, %p406;
	mul.wide.s32 	%rd964, %r1034, 8;
	add.s64 	%rd965, %rd839, %rd964;
	ld.f64 	%fd401, [%rd965];
	mul.wide.s32 	%rd966, %r1050, 8;
	add.s64 	%rd967, %rd839, %rd966;
	ld.f64 	%fd402, [%rd967];
	setp.geu.f64 	%p407, %fd401, %fd402;
	selp.b32 	%r1066, %r1034, %r1050, %p407;
	selp.b32 	%r1067, %r1050, %r1034, %p407;
	mul.wide.s32 	%rd968, %r1053, 8;
	add.s64 	%rd969, %rd839, %rd968;
	ld.f64 	%fd403, [%rd969];
	mul.wide.s32 	%rd970, %r1037, 8;
	add.s64 	%rd971, %rd839, %rd970;
	ld.f64 	%fd404, [%rd971];
	setp.geu.f64 	%p408, %fd403, %fd404;
	selp.b32 	%r1068, %r1053, %r1037, %p408;
	selp.b32 	%r1069, %r1037, %r1053, %p408;
	mul.wide.s32 	%rd972, %r1055, 8;
	add.s64 	%rd973, %rd839, %rd972;
	ld.f64 	%fd405, [%rd973];
	mul.wide.s32 	%rd974, %r1052, 8;
	add.s64 	%rd975, %rd839, %rd974;
	ld.f64 	%fd406, [%rd975];
	setp.geu.f64 	%p409, %fd405, %fd406;
	selp.b32 	%r1070, %r1055, %r1052, %p409;
	selp.b32 	%r1071, %r1052, %r1055, %p409;
	mul.wide.s32 	%rd976, %r1057, 8;
	add.s64 	%rd977, %rd839, %rd976;
	ld.f64 	%fd407, [%rd977];
	mul.wide.s32 	%rd978, %r1054, 8;
	add.s64 	%rd979, %rd839, %rd978;
	ld.f64 	%fd408, [%rd979];
	setp.geu.f64 	%p410, %fd407, %fd408;
	selp.b32 	%r1072, %r1057, %r1054, %p410;
	selp.b32 	%r1073, %r1054, %r1057, %p410;
	mul.wide.s32 	%rd980, %r1059, 8;
	add.s64 	%rd981, %rd839, %rd980;
	ld.f64 	%fd409, [%rd981];
	mul.wide.s32 	%rd982, %r1056, 8;
	add.s64 	%rd983, %rd839, %rd982;
	ld.f64 	%fd410, [%rd983];
	setp.geu.f64 	%p411, %fd409, %fd410;
	selp.b32 	%r1074, %r1059, %r1056, %p411;
	selp.b32 	%r1075, %r1056, %r1059, %p411;
	mul.wide.s32 	%rd984, %r1061, 8;
	add.s64 	%rd985, %rd839, %rd984;
	ld.f64 	%fd411, [%rd985];
	mul.wide.s32 	%rd986, %r1058, 8;
	add.s64 	%rd987, %rd839, %rd986;
	ld.f64 	%fd412, [%rd987];
	setp.geu.f64 	%p412, %fd411, %fd412;
	selp.b32 	%r1076, %r1061, %r1058, %p412;
	selp.b32 	%r1077, %r1058, %r1061, %p412;
	mul.wide.s32 	%rd988, %r1063, 8;
	add.s64 	%rd989, %rd839, %rd988;
	ld.f64 	%fd413, [%rd989];
	mul.wide.s32 	%rd990, %r1060, 8;
	add.s64 	%rd991, %rd839, %rd990;
	ld.f64 	%fd414, [%rd991];
	setp.geu.f64 	%p413, %fd413, %fd414;
	selp.b32 	%r1078, %r1063, %r1060, %p413;
	selp.b32 	%r1079, %r1060, %r1063, %p413;
	mul.wide.s32 	%rd992, %r1065, 8;
	add.s64 	%rd993, %rd839, %rd992;
	ld.f64 	%fd415, [%rd993];
	mul.wide.s32 	%rd994, %r1062, 8;
	add.s64 	%rd995, %rd839, %rd994;
	ld.f64 	%fd416, [%rd995];
	setp.geu.f64 	%p414, %fd415, %fd416;
	selp.b32 	%r1080, %r1065, %r1062, %p414;
	selp.b32 	%r1081, %r1062, %r1065, %p414;
	mul.wide.s32 	%rd996, %r1067, 8;
	add.s64 	%rd997, %rd839, %rd996;
	ld.f64 	%fd417, [%rd997];
	mul.wide.s32 	%rd998, %r1064, 8;
	add.s64 	%rd999, %rd839, %rd998;
	ld.f64 	%fd418, [%rd999];
	setp.geu.f64 	%p415, %fd417, %fd418;
	selp.b32 	%r1082, %r1067, %r1064, %p415;
	selp.b32 	%r1083, %r1064, %r1067, %p415;
	mul.wide.s32 	%rd1000, %r1071, 8;
	add.s64 	%rd1001, %rd839, %rd1000;
	ld.f64 	%fd419, [%rd1001];
	mul.wide.s32 	%rd1002, %r1068, 8;
	add.s64 	%rd1003, %rd839, %rd1002;
	ld.f64 	%fd420, [%rd1003];
	setp.geu.f64 	%p416, %fd419, %fd420;
	selp.b32 	%r1084, %r1071, %r1068, %p416;
	selp.b32 	%r1085, %r1068, %r1071, %p416;
	mul.wide.s32 	%rd1004, %r1073, 8;
	add.s64 	%rd1005, %rd839, %rd1004;
	ld.f64 	%fd421, [%rd1005];
	mul.wide.s32 	%rd1006, %r1070, 8;
	add.s64 	%rd1007, %rd839, %rd1006;
	ld.f64 	%fd422, [%rd1007];
	setp.geu.f64 	%p417, %fd421, %fd422;
	selp.b32 	%r1086, %r1073, %r1070, %p417;
	selp.b32 	%r1087, %r1070, %r1073, %p417;
	mul.wide.s32 	%rd1008, %r1075, 8;
	add.s64 	%rd1009, %rd839, %rd1008;
	ld.f64 	%fd423, [%rd1009];
	mul.wide.s32 	%rd1010, %r1072, 8;
	add.s64 	%rd1011, %rd839, %rd1010;
	ld.f64 	%fd424, [%rd1011];
	setp.geu.f64 	%p418, %fd423, %fd424;
	selp.b32 	%r1088, %r1075, %r1072, %p418;
	selp.b32 	%r1089, %r1072, %r1075, %p418;
	mul.wide.s32 	%rd1012, %r1077, 8;
	add.s64 	%rd1013, %rd839, %rd1012;
	ld.f64 	%fd425, [%rd1013];
	mul.wide.s32 	%rd1014, %r1074, 8;
	add.s64 	%rd1015, %rd839, %rd1014;
	ld.f64 	%fd426, [%rd1015];
	setp.geu.f64 	%p419, %fd425, %fd426;
	selp.b32 	%r1090, %r1077, %r1074, %p419;
	selp.b32 	%r1091, %r1074, %r1077, %p419;
	mul.wide.s32 	%rd1016, %r1079, 8;
	add.s64 	%rd1017, %rd839, %rd1016;
	ld.f64 	%fd427, [%rd1017];
	mul.wide.s32 	%rd1018, %r1076, 8;
	add.s64 	%rd1019, %rd839, %rd1018;
	ld.f64 	%fd428, [%rd1019];
	setp.geu.f64 	%p420, %fd427, %fd428;
	selp.b32 	%r1092, %r1079, %r1076, %p420;
	selp.b32 	%r1093, %r1076, %r1079, %p420;
	mul.wide.s32 	%rd1020, %r1081, 8;
	add.s64 	%rd1021, %rd839, %rd1020;
	ld.f64 	%fd429, [%rd1021];
	mul.wide.s32 	%rd1022, %r1078, 8;
	add.s64 	%rd1023, %rd839, %rd1022;
	ld.f64 	%fd430, [%rd1023];
	setp.geu.f64 	%p421, %fd429, %fd430;
	selp.b32 	%r1094, %r1081, %r1078, %p421;
	selp.b32 	%r1095, %r1078, %r1081, %p421;
	mul.wide.s32 	%rd1024, %r1083, 8;
	add.s64 	%rd1025, %rd839, %rd1024;
	ld.f64 	%fd431, [%rd1025];
	mul.wide.s32 	%rd1026, %r1080, 8;
	add.s64 	%rd1027, %rd839, %rd1026;
	ld.f64 	%fd432, [%rd1027];
	setp.geu.f64 	%p422, %fd431, %fd432;
	selp.b32 	%r1096, %r1083, %r1080, %p422;
	selp.b32 	%r1097, %r1080, %r1083, %p422;
	mul.wide.s32 	%rd1028, %r1066, 8;
	add.s64 	%rd1029, %rd839, %rd1028;
	ld.f64 	%fd433, [%rd1029];
	mul.wide.s32 	%rd1030, %r1082, 8;
	add.s64 	%rd1031, %rd839, %rd1030;
	ld.f64 	%fd434, [%rd1031];
	setp.geu.f64 	%p423, %fd433, %fd434;
	selp.b32 	%r1098, %r1066, %r1082, %p423;
	selp.b32 	%r1099, %r1082, %r1066, %p423;
	mul.wide.s32 	%rd1032, %r1085, 8;
	add.s64 	%rd1033, %rd839, %rd1032;
	ld.f64 	%fd435, [%rd1033];
	mul.wide.s32 	%rd1034, %r1069, 8;
	add.s64 	%rd1035, %rd839, %rd1034;
	ld.f64 	%fd436, [%rd1035];
	setp.geu.f64 	%p424, %fd435, %fd436;
	selp.b32 	%r1100, %r1085, %r1069, %p424;
	selp.b32 	%r1101, %r1069, %r1085, %p424;
	mul.wide.s32 	%rd1036, %r1087, 8;
	add.s64 	%rd1037, %rd839, %rd1036;
	ld.f64 	%fd437, [%rd1037];
	mul.wide.s32 	%rd1038, %r1084, 8;
	add.s64 	%rd1039, %rd839, %rd1038;
	ld.f64 	%fd438, [%rd1039];
	setp.geu.f64 	%p425, %fd437, %fd438;
	selp.b32 	%r1102, %r1087, %r1084, %p425;
	selp.b32 	%r1103, %r1084, %r1087, %p425;
	mul.wide.s32 	%rd1040, %r1089, 8;
	add.s64 	%rd1041, %rd839, %rd1040;
	ld.f64 	%fd439, [%rd1041];
	mul.wide.s32 	%rd1042, %r1086, 8;
	add.s64 	%rd1043, %rd839, %rd1042;
	ld.f64 	%fd440, [%rd1043];
	setp.geu.f64 	%p426, %fd439, %fd440;
	selp.b32 	%r1104, %r1089, %r1086, %p426;
	selp.b32 	%r1105, %r1086, %r1089, %p426;
	mul.wide.s32 	%rd1044, %r1091, 8;
	add.s64 	%rd1045, %rd839, %rd1044;
	ld.f64 	%fd441, [%rd1045];
	mul.wide.s32 	%rd1046, %r1088, 8;
	add.s64 	%rd1047, %rd839, %rd1046;
	ld.f64 	%fd442, [%rd1047];
	setp.geu.f64 	%p427, %fd441, %fd442;
	selp.b32 	%r1106, %r1091, %r1088, %p427;
	selp.b32 	%r1107, %r1088, %r1091, %p427;
	mul.wide.s32 	%rd1048, %r1093, 8;
	add.s64 	%rd1049, %rd839, %rd1048;
	ld.f64 	%fd443, [%rd1049];
	mul.wide.s32 	%rd1050, %r1090, 8;
	add.s64 	%rd1051, %rd839, %rd1050;
	ld.f64 	%fd444, [%rd1051];
	setp.geu.f64 	%p428, %fd443, %fd444;
	selp.b32 	%r1108, %r1093, %r1090, %p428;
	selp.b32 	%r1109, %r1090, %r1093, %p428;
	mul.wide.s32 	%rd1052, %r1095, 8;
	add.s64 	%rd1053, %rd839, %rd1052;
	ld.f64 	%fd445, [%rd1053];
	mul.wide.s32 	%rd1054, %r1092, 8;
	add.s64 	%rd1055, %rd839, %rd1054;
	ld.f64 	%fd446, [%rd1055];
	setp.geu.f64 	%p429, %fd445, %fd446;
	selp.b32 	%r1110, %r1095, %r1092, %p429;
	selp.b32 	%r1111, %r1092, %r1095, %p429;
	mul.wide.s32 	%rd1056, %r1097, 8;
	add.s64 	%rd1057, %rd839, %rd1056;
	ld.f64 	%fd447, [%rd1057];
	mul.wide.s32 	%rd1058, %r1094, 8;
	add.s64 	%rd1059, %rd839, %rd1058;
	ld.f64 	%fd448, [%rd1059];
	setp.geu.f64 	%p430, %fd447, %fd448;
	selp.b32 	%r1112, %r1097, %r1094, %p430;
	selp.b32 	%r1113, %r1094, %r1097, %p430;
	mul.wide.s32 	%rd1060, %r1099, 8;
	add.s64 	%rd1061, %rd839, %rd1060;
	ld.f64 	%fd449, [%rd1061];
	mul.wide.s32 	%rd1062, %r1096, 8;
	add.s64 	%rd1063, %rd839, %rd1062;
	ld.f64 	%fd450, [%rd1063];
	setp.geu.f64 	%p431, %fd449, %fd450;
	selp.b32 	%r1114, %r1099, %r1096, %p431;
	selp.b32 	%r1115, %r1096, %r1099, %p431;
	mul.wide.s32 	%rd1064, %r1103, 8;
	add.s64 	%rd1065, %rd839, %rd1064;
	ld.f64 	%fd451, [%rd1065];
	mul.wide.s32 	%rd1066, %r1100, 8;
	add.s64 	%rd1067, %rd839, %rd1066;
	ld.f64 	%fd452, [%rd1067];
	setp.geu.f64 	%p432, %fd451, %fd452;
	selp.b32 	%r1116, %r1103, %r1100, %p432;
	selp.b32 	%r1117, %r1100, %r1103, %p432;
	mul.wide.s32 	%rd1068, %r1105, 8;
	add.s64 	%rd1069, %rd839, %rd1068;
	ld.f64 	%fd453, [%rd1069];
	mul.wide.s32 	%rd1070, %r1102, 8;
	add.s64 	%rd1071, %rd839, %rd1070;
	ld.f64 	%fd454, [%rd1071];
	setp.geu.f64 	%p433, %fd453, %fd454;
	selp.b32 	%r1118, %r1105, %r1102, %p433;
	selp.b32 	%r1119, %r1102, %r1105, %p433;
	mul.wide.s32 	%rd1072, %r1107, 8;
	add.s64 	%rd1073, %rd839, %rd1072;
	ld.f64 	%fd455, [%rd1073];
	mul.wide.s32 	%rd1074, %r1104, 8;
	add.s64 	%rd1075, %rd839, %rd1074;
	ld.f64 	%fd456, [%rd1075];
	setp.geu.f64 	%p434, %fd455, %fd456;
	selp.b32 	%r1120, %r1107, %r1104, %p434;
	selp.b32 	%r1121, %r1104, %r1107, %p434;
	mul.wide.s32 	%rd1076, %r1109, 8;
	add.s64 	%rd1077, %rd839, %rd1076;
	ld.f64 	%fd457, [%rd1077];
	mul.wide.s32 	%rd1078, %r1106, 8;
	add.s64 	%rd1079, %rd839, %rd1078;
	ld.f64 	%fd458, [%rd1079];
	setp.geu.f64 	%p435, %fd457, %fd458;
	selp.b32 	%r1122, %r1109, %r1106, %p435;
	selp.b32 	%r1123, %r1106, %r1109, %p435;
	mul.wide.s32 	%rd1080, %r1111, 8;
	add.s64 	%rd1081, %rd839, %rd1080;
	ld.f64 	%fd459, [%rd1081];
	mul.wide.s32 	%rd1082, %r1108, 8;
	add.s64 	%rd1083, %rd839, %rd1082;
	ld.f64 	%fd460, [%rd1083];
	setp.geu.f64 	%p436, %fd459, %fd460;
	selp.b32 	%r1124, %r1111, %r1108, %p436;
	selp.b32 	%r1125, %r1108, %r1111, %p436;
	mul.wide.s32 	%rd1084, %r1113, 8;
	add.s64 	%rd1085, %rd839, %rd1084;
	ld.f64 	%fd461, [%rd1085];
	mul.wide.s32 	%rd1086, %r1110, 8;
	add.s64 	%rd1087, %rd839, %rd1086;
	ld.f64 	%fd462, [%rd1087];
	setp.geu.f64 	%p437, %fd461, %fd462;
	selp.b32 	%r1126, %r1113, %r1110, %p437;
	selp.b32 	%r1127, %r1110, %r1113, %p437;
	mul.wide.s32 	%rd1088, %r1115, 8;
	add.s64 	%rd1089, %rd839, %rd1088;
	ld.f64 	%fd463, [%rd1089];
	mul.wide.s32 	%rd1090, %r1112, 8;
	add.s64 	%rd1091, %rd839, %rd1090;
	ld.f64 	%fd464, [%rd1091];
	setp.geu.f64 	%p438, %fd463, %fd464;
	selp.b32 	%r1128, %r1115, %r1112, %p438;
	selp.b32 	%r1129, %r1112, %r1115, %p438;
	mul.wide.s32 	%rd1092, %r1098, 8;
	add.s64 	%rd1093, %rd839, %rd1092;
	ld.f64 	%fd465, [%rd1093];
	mul.wide.s32 	%rd1094, %r1114, 8;
	add.s64 	%rd1095, %rd839, %rd1094;
	ld.f64 	%fd466, [%rd1095];
	setp.geu.f64 	%p439, %fd465, %fd466;
	selp.b32 	%r1130, %r1098, %r1114, %p439;
	selp.b32 	%r1131, %r1114, %r1098, %p439;
	mul.wide.s32 	%rd1096, %r1117, 8;
	add.s64 	%rd1097, %rd839, %rd1096;
	ld.f64 	%fd467, [%rd1097];
	mul.wide.s32 	%rd1098, %r1101, 8;
	add.s64 	%rd1099, %rd839, %rd1098;
	ld.f64 	%fd468, [%rd1099];
	setp.geu.f64 	%p440, %fd467, %fd468;
	selp.b32 	%r1132, %r1117, %r1101, %p440;
	selp.b32 	%r1133, %r1101, %r1117, %p440;
	mul.wide.s32 	%rd1100, %r1119, 8;
	add.s64 	%rd1101, %rd839, %rd1100;
	ld.f64 	%fd469, [%rd1101];
	mul.wide.s32 	%rd1102, %r1116, 8;
	add.s64 	%rd1103, %rd839, %rd1102;
	ld.f64 	%fd470, [%rd1103];
	setp.geu.f64 	%p441, %fd469, %fd470;
	selp.b32 	%r1134, %r1119, %r1116, %p441;
	selp.b32 	%r1135, %r1116, %r1119, %p441;
	mul.wide.s32 	%rd1104, %r1121, 8;
	add.s64 	%rd1105, %rd839, %rd1104;
	ld.f64 	%fd471, [%rd1105];
	mul.wide.s32 	%rd1106, %r1118, 8;
	add.s64 	%rd1107, %rd839, %rd1106;
	ld.f64 	%fd472, [%rd1107];
	setp.geu.f64 	%p442, %fd471, %fd472;
	selp.b32 	%r1136, %r1121, %r1118, %p442;
	selp.b32 	%r1137, %r1118, %r1121, %p442;
	mul.wide.s32 	%rd1108, %r1123, 8;
	add.s64 	%rd1109, %rd839, %rd1108;
	ld.f64 	%fd473, [%rd1109];
	mul.wide.s32 	%rd1110, %r1120, 8;
	add.s64 	%rd1111, %rd839, %rd1110;
	ld.f64 	%fd474, [%rd1111];
	setp.geu.f64 	%p443, %fd473, %fd474;
	selp.b32 	%r1138, %r1123, %r1120, %p443;
	selp.b32 	%r1139, %r1120, %r1123, %p443;
	mul.wide.s32 	%rd1112, %r1125, 8;
	add.s64 	%rd1113, %rd839, %rd1112;
	ld.f64 	%fd475, [%rd1113];
	mul.wide.s32 	%rd1114, %r1122, 8;
	add.s64 	%rd1115, %rd839, %rd1114;
	ld.f64 	%fd476, [%rd1115];
	setp.geu.f64 	%p444, %fd475, %fd476;
	selp.b32 	%r1140, %r1125, %r1122, %p444;
	selp.b32 	%r1141, %r1122, %r1125, %p444;
	mul.wide.s32 	%rd1116, %r1127, 8;
	add.s64 	%rd1117, %rd839, %rd1116;
	ld.f64 	%fd477, [%rd1117];
	mul.wide.s32 	%rd1118, %r1124, 8;
	add.s64 	%rd1119, %rd839, %rd1118;
	ld.f64 	%fd478, [%rd1119];
	setp.geu.f64 	%p445, %fd477, %fd478;
	selp.b32 	%r1142, %r1127, %r1124, %p445;
	selp.b32 	%r1143, %r1124, %r1127, %p445;
	mul.wide.s32 	%rd1120, %r1129, 8;
	add.s64 	%rd1121, %rd839, %rd1120;
	ld.f64 	%fd479, [%rd1121];
	mul.wide.s32 	%rd1122, %r1126, 8;
	add.s64 	%rd1123, %rd839, %rd1122;
	ld.f64 	%fd480, [%rd1123];
	setp.geu.f64 	%p446, %fd479, %fd480;
	selp.b32 	%r1144, %r1129, %r1126, %p446;
	selp.b32 	%r1145, %r1126, %r1129, %p446;
	mul.wide.s32 	%rd1124, %r1131, 8;
	add.s64 	%rd1125, %rd839, %rd1124;
	ld.f64 	%fd481, [%rd1125];
	mul.wide.s32 	%rd1126, %r1128, 8;
	add.s64 	%rd1127, %rd839, %rd1126;
	ld.f64 	%fd482, [%rd1127];
	setp.geu.f64 	%p447, %fd481, %fd482;
	selp.b32 	%r1146, %r1131, %r1128, %p447;
	selp.b32 	%r1147, %r1128, %r1131, %p447;
	mul.wide.s32 	%rd1128, %r1135, 8;
	add.s64 	%rd1129, %rd839, %rd1128;
	ld.f64 	%fd483, [%rd1129];
	mul.wide.s32 	%rd1130, %r1132, 8;
	add.s64 	%rd1131, %rd839, %rd1130;
	ld.f64 	%fd484, [%rd1131];
	setp.geu.f64 	%p448, %fd483, %fd484;
	selp.b32 	%r1148, %r1135, %r1132, %p448;
	selp.b32 	%r1149, %r1132, %r1135, %p448;
	mul.wide.s32 	%rd1132, %r1137, 8;
	add.s64 	%rd1133, %rd839, %rd1132;
	ld.f64 	%fd485, [%rd1133];
	mul.wide.s32 	%rd1134, %r1134, 8;
	add.s64 	%rd1135, %rd839, %rd1134;
	ld.f64 	%fd486, [%rd1135];
	setp.geu.f64 	%p449, %fd485, %fd486;
	selp.b32 	%r1150, %r1137, %r1134, %p449;
	selp.b32 	%r1151, %r1134, %r1137, %p449;
	mul.wide.s32 	%rd1136, %r1139, 8;
	add.s64 	%rd1137, %rd839, %rd1136;
	ld.f64 	%fd487, [%rd1137];
	mul.wide.s32 	%rd1138, %r1136, 8;
	add.s64 	%rd1139, %rd839, %rd1138;
	ld.f64 	%fd488, [%rd1139];
	setp.geu.f64 	%p450, %fd487, %fd488;
	selp.b32 	%r1152, %r1139, %r1136, %p450;
	selp.b32 	%r1153, %r1136, %r1139, %p450;
	mul.wide.s32 	%rd1140, %r1141, 8;
	add.s64 	%rd1141, %rd839, %rd1140;
	ld.f64 	%fd489, [%rd1141];
	mul.wide.s32 	%rd1142, %r1138, 8;
	add.s64 	%rd1143, %rd839, %rd1142;
	ld.f64 	%fd490, [%rd1143];
	setp.geu.f64 	%p451, %fd489, %fd490;
	selp.b32 	%r1154, %r1141, %r1138, %p451;
	selp.b32 	%r1155, %r1138, %r1141, %p451;
	mul.wide.s32 	%rd1144, %r1143, 8;
	add.s64 	%rd1145, %rd839, %rd1144;
	ld.f64 	%fd491, [%rd1145];
	mul.wide.s32 	%rd1146, %r1140, 8;
	add.s64 	%rd1147, %rd839, %rd1146;
	ld.f64 	%fd492, [%rd1147];
	setp.geu.f64 	%p452, %fd491, %fd492;
	selp.b32 	%r1156, %r1143, %r1140, %p452;
	selp.b32 	%r1157, %r1140, %r1143, %p452;
	mul.wide.s32 	%rd1148, %r1145, 8;
	add.s64 	%rd1149, %rd839, %rd1148;
	ld.f64 	%fd493, [%rd1149];
	mul.wide.s32 	%rd1150, %r1142, 8;
	add.s64 	%rd1151, %rd839, %rd1150;
	ld.f64 	%fd494, [%rd1151];
	setp.geu.f64 	%p453, %fd493, %fd494;
	selp.b32 	%r1158, %r1145, %r1142, %p453;
	selp.b32 	%r1159, %r1142, %r1145, %p453;
	mul.wide.s32 	%rd1152, %r1147, 8;
	add.s64 	%rd1153, %rd839, %rd1152;
	ld.f64 	%fd495, [%rd1153];
	mul.wide.s32 	%rd1154, %r1144, 8;
	add.s64 	%rd1155, %rd839, %rd1154;
	ld.f64 	%fd496, [%rd1155];
	setp.geu.f64 	%p454, %fd495, %fd496;
	selp.b32 	%r1160, %r1147, %r1144, %p454;
	selp.b32 	%r1161, %r1144, %r1147, %p454;
	mul.wide.s32 	%rd1156, %r1130, 8;
	add.s64 	%rd1157, %rd839, %rd1156;
	ld.f64 	%fd497, [%rd1157];
	mul.wide.s32 	%rd1158, %r1146, 8;
	add.s64 	%rd1159, %rd839, %rd1158;
	ld.f64 	%fd498, [%rd1159];
	setp.geu.f64 	%p455, %fd497, %fd498;
	selp.b32 	%r1162, %r1130, %r1146, %p455;
	selp.b32 	%r1163, %r1146, %r1130, %p455;
	mul.wide.s32 	%rd1160, %r1149, 8;
	add.s64 	%rd1161, %rd839, %rd1160;
	ld.f64 	%fd499, [%rd1161];
	mul.wide.s32 	%rd1162, %r1133, 8;
	add.s64 	%rd1163, %rd839, %rd1162;
	ld.f64 	%fd500, [%rd1163];
	setp.geu.f64 	%p456, %fd499, %fd500;
	selp.b32 	%r1164, %r1149, %r1133, %p456;
	selp.b32 	%r1165, %r1133, %r1149, %p456;
	mul.wide.s32 	%rd1164, %r1151, 8;
	add.s64 	%rd1165, %rd839, %rd1164;
	ld.f64 	%fd501, [%rd1165];
	mul.wide.s32 	%rd1166, %r1148, 8;
	add.s64 	%rd1167, %rd839, %rd1166;
	ld.f64 	%fd502, [%rd1167];
	setp.geu.f64 	%p457, %fd501, %fd502;
	selp.b32 	%r1166, %r1151, %r1148, %p457;
	selp.b32 	%r1167, %r1148, %r1151, %p457;
	mul.wide.s32 	%rd1168, %r1153, 8;
	add.s64 	%rd1169, %rd839, %rd1168;
	ld.f64 	%fd503, [%rd1169];
	mul.wide.s32 	%rd1170, %r1150, 8;
	add.s64 	%rd1171, %rd839, %rd1170;
	ld.f64 	%fd504, [%rd1171];
	setp.geu.f64 	%p458, %fd503, %fd504;
	selp.b32 	%r1168, %r1153, %r1150, %p458;
	selp.b32 	%r1169, %r1150, %r1153, %p458;
	mul.wide.s32 	%rd1172, %r1155, 8;
	add.s64 	%rd1173, %rd839, %rd1172;
	ld.f64 	%fd505, [%rd1173];
	mul.wide.s32 	%rd1174, %r1152, 8;
	add.s64 	%rd1175, %rd839, %rd1174;
	ld.f64 	%fd506, [%rd1175];
	setp.geu.f64 	%p459, %fd505, %fd506;
	selp.b32 	%r1170, %r1155, %r1152, %p459;
	selp.b32 	%r1171, %r1152, %r1155, %p459;
	mul.wide.s32 	%rd1176, %r1157, 8;
	add.s64 	%rd1177, %rd839, %rd1176;
	ld.f64 	%fd507, [%rd1177];
	mul.wide.s32 	%rd1178, %r1154, 8;
	add.s64 	%rd1179, %rd839, %rd1178;
	ld.f64 	%fd508, [%rd1179];
	setp.geu.f64 	%p460, %fd507, %fd508;
	selp.b32 	%r1172, %r1157, %r1154, %p460;
	selp.b32 	%r1173, %r1154, %r1157, %p460;
	mul.wide.s32 	%rd1180, %r1159, 8;
	add.s64 	%rd1181, %rd839, %rd1180;
	ld.f64 	%fd509, [%rd1181];
	mul.wide.s32 	%rd1182, %r1156, 8;
	add.s64 	%rd1183, %rd839, %rd1182;
	ld.f64 	%fd510, [%rd1183];
	setp.geu.f64 	%p461, %fd509, %fd510;
	selp.b32 	%r1174, %r1159, %r1156, %p461;
	selp.b32 	%r1175, %r1156, %r1159, %p461;
	mul.wide.s32 	%rd1184, %r1161, 8;
	add.s64 	%rd1185, %rd839, %rd1184;
	ld.f64 	%fd511, [%rd1185];
	mul.wide.s32 	%rd1186, %r1158, 8;
	add.s64 	%rd1187, %rd839, %rd1186;
	ld.f64 	%fd512, [%rd1187];
	setp.geu.f64 	%p462, %fd511, %fd512;
	selp.b32 	%r1176, %r1161, %r1158, %p462;
	selp.b32 	%r1177, %r1158, %r1161, %p462;
	mul.wide.s32 	%rd1188, %r1163, 8;
	add.s64 	%rd1189, %rd839, %rd1188;
	ld.f64 	%fd513, [%rd1189];
	mul.wide.s32 	%rd1190, %r1160, 8;
	add.s64 	%rd1191, %rd839, %rd1190;
	ld.f64 	%fd514, [%rd1191];
	setp.geu.f64 	%p463, %fd513, %fd514;
	selp.b32 	%r1178, %r1163, %r1160, %p463;
	selp.b32 	%r1179, %r1160, %r1163, %p463;
	mul.wide.s32 	%rd1192, %r1167, 8;
	add.s64 	%rd1193, %rd839, %rd1192;
	ld.f64 	%fd515, [%rd1193];
	mul.wide.s32 	%rd1194, %r1164, 8;
	add.s64 	%rd1195, %rd839, %rd1194;
	ld.f64 	%fd516, [%rd1195];
	setp.geu.f64 	%p464, %fd515, %fd516;
	selp.b32 	%r1180, %r1167, %r1164, %p464;
	selp.b32 	%r1181, %r1164, %r1167, %p464;
	mul.wide.s32 	%rd1196, %r1169, 8;
	add.s64 	%rd1197, %rd839, %rd1196;
	ld.f64 	%fd517, [%rd1197];
	mul.wide.s32 	%rd1198, %r1166, 8;
	add.s64 	%rd1199, %rd839, %rd1198;
	ld.f64 	%fd518, [%rd1199];
	setp.geu.f64 	%p465, %fd517, %fd518;
	selp.b32 	%r1182, %r1169, %r1166, %p465;
	selp.b32 	%r1183, %r1166, %r1169, %p465;
	mul.wide.s32 	%rd1200, %r1171, 8;
	add.s64 	%rd1201, %rd839, %rd1200;
	ld.f64 	%fd519, [%rd1201];
	mul.wide.s32 	%rd1202, %r1168, 8;
	add.s64 	%rd1203, %rd839, %rd1202;
	ld.f64 	%fd520, [%rd1203];
	setp.geu.f64 	%p466, %fd519, %fd520;
	selp.b32 	%r1184, %r1171, %r1168, %p466;
	selp.b32 	%r1185, %r1168, %r1171, %p466;
	mul.wide.s32 	%rd1204, %r1173, 8;
	add.s64 	%rd1205, %rd839, %rd1204;
	ld.f64 	%fd521, [%rd1205];
	mul.wide.s32 	%rd1206, %r1170, 8;
	add.s64 	%rd1207, %rd839, %rd1206;
	ld.f64 	%fd522, [%rd1207];
	setp.geu.f64 	%p467, %fd521, %fd522;
	selp.b32 	%r1186, %r1173, %r1170, %p467;
	selp.b32 	%r1187, %r1170, %r1173, %p467;
	mul.wide.s32 	%rd1208, %r1175, 8;
	add.s64 	%rd1209, %rd839, %rd1208;
	ld.f64 	%fd523, [%rd1209];
	mul.wide.s32 	%rd1210, %r1172, 8;
	add.s64 	%rd1211, %rd839, %rd1210;
	ld.f64 	%fd524, [%rd1211];
	setp.geu.f64 	%p468, %fd523, %fd524;
	selp.b32 	%r1188, %r1175, %r1172, %p468;
	selp.b32 	%r1189, %r1172, %r1175, %p468;
	mul.wide.s32 	%rd1212, %r1177, 8;
	add.s64 	%rd1213, %rd839, %rd1212;
	ld.f64 	%fd525, [%rd1213];
	mul.wide.s32 	%rd1214, %r1174, 8;
	add.s64 	%rd1215, %rd839, %rd1214;
	ld.f64 	%fd526, [%rd1215];
	setp.geu.f64 	%p469, %fd525, %fd526;
	selp.b32 	%r1190, %r1177, %r1174, %p469;
	selp.b32 	%r1191, %r1174, %r1177, %p469;
	mul.wide.s32 	%rd1216, %r1179, 8;
	add.s64 	%rd1217, %rd839, %rd1216;
	ld.f64 	%fd527, [%rd1217];
	mul.wide.s32 	%rd1218, %r1176, 8;
	add.s64 	%rd1219, %rd839, %rd1218;
	ld.f64 	%fd528, [%rd1219];
	setp.geu.f64 	%p470, %fd527, %fd528;
	selp.b32 	%r1192, %r1179, %r1176, %p470;
	selp.b32 	%r1193, %r1176, %r1179, %p470;
	mul.wide.s32 	%rd1220, %r1162, 8;
	add.s64 	%rd1221, %rd839, %rd1220;
	ld.f64 	%fd529, [%rd1221];
	mul.wide.s32 	%rd1222, %r1178, 8;
	add.s64 	%rd1223, %rd839, %rd1222;
	ld.f64 	%fd530, [%rd1223];
	setp.geu.f64 	%p471, %fd529, %fd530;
	selp.b32 	%r1194, %r1162, %r1178, %p471;
	selp.b32 	%r1195, %r1178, %r1162, %p471;
	mul.wide.s32 	%rd1224, %r1181, 8;
	add.s64 	%rd1225, %rd839, %rd1224;
	ld.f64 	%fd531, [%rd1225];
	mul.wide.s32 	%rd1226, %r1165, 8;
	add.s64 	%rd1227, %rd839, %rd1226;
	ld.f64 	%fd532, [%rd1227];
	setp.geu.f64 	%p472, %fd531, %fd532;
	selp.b32 	%r1196, %r1181, %r1165, %p472;
	selp.b32 	%r1197, %r1165, %r1181, %p472;
	mul.wide.s32 	%rd1228, %r1183, 8;
	add.s64 	%rd1229, %rd839, %rd1228;
	ld.f64 	%fd533, [%rd1229];
	mul.wide.s32 	%rd1230, %r1180, 8;
	add.s64 	%rd1231, %rd839, %rd1230;
	ld.f64 	%fd534, [%rd1231];
	setp.geu.f64 	%p473, %fd533, %fd534;
	selp.b32 	%r1198, %r1183, %r1180, %p473;
	selp.b32 	%r1199, %r1180, %r1183, %p473;
	mul.wide.s32 	%rd1232, %r1185, 8;
	add.s64 	%rd1233, %rd839, %rd1232;
	ld.f64 	%fd535, [%rd1233];
	mul.wide.s32 	%rd1234, %r1182, 8;
	add.s64 	%rd1235, %rd839, %rd1234;
	ld.f64 	%fd536, [%rd1235];
	setp.geu.f64 	%p474, %fd535, %fd536;
	selp.b32 	%r1200, %r1185, %r1182, %p474;
	selp.b32 	%r1201, %r1182, %r1185, %p474;
	mul.wide.s32 	%rd1236, %r1187, 8;
	add.s64 	%rd1237, %rd839, %rd1236;
	ld.f64 	%fd537, [%rd1237];
	mul.wide.s32 	%rd1238, %r1184, 8;
	add.s64 	%rd1239, %rd839, %rd1238;
	ld.f64 	%fd538, [%rd1239];
	setp.geu.f64 	%p475, %fd537, %fd538;
	selp.b32 	%r1202, %r1187, %r1184, %p475;
	selp.b32 	%r1203, %r1184, %r1187, %p475;
	mul.wide.s32 	%rd1240, %r1189, 8;
	add.s64 	%rd1241, %rd839, %rd1240;
	ld.f64 	%fd539, [%rd1241];
	mul.wide.s32 	%rd1242, %r1186, 8;
	add.s64 	%rd1243, %rd839, %rd1242;
	ld.f64 	%fd540, [%rd1243];
	setp.geu.f64 	%p476, %fd539, %fd540;
	selp.b32 	%r1204, %r1189, %r1186, %p476;
	selp.b32 	%r1205, %r1186, %r1189, %p476;
	mul.wide.s32 	%rd1244, %r1191, 8;
	add.s64 	%rd1245, %rd839, %rd1244;
	ld.f64 	%fd541, [%rd1245];
	mul.wide.s32 	%rd1246, %r1188, 8;
	add.s64 	%rd1247, %rd839, %rd1246;
	ld.f64 	%fd542, [%rd1247];
	setp.geu.f64 	%p477, %fd541, %fd542;
	selp.b32 	%r1206, %r1191, %r1188, %p477;
	selp.b32 	%r1207, %r1188, %r1191, %p477;
	mul.wide.s32 	%rd1248, %r1193, 8;
	add.s64 	%rd1249, %rd839, %rd1248;
	ld.f64 	%fd543, [%rd1249];
	mul.wide.s32 	%rd1250, %r1190, 8;
	add.s64 	%rd1251, %rd839, %rd1250;
	ld.f64 	%fd544, [%rd1251];
	setp.geu.f64 	%p478, %fd543, %fd544;
	selp.b32 	%r1208, %r1193, %r1190, %p478;
	selp.b32 	%r1209, %r1190, %r1193, %p478;
	mul.wide.s32 	%rd1252, %r1195, 8;
	add.s64 	%rd1253, %rd839, %rd1252;
	ld.f64 	%fd545, [%rd1253];
	mul.wide.s32 	%rd1254, %r1192, 8;
	add.s64 	%rd1255, %rd839, %rd1254;
	ld.f64 	%fd546, [%rd1255];
	setp.geu.f64 	%p479, %fd545, %fd546;
	selp.b32 	%r1210, %r1195, %r1192, %p479;
	selp.b32 	%r1211, %r1192, %r1195, %p479;
	mul.wide.s32 	%rd1256, %r1199, 8;
	add.s64 	%rd1257, %rd839, %rd1256;
	ld.f64 	%fd547, [%rd1257];
	mul.wide.s32 	%rd1258, %r1196, 8;
	add.s64 	%rd1259, %rd839, %rd1258;
	ld.f64 	%fd548, [%rd1259];
	setp.geu.f64 	%p480, %fd547, %fd548;
	selp.b32 	%r1212, %r1199, %r1196, %p480;
	selp.b32 	%r1213, %r1196, %r1199, %p480;
	mul.wide.s32 	%rd1260, %r1201, 8;
	add.s64 	%rd1261, %rd839, %rd1260;
	ld.f64 	%fd549, [%rd1261];
	mul.wide.s32 	%rd1262, %r1198, 8;
	add.s64 	%rd1263, %rd839, %rd1262;
	ld.f64 	%fd550, [%rd1263];
	setp.geu.f64 	%p481, %fd549, %fd550;
	selp.b32 	%r1214, %r1201, %r1198, %p481;
	selp.b32 	%r1215, %r1198, %r1201, %p481;
	mul.wide.s32 	%rd1264, %r1203, 8;
	add.s64 	%rd1265, %rd839, %rd1264;
	ld.f64 	%fd551, [%rd1265];
	mul.wide.s32 	%rd1266, %r1200, 8;
	add.s64 	%rd1267, %rd839, %rd1266;
	ld.f64 	%fd552, [%rd1267];
	setp.geu.f64 	%p482, %fd551, %fd552;
	selp.b32 	%r1216, %r1203, %r1200, %p482;
	selp.b32 	%r1217, %r1200, %r1203, %p482;
	mul.wide.s32 	%rd1268, %r1205, 8;
	add.s64 	%rd1269, %rd839, %rd1268;
	ld.f64 	%fd553, [%rd1269];
	mul.wide.s32 	%rd1270, %r1202, 8;
	add.s64 	%rd1271, %rd839, %rd1270;
	ld.f64 	%fd554, [%rd1271];
	setp.geu.f64 	%p483, %fd553, %fd554;
	selp.b32 	%r1218, %r1205, %r1202, %p483;
	selp.b32 	%r1219, %r1202, %r1205, %p483;
	mul.wide.s32 	%rd1272, %r1207, 8;
	add.s64 	%rd1273, %rd839, %rd1272;
	ld.f64 	%fd555, [%rd1273];
	mul.wide.s32 	%rd1274, %r1204, 8;
	add.s64 	%rd1275, %rd839, %rd1274;
	ld.f64 	%fd556, [%rd1275];
	setp.geu.f64 	%p484, %fd555, %fd556;
	selp.b32 	%r1220, %r1207, %r1204, %p484;
	selp.b32 	%r1221, %r1204, %r1207, %p484;
	mul.wide.s32 	%rd1276, %r1209, 8;
	add.s64 	%rd1277, %rd839, %rd1276;
	ld.f64 	%fd557, [%rd1277];
	mul.wide.s32 	%rd1278, %r1206, 8;
	add.s64 	%rd1279, %rd839, %rd1278;
	ld.f64 	%fd558, [%rd1279];
	setp.geu.f64 	%p485, %fd557, %fd558;
	selp.b32 	%r1222, %r1209, %r1206, %p485;
	selp.b32 	%r1223, %r1206, %r1209, %p485;
	mul.wide.s32 	%rd1280, %r1211, 8;
	add.s64 	%rd1281, %rd839, %rd1280;
	ld.f64 	%fd559, [%rd1281];
	mul.wide.s32 	%rd1282, %r1208, 8;
	add.s64 	%rd1283, %rd839, %rd1282;
	ld.f64 	%fd560, [%rd1283];
	setp.geu.f64 	%p486, %fd559, %fd560;
	selp.b32 	%r1224, %r1211, %r1208, %p486;
	selp.b32 	%r1225, %r1208, %r1211, %p486;
	mul.wide.s32 	%rd1284, %r1194, 8;
	add.s64 	%rd1285, %rd839, %rd1284;
	ld.f64 	%fd561, [%rd1285];
	mul.wide.s32 	%rd1286, %r1210, 8;
	add.s64 	%rd1287, %rd839, %rd1286;
	ld.f64 	%fd562, [%rd1287];
	setp.geu.f64 	%p487, %fd561, %fd562;
	selp.b32 	%r1226, %r1194, %r1210, %p487;
	selp.b32 	%r1227, %r1210, %r1194, %p487;
	mul.wide.s32 	%rd1288, %r1213, 8;
	add.s64 	%rd1289, %rd839, %rd1288;
	ld.f64 	%fd563, [%rd1289];
	mul.wide.s32 	%rd1290, %r1197, 8;
	add.s64 	%rd1291, %rd839, %rd1290;
	ld.f64 	%fd564, [%rd1291];
	setp.geu.f64 	%p488, %fd563, %fd564;
	selp.b32 	%r1228, %r1213, %r1197, %p488;
	selp.b32 	%r1229, %r1197, %r1213, %p488;
	mul.wide.s32 	%rd1292, %r1215, 8;
	add.s64 	%rd1293, %rd839, %rd1292;
	ld.f64 	%fd565, [%rd1293];
	mul.wide.s32 	%rd1294, %r1212, 8;
	add.s64 	%rd1295, %rd839, %rd1294;
	ld.f64 	%fd566, [%rd1295];
	setp.geu.f64 	%p489, %fd565, %fd566;
	selp.b32 	%r1230, %r1215, %r1212, %p489;
	selp.b32 	%r1231, %r1212, %r1215, %p489;
	mul.wide.s32 	%rd1296, %r1217, 8;
	add.s64 	%rd1297, %rd839, %rd1296;
	ld.f64 	%fd567, [%rd1297];
	mul.wide.s32 	%rd1298, %r1214, 8;
	add.s64 	%rd1299, %rd839, %rd1298;
	ld.f64 	%fd568, [%rd1299];
	setp.geu.f64 	%p490, %fd567, %fd568;
	selp.b32 	%r1232, %r1217, %r1214, %p490;
	selp.b32 	%r1233, %r1214, %r1217, %p490;
	mul.wide.s32 	%rd1300, %r1219, 8;
	add.s64 	%rd1301, %rd839, %rd1300;
	ld.f64 	%fd569, [%rd1301];
	mul.wide.s32 	%rd1302, %r1216, 8;
	add.s64 	%rd1303, %rd839, %rd1302;
	ld.f64 	%fd570, [%rd1303];
	setp.geu.f64 	%p491, %fd569, %fd570;
	selp.b32 	%r1234, %r1219, %r1216, %p491;
	selp.b32 	%r1235, %r1216, %r1219, %p491;
	mul.wide.s32 	%rd1304, %r1221, 8;
	add.s64 	%rd1305, %rd839, %rd1304;
	ld.f64 	%fd571, [%rd1305];
	mul.wide.s32 	%rd1306, %r1218, 8;
	add.s64 	%rd1307, %rd839, %rd1306;
	ld.f64 	%fd572, [%rd1307];
	setp.geu.f64 	%p492, %fd571, %fd572;
	selp.b32 	%r1236, %r1221, %r1218, %p492;
	selp.b32 	%r1237, %r1218, %r1221, %p492;
	mul.wide.s32 	%rd1308, %r1223, 8;
	add.s64 	%rd1309, %rd839, %rd1308;
	ld.f64 	%fd573, [%rd1309];
	mul.wide.s32 	%rd1310, %r1220, 8;
	add.s64 	%rd1311, %rd839, %rd1310;
	ld.f64 	%fd574, [%rd1311];
	setp.geu.f64 	%p493, %fd573, %fd574;
	selp.b32 	%r1238, %r1223, %r1220, %p493;
	selp.b32 	%r1239, %r1220, %r1223, %p493;
	mul.wide.s32 	%rd1312, %r1225, 8;
	add.s64 	%rd1313, %rd839, %rd1312;
	ld.f64 	%fd575, [%rd1313];
	mul.wide.s32 	%rd1314, %r1222, 8;
	add.s64 	%rd1315, %rd839, %rd1314;
	ld.f64 	%fd576, [%rd1315];
	setp.geu.f64 	%p494, %fd575, %fd576;
	selp.b32 	%r1240, %r1225, %r1222, %p494;
	selp.b32 	%r1241, %r1222, %r1225, %p494;
	mul.wide.s32 	%rd1316, %r1227, 8;
	add.s64 	%rd1317, %rd839, %rd1316;
	ld.f64 	%fd577, [%rd1317];
	mul.wide.s32 	%rd1318, %r1224, 8;
	add.s64 	%rd1319, %rd839, %rd1318;
	ld.f64 	%fd578, [%rd1319];
	setp.geu.f64 	%p495, %fd577, %fd578;
	selp.b32 	%r1242, %r1227, %r1224, %p495;
	selp.b32 	%r1243, %r1224, %r1227, %p495;
	mul.wide.s32 	%rd1320, %r1231, 8;
	add.s64 	%rd1321, %rd839, %rd1320;
	ld.f64 	%fd579, [%rd1321];
	mul.wide.s32 	%rd1322, %r1228, 8;
	add.s64 	%rd1323, %rd839, %rd1322;
	ld.f64 	%fd580, [%rd1323];
	setp.geu.f64 	%p496, %fd579, %fd580;
	selp.b32 	%r1244, %r1231, %r1228, %p496;
	selp.b32 	%r1245, %r1228, %r1231, %p496;
	mul.wide.s32 	%rd1324, %r1233, 8;
	add.s64 	%rd1325, %rd839, %rd1324;
	ld.f64 	%fd581, [%rd1325];
	mul.wide.s32 	%rd1326, %r1230, 8;
	add.s64 	%rd1327, %rd839, %rd1326;
	ld.f64 	%fd582, [%rd1327];
	setp.geu.f64 	%p497, %fd581, %fd582;
	selp.b32 	%r1246, %r1233, %r1230, %p497;
	selp.b32 	%r1247, %r1230, %r1233, %p497;
	mul.wide.s32 	%rd1328, %r1235, 8;
	add.s64 	%rd1329, %rd839, %rd1328;
	ld.f64 	%fd583, [%rd1329];
	mul.wide.s32 	%rd1330, %r1232, 8;
	add.s64 	%rd1331, %rd839, %rd1330;
	ld.f64 	%fd584, [%rd1331];
	setp.geu.f64 	%p498, %fd583, %fd584;
	selp.b32 	%r1248, %r1235, %r1232, %p498;
	selp.b32 	%r1249, %r1232, %r1235, %p498;
	mul.wide.s32 	%rd1332, %r1237, 8;
	add.s64 	%rd1333, %rd839, %rd1332;
	ld.f64 	%fd585, [%rd1333];
	mul.wide.s32 	%rd1334, %r1234, 8;
	add.s64 	%rd1335, %rd839, %rd1334;
	ld.f64 	%fd586, [%rd1335];
	setp.geu.f64 	%p499, %fd585, %fd586;
	selp.b32 	%r1250, %r1237, %r1234, %p499;
	selp.b32 	%r1251, %r1234, %r1237, %p499;
	mul.wide.s32 	%rd1336, %r1239, 8;
	add.s64 	%rd1337, %rd839, %rd1336;
	ld.f64 	%fd587, [%rd1337];
	mul.wide.s32 	%rd1338, %r1236, 8;
	add.s64 	%rd1339, %rd839, %rd1338;
	ld.f64 	%fd588, [%rd1339];
	setp.geu.f64 	%p500, %fd587, %fd588;
	selp.b32 	%r1252, %r1239, %r1236, %p500;
	selp.b32 	%r1253, %r1236, %r1239, %p500;
	mul.wide.s32 	%rd1340, %r1241, 8;
	add.s64 	%rd1341, %rd839, %rd1340;
	ld.f64 	%fd589, [%rd1341];
	mul.wide.s32 	%rd1342, %r1238, 8;
	add.s64 	%rd1343, %rd839, %rd1342;
	ld.f64 	%fd590, [%rd1343];
	setp.geu.f64 	%p501, %fd589, %fd590;
	selp.b32 	%r1254, %r1241, %r1238, %p501;
	selp.b32 	%r1255, %r1238, %r1241, %p501;
	mul.wide.s32 	%rd1344, %r1243, 8;
	add.s64 	%rd1345, %rd839, %rd1344;
	ld.f64 	%fd591, [%rd1345];
	mul.wide.s32 	%rd1346, %r1240, 8;
	add.s64 	%rd1347, %rd839, %rd1346;
	ld.f64 	%fd592, [%rd1347];
	setp.geu.f64 	%p502, %fd591, %fd592;
	selp.b32 	%r1256, %r1243, %r1240, %p502;
	selp.b32 	%r1257, %r1240, %r1243, %p502;
	mul.wide.s32 	%rd1348, %r1226, 8;
	add.s64 	%rd1349, %rd839, %rd1348;
	ld.f64 	%fd593, [%rd1349];
	mul.wide.s32 	%rd1350, %r1242, 8;
	add.s64 	%rd1351, %rd839, %rd1350;
	ld.f64 	%fd594, [%rd1351];
	setp.geu.f64 	%p503, %fd593, %fd594;
	selp.b32 	%r1509, %r1226, %r1242, %p503;
	selp.b32 	%r1258, %r1242, %r1226, %p503;
	mul.wide.s32 	%rd1352, %r1245, 8;
	add.s64 	%rd1353, %rd839, %rd1352;
	ld.f64 	%fd595, [%rd1353];
	mul.wide.s32 	%rd1354, %r1229, 8;
	add.s64 	%rd1355, %rd839, %rd1354;
	ld.f64 	%fd596, [%rd1355];
	setp.geu.f64 	%p504, %fd595, %fd596;
	selp.b32 	%r1471, %r1245, %r1229, %p504;
	selp.b32 	%r1472, %r1229, %r1245, %p504;
	mul.wide.s32 	%rd1356, %r1247, 8;
	add.s64 	%rd1357, %rd839, %rd1356;
	ld.f64 	%fd597, [%rd1357];
	mul.wide.s32 	%rd1358, %r1244, 8;
	add.s64 	%rd1359, %rd839, %rd1358;
	ld.f64 	%fd598, [%rd1359];
	setp.geu.f64 	%p505, %fd597, %fd598;
	selp.b32 	%r1469, %r1247, %r1244, %p505;
	selp.b32 	%r1470, %r1244, %r1247, %p505;
	mul.wide.s32 	%rd1360, %r1249, 8;
	add.s64 	%rd1361, %rd839, %rd1360;
	ld.f64 	%fd599, [%rd1361];
	mul.wide.s32 	%rd1362, %r1246, 8;
	add.s64 	%rd1363, %rd839, %rd1362;
	ld.f64 	%fd600, [%rd1363];
	setp.geu.f64 	%p506, %fd599, %fd600;
	selp.b32 	%r1467, %r1249, %r1246, %p506;
	selp.b32 	%r1468, %r1246, %r1249, %p506;
	mul.wide.s32 	%rd1364, %r1251, 8;
	add.s64 	%rd1365, %rd839, %rd1364;
	ld.f64 	%fd601, [%rd1365];
	mul.wide.s32 	%rd1366, %r1248, 8;
	add.s64 	%rd1367, %rd839, %rd1366;
	ld.f64 	%fd602, [%rd1367];
	setp.geu.f64 	%p507, %fd601, %fd602;
	selp.b32 	%r1465, %r1251, %r1248, %p507;
	selp.b32 	%r1466, %r1248, %r1251, %p507;
	mul.wide.s32 	%rd1368, %r1253, 8;
	add.s64 	%rd1369, %rd839, %rd1368;
	ld.f64 	%fd603, [%rd1369];
	mul.wide.s32 	%rd1370, %r1250, 8;
	add.s64 	%rd1371, %rd839, %rd1370;
	ld.f64 	%fd604, [%rd1371];
	setp.geu.f64 	%p508, %fd603, %fd604;
	selp.b32 	%r1463, %r1253, %r1250, %p508;
	selp.b32 	%r1464, %r1250, %r1253, %p508;
	mul.wide.s32 	%rd1372, %r1255, 8;
	add.s64 	%rd1373, %rd839, %rd1372;
	ld.f64 	%fd605, [%rd1373];
	mul.wide.s32 	%rd1374, %r1252, 8;
	add.s64 	%rd1375, %rd839, %rd1374;
	ld.f64 	%fd606, [%rd1375];
	setp.geu.f64 	%p509, %fd605, %fd606;
	selp.b32 	%r1461, %r1255, %r1252, %p509;
	selp.b32 	%r1462, %r1252, %r1255, %p509;
	mul.wide.s32 	%rd1376, %r1257, 8;
	add.s64 	%rd1377, %rd839, %rd1376;
	ld.f64 	%fd607, [%rd1377];
	mul.wide.s32 	%rd1378, %r1254, 8;
	add.s64 	%rd1379, %rd839, %rd1378;
	ld.f64 	%fd608, [%rd1379];
	setp.geu.f64 	%p510, %fd607, %fd608;
	selp.b32 	%r1459, %r1257, %r1254, %p510;
	selp.b32 	%r1460, %r1254, %r1257, %p510;
	mul.wide.s32 	%rd1380, %r1258, 8;
	add.s64 	%rd1381, %rd839, %rd1380;
	ld.f64 	%fd609, [%rd1381];
	mul.wide.s32 	%rd1382, %r1256, 8;
	add.s64 	%rd1383, %rd839, %rd1382;
	ld.f64 	%fd610, [%rd1383];
	setp.geu.f64 	%p511, %fd609, %fd610;
	selp.b32 	%r1457, %r1258, %r1256, %p511;
	selp.b32 	%r1458, %r1256, %r1258, %p511;
	mad.lo.s32 	%r23, %r1, 68, %r985;
	mov.b32 	%r1473, 2;
$L__BB17_2:
	mov.u32 	%r41, %r1473;
	bar.sync 	0;
	add.s32 	%r1259, %r41, -1;
	shr.u32 	%r1260, %r41, 1;
	st.shared.u32 	[%r23], %r1472;
	st.shared.u32 	[%r23+4], %r1471;
	st.shared.u32 	[%r23+8], %r1470;
	st.shared.u32 	[%r23+12], %r1469;
	st.shared.u32 	[%r23+16], %r1468;
	st.shared.u32 	[%r23+20], %r1467;
	st.shared.u32 	[%r23+24], %r1466;
	st.shared.u32 	[%r23+28], %r1465;
	st.shared.u32 	[%r23+32], %r1464;
	st.shared.u32 	[%r23+36], %r1463;
	st.shared.u32 	[%r23+40], %r1462;
	st.shared.u32 	[%r23+44], %r1461;
	st.shared.u32 	[%r23+48], %r1460;
	st.shared.u32 	[%r23+52], %r1459;
	st.shared.u32 	[%r23+56], %r1458;
	st.shared.u32 	[%r23+60], %r1457;
	st.shared.u32 	[%r23+64], %r1509;
	bar.sync 	0;
	neg.s32 	%r1261, %r41;
	and.b32  	%r1262, %r1, %r1261;
	mul.lo.s32 	%r1263, %r1262, 17;
	mul.lo.s32 	%r1264, %r1260, 17;
	and.b32  	%r1265, %r1259, %r1;
	mul.lo.s32 	%r1266, %r1265, 17;
	min.u32 	%r42, %r1266, 4352;
	min.u32 	%r43, %r1263, 4352;
	add.s32 	%r1267, %r43, %r1264;
	min.u32 	%r44, %r1267, 4352;
	add.s32 	%r1268, %r44, %r1264;
	min.u32 	%r45, %r1268, 4352;
	sub.s32 	%r1269, %r44, %r43;
	sub.s32 	%r1270, %r45, %r44;
	setp.lt.s32 	%p512, %r42, %r1270;
	sub.s32 	%r1271, %r42, %r1270;
	selp.b32 	%r1476, 0, %r1271, %p512;
	min.s32 	%r1474, %r1269, %r42;
	setp.ge.s32 	%p513, %r1476, %r1474;
	ld.global.u64 	%rd6, [a_d];
	@%p513 bra 	$L__BB17_5;
	add.s32 	%r48, %r44, %r42;
$L__BB17_4:
	sub.s32 	%r1272, %r1474, %r1476;
	shr.u32 	%r1273, %r1272, 31;
	add.s32 	%r1274, %r1272, %r1273;
	shr.s32 	%r1275, %r1274, 1;
	add.s32 	%r1276, %r1275, %r1476;
	add.s32 	%r1277, %r1276, %r43;
	shl.b32 	%r1278, %r1277, 2;
	mov.u32 	%r1279, _ZZN3cub18CUB_300001_SM_10006detail10merge_sort30DeviceMergeSortBlockSortKernelINS2_10policy_hubIN6thrust24THRUST_300001_SM_1000_NS10device_ptrIiEEE9Policy600ES8_PNS0_8NullTypeES8_SC_m4cmpdiSB_EEvbT0_T1_T2_T3_T4_PT6_PT7_T5_NS1_7vsmem_tEE19static_temp_storage;
	add.s32 	%r1280, %r1279, %r1278;
	ld.shared.u32 	%r1281, [%r1280];
	not.b32 	%r1282, %r1276;
	add.s32 	%r1283, %r48, %r1282;
	shl.b32 	%r1284, %r1283, 2;
	add.s32 	%r1285, %r1279, %r1284;
	ld.shared.u32 	%r1286, [%r1285];
	mul.wide.s32 	%rd1384, %r1286, 8;
	add.s64 	%rd1385, %rd6, %rd1384;
	ld.f64 	%fd611, [%rd1385];
	mul.wide.s32 	%rd1386, %r1281, 8;
	add.s64 	%rd1387, %rd6, %rd1386;
	ld.f64 	%fd612, [%rd1387];
	setp.geu.f64 	%p514, %fd611, %fd612;
	add.s32 	%r1287, %r1276, 1;
	selp.b32 	%r1476, %r1287, %r1476, %p514;
	selp.b32 	%r1474, %r1474, %r1276, %p514;
	setp.lt.s32 	%p515, %r1476, %r1474;
	@%p515 bra 	$L__BB17_4;
$L__BB17_5:
	add.s32 	%r54, %r1476, %r43;
	add.s32 	%r1288, %r44, %r42;
	sub.s32 	%r55, %r1288, %r1476;
	shl.b32 	%r1289, %r54, 2;
	mov.u32 	%r1290, _ZZN3cub18CUB_300001_SM_10006detail10merge_sort30DeviceMergeSortBlockSortKernelINS2_10policy_hubIN6thrust24THRUST_300001_SM_1000_NS10device_ptrIiEEE9Policy600ES8_PNS0_8NullTypeES8_SC_m4cmpdiSB_EEvbT0_T1_T2_T3_T4_PT6_PT7_T5_NS1_7vsmem_tEE19static_temp_storage;
	add.s32 	%r1291, %r1290, %r1289;
	ld.shared.u32 	%r1479, [%r1291];
	shl.b32 	%r1292, %r55, 2;
	add.s32 	%r1293, %r1290, %r1292;
	ld.shared.u32 	%r1478, [%r1293];
	setp.ge.s32 	%p517, %r55, %r45;
	mov.pred 	%p601, 0;
	@%p517 bra 	$L__BB17_8;
	setp.ge.s32 	%p519, %r54, %r44;
	mov.pred 	%p601, -1;
	@%p519 bra 	$L__BB17_8;
	mul.wide.s32 	%rd1388, %r1478, 8;
	add.s64 	%rd1389, %rd6, %rd1388;
	ld.f64 	%fd613, [%rd1389];
	mul.wide.s32 	%rd1390, %r1479, 8;
	add.s64 	%rd1391, %rd6, %rd1390;
	ld.f64 	%fd614, [%rd1391];
	setp.lt.f64 	%p601, %fd613, %fd614;
$L__BB17_8:
	selp.b32 	%r1472, %r1478, %r1479, %p601;
	selp.u32 	%r1294, 1, 0, %p601;
	add.s32 	%r59, %r55, %r1294;
	not.pred 	%p520, %p601;
	selp.u32 	%r1295, 1, 0, %p520;
	add.s32 	%r60, %r54, %r1295;
	@%p520 bra 	$L__BB17_10;
	shl.b32 	%r1299, %r59, 2;
	add.s32 	%r1301, %r1290, %r1299;
	ld.shared.u32 	%r1478, [%r1301];
	bra.uni 	$L__BB17_11;
$L__BB17_10:
	shl.b32 	%r1296, %r60, 2;
	add.s32 	%r1298, %r1290, %r1296;
	ld.shared.u32 	%r1479, [%r1298];
$L__BB17_11:
	setp.ge.s32 	%p522, %r59, %r45;
	mov.pred 	%p602, 0;
	@%p522 bra 	$L__BB17_14;
	setp.ge.s32 	%p524, %r60, %r44;
	mov.pred 	%p602, -1;
	@%p524 bra 	$L__BB17_14;
	mul.wide.s32 	%rd1392, %r1478, 8;
	add.s64 	%rd1393, %rd6, %rd1392;
	ld.f64 	%fd615, [%rd1393];
	mul.wide.s32 	%rd1394, %r1479, 8;
	add.s64 	%rd1395, %rd6, %rd1394;
	ld.f64 	%fd616, [%rd1395];
	setp.lt.f64 	%p602, %fd615, %fd616;
$L__BB17_14:
	selp.b32 	%r1471, %r1478, %r1479, %p602;
	selp.u32 	%r1302, 1, 0, %p602;
	add.s32 	%r66, %r59, %r1302;
	not.pred 	%p525, %p602;
	selp.u32 	%r1303, 1, 0, %p525;
	add.s32 	%r67, %r60, %r1303;
	@%p602 bra 	$L__BB17_16;
	shl.b32 	%r1304, %r67, 2;
	add.s32 	%r1306, %r1290, %r1304;
	ld.shared.u32 	%r1479, [%r1306];
	bra.uni 	$L__BB17_17;
$L__BB17_16:
	shl.b32 	%r1307, %r66, 2;
	add.s32 	%r1309, %r1290, %r1307;
	ld.shared.u32 	%r1478, [%r1309];
$L__BB17_17:
	setp.ge.s32 	%p527, %r66, %r45;
	mov.pred 	%p603, 0;
	@%p527 bra 	$L__BB17_20;
	setp.ge.s32 	%p529, %r67, %r44;
	mov.pred 	%p603, -1;
	@%p529 bra 	$L__BB17_20;
	mul.wide.s32 	%rd1396, %r1478, 8;
	add.s64 	%rd1397, %rd6, %rd1396;
	ld.f64 	%fd617, [%rd1397];
	mul.wide.s32 	%rd1398, %r1479, 8;
	add.s64 	%rd1399, %rd6, %rd1398;
	ld.f64 	%fd618, [%rd1399];
	setp.lt.f64 	%p603, %fd617, %fd618;
$L__BB17_20:
	selp.b32 	%r1470, %r1478, %r1479, %p603;
	selp.u32 	%r1310, 1, 0, %p603;
	add.s32 	%r73, %r66, %r1310;
	not.pred 	%p530, %p603;
	selp.u32 	%r1311, 1, 0, %p530;
	add.s32 	%r74, %r67, %r1311;
	@%p603 bra 	$L__BB17_22;
	shl.b32 	%r1312, %r74, 2;
	add.s32 	%r1314, %r1290, %r1312;
	ld.shared.u32 	%r1479, [%r1314];
	bra.uni 	$L__BB17_23;
$L__BB17_22:
	shl.b32 	%r1315, %r73, 2;
	add.s32 	%r1317, %r1290, %r1315;
	ld.shared.u32 	%r1478, [%r1317];
$L__BB17_23:
	setp.ge.s32 	%p532, %r73, %r45;
	mov.pred 	%p604, 0;
	@%p532 bra 	$L__BB17_26;
	setp.ge.s32 	%p534, %r74, %r44;
	mov.pred 	%p604, -1;
	@%p534 bra 	$L__BB17_26;
	mul.wide.s32 	%rd1400, %r1478, 8;
	add.s64 	%rd1401, %rd6, %rd1400;
	ld.f64 	%fd619, [%rd1401];
	mul.wide.s32 	%rd1402, %r1479, 8;
	add.s64 	%rd1403, %rd6, %rd1402;
	ld.f64 	%fd620, [%rd1403];
	setp.lt.f64 	%p604, %fd619, %fd620;
$L__BB17_26:
	selp.b32 	%r1469, %r1478, %r1479, %p604;
	selp.u32 	%r1318, 1, 0, %p604;
	add.s32 	%r80, %r73, %r1318;
	not.pred 	%p535, %p604;
	selp.u32 	%r1319, 1, 0, %p535;
	add.s32 	%r81, %r74, %r1319;
	@%p604 bra 	$L__BB17_28;
	shl.b32 	%r1320, %r81, 2;
	add.s32 	%r1322, %r1290, %r1320;
	ld.shared.u32 	%r1479, [%r1322];
	bra.uni 	$L__BB17_29;
$L__BB17_28:
	shl.b32 	%r1323, %r80, 2;
	add.s32 	%r1325, %r1290, %r1323;
	ld.shared.u32 	%r1478, [%r1325];
$L__BB17_29:
	setp.ge.s32 	%p537, %r80, %r45;
	mov.pred 	%p605, 0;
	@%p537 bra 	$L__BB17_32;
	setp.ge.s32 	%p539, %r81, %r44;
	mov.pred 	%p605, -1;
	@%p539 bra 	$L__BB17_32;
	mul.wide.s32 	%rd1404, %r1478, 8;
	add.s64 	%rd1405, %rd6, %rd1404;
	ld.f64 	%fd621, [%rd1405];
	mul.wide.s32 	%rd1406, %r1479, 8;
	add.s64 	%rd1407, %rd6, %rd1406;
	ld.f64 	%fd622, [%rd1407];
	setp.lt.f64 	%p605, %fd621, %fd622;
$L__BB17_32:
	selp.b32 	%r1468, %r1478, %r1479, %p605;
	selp.u32 	%r1326, 1, 0, %p605;
	add.s32 	%r87, %r80, %r1326;
	not.pred 	%p540, %p605;
	selp.u32 	%r1327, 1, 0, %p540;
	add.s32 	%r88, %r81, %r1327;
	@%p605 bra 	$L__BB17_34;
	shl.b32 	%r1328, %r88, 2;
	add.s32 	%r1330, %r1290, %r1328;
	ld.shared.u32 	%r1479, [%r1330];
	bra.uni 	$L__BB17_35;
$L__BB17_34:
	shl.b32 	%r1331, %r87, 2;
	add.s32 	%r1333, %r1290, %r1331;
	ld.shared.u32 	%r1478, [%r1333];
$L__BB17_35:
	setp.ge.s32 	%p542, %r87, %r45;
	mov.pred 	%p606, 0;
	@%p542 bra 	$L__BB17_38;
	setp.ge.s32 	%p544, %r88, %r44;
	mov.pred 	%p606, -1;
	@%p544 bra 	$L__BB17_38;
	mul.wide.s32 	%rd1408, %r1478, 8;
	add.s64 	%rd1409, %rd6, %rd1408;
	ld.f64 	%fd623, [%rd1409];
	mul.wide.s32 	%rd1410, %r1479, 8;
	add.s64 	%rd1411, %rd6, %rd1410;
	ld.f64 	%fd624, [%rd1411];
	setp.lt.f64 	%p606, %fd623, %fd624;
$L__BB17_38:
	selp.b32 	%r1467, %r1478, %r1479, %p606;
	selp.u32 	%r1334, 1, 0, %p606;
	add.s32 	%r94, %r87, %r1334;
	not.pred 	%p545, %p606;
	selp.u32 	%r1335, 1, 0, %p545;
	add.s32 	%r95, %r88, %r1335;
	@%p606 bra 	$L__BB17_40;
	shl.b32 	%r1336, %r95, 2;
	add.s32 	%r1338, %r1290, %r1336;
	ld.shared.u32 	%r1479, [%r1338];
	bra.uni 	$L__BB17_41;
$L__BB17_40:
	shl.b32 	%r1339, %r94, 2;
	add.s32 	%r1341, %r1290, %r1339;
	ld.shared.u32 	%r1478, [%r1341];
$L__BB17_41:
	setp.ge.s32 	%p547, %r94, %r45;
	mov.pred 	%p607, 0;
	@%p547 bra 	$L__BB17_44;
	setp.ge.s32 	%p549, %r95, %r44;
	mov.pred 	%p607, -1;
	@%p549 bra 	$L__BB17_44;
	mul.wide.s32 	%rd1412, %r1478, 8;
	add.s64 	%rd1413, %rd6, %rd1412;
	ld.f64 	%fd625, [%rd1413];
	mul.wide.s32 	%rd1414, %r1479, 8;
	add.s64 	%rd1415, %rd6, %rd1414;
	ld.f64 	%fd626, [%rd1415];
	setp.lt.f64 	%p607, %fd625, %fd626;
$L__BB17_44:
	selp.b32 	%r1466, %r1478, %r1479, %p607;
	selp.u32 	%r1342, 1, 0, %p607;
	add.s32 	%r101, %r94, %r1342;
	not.pred 	%p550, %p607;
	selp.u32 	%r1343, 1, 0, %p550;
	add.s32 	%r102, %r95, %r1343;
	@%p607 bra 	$L__BB17_46;
	shl.b32 	%r1344, %r102, 2;
	add.s32 	%r1346, %r1290, %r1344;
	ld.shared.u32 	%r1479, [%r1346];
	bra.uni 	$L__BB17_47;
$L__BB17_46:
	shl.b32 	%r1347, %r101, 2;
	add.s32 	%r1349, %r1290, %r1347;
	ld.shared.u32 	%r1478, [%r1349];
$L__BB17_47:
	setp.ge.s32 	%p552, %r101, %r45;
	mov.pred 	%p608, 0;
	@%p552 bra 	$L__BB17_50;
	setp.ge.s32 	%p554, %r102, %r44;
	mov.pred 	%p608, -1;
	@%p554 bra 	$L__BB17_50;
	mul.wide.s32 	%rd1416, %r1478, 8;
	add.s64 	%rd1417, %rd6, %rd1416;
	ld.f64 	%fd627, [%rd1417];
	mul.wide.s32 	%rd1418, %r1479, 8;
	add.s64 	%rd1419, %rd6, %rd1418;
	ld.f64 	%fd628, [%rd1419];
	setp.lt.f64 	%p608, %fd627, %fd628;
$L__BB17_50:
	selp.b32 	%r1465, %r1478, %r1479, %p608;
	selp.u32 	%r1350, 1, 0, %p608;
	add.s32 	%r108, %r101, %r1350;
	not.pred 	%p555, %p608;
	selp.u32 	%r1351, 1, 0, %p555;
	add.s32 	%r109, %r102, %r1351;
	@%p608 bra 	$L__BB17_52;
	shl.b32 	%r1352, %r109, 2;
	add.s32 	%r1354, %r1290, %r1352;
	ld.shared.u32 	%r1479, [%r1354];
	bra.uni 	$L__BB17_53;
$L__BB17_52:
	shl.b32 	%r1355, %r108, 2;
	add.s32 	%r1357, %r1290, %r1355;
	ld.shared.u32 	%r1478, [%r1357];
$L__BB17_53:
	setp.ge.s32 	%p557, %r108, %r45;
	mov.pred 	%p609, 0;
	@%p557 bra 	$L__BB17_56;
	setp.ge.s32 	%p559, %r109, %r44;
	mov.pred 	%p609, -1;
	@%p559 bra 	$L__BB17_56;
	mul.wide.s32 	%rd1420, %r1478, 8;
	add.s64 	%rd1421, %rd6, %rd1420;
	ld.f64 	%fd629, [%rd1421];
	mul.wide.s32 	%rd1422, %r1479, 8;
	add.s64 	%rd1423, %rd6, %rd1422;
	ld.f64 	%fd630, [%rd1423];
	setp.lt.f64 	%p609, %fd629, %fd630;
$L__BB17_56:
	selp.b32 	%r1464, %r1478, %r1479, %p609;
	selp.u32 	%r1358, 1, 0, %p609;
	add.s32 	%r115, %r108, %r1358;
	not.pred 	%p560, %p609;
	selp.u32 	%r1359, 1, 0, %p560;
	add.s32 	%r116, %r109, %r1359;
	@%p609 bra 	$L__BB17_58;
	shl.b32 	%r1360, %r116, 2;
	add.s32 	%r1362, %r1290, %r1360;
	ld.shared.u32 	%r1479, [%r1362];
	bra.uni 	$L__BB17_59;
$L__BB17_58:
	shl.b32 	%r1363, %r115, 2;
	add.s32 	%r1365, %r1290, %r1363;
	ld.shared.u32 	%r1478, [%r1365];
$L__BB17_59:
	setp.ge.s32 	%p562, %r115, %r45;
	mov.pred 	%p610, 0;
	@%p562 bra 	$L__BB17_62;
	setp.ge.s32 	%p564, %r116, %r44;
	mov.pred 	%p610, -1;
	@%p564 bra 	$L__BB17_62;
	mul.wide.s32 	%rd1424, %r1478, 8;
	add.s64 	%rd1425, %rd6, %rd1424;
	ld.f64 	%fd631, [%rd1425];
	mul.wide.s32 	%rd1426, %r1479, 8;
	add.s64 	%rd1427, %rd6, %rd1426;
	ld.f64 	%fd632, [%rd1427];
	setp.lt.f64 	%p610, %fd631, %fd632;
$L__BB17_62:
	selp.b32 	%r1463, %r1478, %r1479, %p610;
	selp.u32 	%r1366, 1, 0, %p610;
	add.s32 	%r122, %r115, %r1366;
	not.pred 	%p565, %p610;
	selp.u32 	%r1367, 1, 0, %p565;
	add.s32 	%r123, %r116, %r1367;
	@%p610 bra 	$L__BB17_64;
	shl.b32 	%r1368, %r123, 2;
	add.s32 	%r1370, %r1290, %r1368;
	ld.shared.u32 	%r1479, [%r1370];
	bra.uni 	$L__BB17_65;
$L__BB17_64:
	shl.b32 	%r1371, %r122, 2;
	add.s32 	%r1373, %r1290, %r1371;
	ld.shared.u32 	%r1478, [%r1373];
$L__BB17_65:
	setp.ge.s32 	%p567, %r122, %r45;
	mov.pred 	%p611, 0;
	@%p567 bra 	$L__BB17_68;
	setp.ge.s32 	%p569, %r123, %r44;
	mov.pred 	%p611, -1;
	@%p569 bra 	$L__BB17_68;
	mul.wide.s32 	%rd1428, %r1478, 8;
	add.s64 	%rd1429, %rd6, %rd1428;
	ld.f64 	%fd633, [%rd1429];
	mul.wide.s32 	%rd1430, %r1479, 8;
	add.s64 	%rd1431, %rd6, %rd1430;
	ld.f64 	%fd634, [%rd1431];
	setp.lt.f64 	%p611, %fd633, %fd634;
$L__BB17_68:
	selp.b32 	%r1462, %r1478, %r1479, %p611;
	selp.u32 	%r1374, 1, 0, %p611;
	add.s32 	%r129, %r122, %r1374;
	not.pred 	%p570, %p611;
	selp.u32 	%r1375, 1, 0, %p570;
	add.s32 	%r130, %r123, %r1375;
	@%p611 bra 	$L__BB17_70;
	shl.b32 	%r1376, %r130, 2;
	add.s32 	%r1378, %r1290, %r1376;
	ld.shared.u32 	%r1479, [%r1378];
	bra.uni 	$L__BB17_71;
$L__BB17_70:
	shl.b32 	%r1379, %r129, 2;
	add.s32 	%r1381, %r1290, %r1379;
	ld.shared.u32 	%r1478, [%r1381];
$L__BB17_71:
	setp.ge.s32 	%p572, %r129, %r45;
	mov.pred 	%p612, 0;
	@%p572 bra 	$L__BB17_74;
	setp.ge.s32 	%p574, %r130, %r44;
	mov.pred 	%p612, -1;
	@%p574 bra 	$L__BB17_74;
	mul.wide.s32 	%rd1432, %r1478, 8;
	add.s64 	%rd1433, %rd6, %rd1432;
	ld.f64 	%fd635, [%rd1433];
	mul.wide.s32 	%rd1434, %r1479, 8;
	add.s64 	%rd1435, %rd6, %rd1434;
	ld.f64 	%fd636, [%rd1435];
	setp.lt.f64 	%p612, %fd635, %fd636;
$L__BB17_74:
	selp.b32 	%r1461, %r1478, %r1479, %p612;
	selp.u32 	%r1382, 1, 0, %p612;
	add.s32 	%r136, %r129, %r1382;
	not.pred 	%p575, %p612;
	selp.u32 	%r1383, 1, 0, %p575;
	add.s32 	%r137, %r130, %r1383;
	@%p612 bra 	$L__BB17_76;
	shl.b32 	%r1384, %r137, 2;
	mov.u32 	%r1385, _ZZN3cub18CUB_300001_SM_10006detail10merge_sort30DeviceMergeSortBlockSortKernelINS2_10policy_hubIN6thrust24THRUST_300001_SM_1000_NS10device_ptrIiEEE9Policy600ES8_PNS0_8NullTypeES8_SC_m4cmpdiSB_EEvbT0_T1_T2_T3_T4_PT6_PT7_T5_NS1_7vsmem_tEE19static_temp_storage;
	add.s32 	%r1386, %r1385, %r1384;
	ld.shared.u32 	%r1479, [%r1386];
	bra.uni 	$L__BB17_77;
$L__BB17_76:
	shl.b32 	%r1387, %r136, 2;
	mov.u32 	%r1388, _ZZN3cub18CUB_300001_SM_10006detail10merge_sort30DeviceMergeSortBlockSortKernelINS2_10policy_hubIN6thrust24THRUST_300001_SM_1000_NS10device_ptrIiEEE9Policy600ES8_PNS0_8NullTypeES8_SC_m4cmpdiSB_EEvbT0_T1_T2_T3_T4_PT6_PT7_T5_NS1_7vsmem_tEE19static_temp_storage;
	add.s32 	%r1389, %r1388, %r1387;
	ld.shared.u32 	%r1478, [%r1389];
$L__BB17_77:
	setp.ge.s32 	%p577, %r136, %r45;
	mov.pred 	%p613, 0;
	@%p577 bra 	$L__BB17_80;
	setp.ge.s32 	%p579, %r137, %r44;
	mov.pred 	%p613, -1;
	@%p579 bra 	$L__BB17_80;
	mul.wide.s32 	%rd1436, %r1478, 8;
	add.s64 	%rd1437, %rd6, %rd1436;
	ld.f64 	%fd637, [%rd1437];
	mul.wide.s32 	%rd1438, %r1479, 8;
	add.s64 	%rd1439, %rd6, %rd1438;
	ld.f64 	%fd638, [%rd1439];
	setp.lt.f64 	%p613, %fd637, %fd638;
$L__BB17_80:
	selp.b32 	%r1460, %r1478, %r1479, %p613;
	selp.u32 	%r1390, 1, 0, %p613;
	add.s32 	%r143, %r136, %r1390;
	not.pred 	%p580, %p613;
	selp.u32 	%r1391, 1, 0, %p580;
	add.s32 	%r144, %r137, %r1391;
	@%p613 bra 	$L__BB17_82;
	shl.b32 	%r1392, %r144, 2;
	mov.u32 	%r1393, _ZZN3cub18CUB_300001_SM_10006detail10merge_sort30DeviceMergeSortBlockSortKernelINS2_10policy_hubIN6thrust24THRUST_300001_SM_1000_NS10device_ptrIiEEE9Policy600ES8_PNS0_8NullTypeES8_SC_m4cmpdiSB_EEvbT0_T1_T2_T3_T4_PT6_PT7_T5_NS1_7vsmem_tEE19static_temp_storage;
	add.s32 	%r1394, %r1393, %r1392;
	ld.shared.u32 	%r1479, [%r1394];
	bra.uni 	$L__BB17_83;
$L__BB17_82:
	shl.b32 	%r1395, %r143, 2;
	mov.u32 	%r1396, _ZZN3cub18CUB_300001_SM_10006detail10merge_sort30DeviceMergeSortBlockSortKernelINS2_10policy_hubIN6thrust24THRUST_300001_SM_1000_NS10device_ptrIiEEE9Policy600ES8_PNS0_8NullTypeES8_SC_m4cmpdiSB_EEvbT0_T1_T2_T3_T4_PT6_PT7_T5_NS1_7vsmem_tEE19static_temp_storage;
	add.s32 	%r1397, %r1396, %r1395;
	ld.shared.u32 	%r1478, [%r1397];
$L__BB17_83:
	setp.ge.s32 	%p582, %r143, %r45;
	mov.pred 	%p614, 0;
	@%p582 bra 	$L__BB17_86;
	setp.ge.s32 	%p584, %r144, %r44;
	mov.pred 	%p614, -1;
	@%p584 bra 	$L__BB17_86;
	mul.wide.s32 	%rd1440, %r1478, 8;
	add.s64 	%rd1441, %rd6, %rd1440;
	ld.f64 	%fd639, [%rd1441];
	mul.wide.s32 	%rd1442, %r1479, 8;
	add.s64 	%rd1443, %rd6, %rd1442;
	ld.f64 	%fd640, [%rd1443];
	setp.lt.f64 	%p614, %fd639, %fd640;
$L__BB17_86:
	selp.b32 	%r1459, %r1478, %r1479, %p614;
	selp.u32 	%r1398, 1, 0, %p614;
	add.s32 	%r150, %r143, %r1398;
	not.pred 	%p585, %p614;
	selp.u32 	%r1399, 1, 0, %p585;
	add.s32 	%r151, %r144, %r1399;
	@%p614 bra 	$L__BB17_88;
	shl.b32 	%r1400, %r151, 2;
	mov.u32 	%r1401, _ZZN3cub18CUB_300001_SM_10006detail10merge_sort30DeviceMergeSortBlockSortKernelINS2_10policy_hubIN6thrust24THRUST_300001_SM_1000_NS10device_ptrIiEEE9Policy600ES8_PNS0_8NullTypeES8_SC_m4cmpdiSB_EEvbT0_T1_T2_T3_T4_PT6_PT7_T5_NS1_7vsmem_tEE19static_temp_storage;
	add.s32 	%r1402, %r1401, %r1400;
	ld.shared.u32 	%r1479, [%r1402];
	bra.uni 	$L__BB17_89;
$L__BB17_88:
	shl.b32 	%r1403, %r150, 2;
	mov.u32 	%r1404, _ZZN3cub18CUB_300001_SM_10006detail10merge_sort30DeviceMergeSortBlockSortKernelINS2_10policy_hubIN6thrust24THRUST_300001_SM_1000_NS10device_ptrIiEEE9Policy600ES8_PNS0_8NullTypeES8_SC_m4cmpdiSB_EEvbT0_T1_T2_T3_T4_PT6_PT7_T5_NS1_7vsmem_tEE19static_temp_storage;
	add.s32 	%r1405, %r1404, %r1403;
	ld.shared.u32 	%r1478, [%r1405];
$L__BB17_89:
	setp.ge.s32 	%p587, %r150, %r45;
	mov.pred 	%p615, 0;
	@%p587 bra 	$L__BB17_92;
	setp.ge.s32 	%p589, %r151, %r44;
	mov.pred 	%p615, -1;
	@%p589 bra 	$L__BB17_92;
	mul.wide.s32 	%rd1444, %r1478, 8;
	add.s64 	%rd1445, %rd6, %rd1444;
	ld.f64 	%fd641, [%rd1445];
	mul.wide.s32 	%rd1446, %r1479, 8;
	add.s64 	%rd1447, %rd6, %rd1446;
	ld.f64 	%fd642, [%rd1447];
	setp.lt.f64 	%p615, %fd641, %fd642;
$L__BB17_92:
	selp.b32 	%r1458, %r1478, %r1479, %p615;
	selp.u32 	%r1406, 1, 0, %p615;
	add.s32 	%r157, %r150, %r1406;
	not.pred 	%p590, %p615;
	selp.u32 	%r1407, 1, 0, %p590;
	add.s32 	%r158, %r151, %r1407;
	@%p615 bra 	$L__BB17_94;
	shl.b32 	%r1408, %r158, 2;
	mov.u32 	%r1409, _ZZN3cub18CUB_300001_SM_10006detail10merge_sort30DeviceMergeSortBlockSortKernelINS2_10policy_hubIN6thrust24THRUST_300001_SM_1000_NS10device_ptrIiEEE9Policy600ES8_PNS0_8NullTypeES8_SC_m4cmpdiSB_EEvbT0_T1_T2_T3_T4_PT6_PT7_T5_NS1_7vsmem_tEE19static_temp_storage;
	add.s32 	%r1410, %r1409, %r1408;
	ld.shared.u32 	%r1479, [%r1410];
	bra.uni 	$L__BB17_95;
$L__BB17_94:
	shl.b32 	%r1411, %r157, 2;
	mov.u32 	%r1412, _ZZN3cub18CUB_300001_SM_10006detail10merge_sort30DeviceMergeSortBlockSortKernelINS2_10policy_hubIN6thrust24THRUST_300001_SM_1000_NS10device_ptrIiEEE9Policy600ES8_PNS0_8NullTypeES8_SC_m4cmpdiSB_EEvbT0_T1_T2_T3_T4_PT6_PT7_T5_NS1_7vsmem_tEE19static_temp_storage;
	add.s32 	%r1413, %r1412, %r1411;
	ld.shared.u32 	%r1478, [%r1413];
$L__BB17_95:
	setp.ge.s32 	%p592, %r157, %r45;
	mov.pred 	%p616, 0;
	@%p592 bra 	$L__BB17_98;
	setp.ge.s32 	%p594, %r158, %r44;
	mov.pred 	%p616, -1;
	@%p594 bra 	$L__BB17_98;
	mul.wide.s32 	%rd1448, %r1478, 8;
	add.s64 	%rd1449, %rd6, %rd1448;
	ld.f64 	%fd643, [%rd1449];
	mul.wide.s32 	%rd1450, %r1479, 8;
	add.s64 	%rd1451, %rd6, %rd1450;
	ld.f64 	%fd644, [%rd1451];
	setp.lt.f64 	%p616, %fd643, %fd644;
$L__BB17_98:
	selp.b32 	%r1457, %r1478, %r1479, %p616;
	selp.u32 	%r1414, 1, 0, %p616;
	add.s32 	%r164, %r157, %r1414;
	not.pred 	%p595, %p616;
	selp.u32 	%r1415, 1, 0, %p595;
	add.s32 	%r165, %r158, %r1415;
	@%p616 bra 	$L__BB17_100;
	shl.b32 	%r1416, %r165, 2;
	mov.u32 	%r1417, _ZZN3cub18CUB_300001_SM_10006detail10merge_sort30DeviceMergeSortBlockSortKernelINS2_10policy_hubIN6thrust24THRUST_300001_SM_1000_NS10device_ptrIiEEE9Policy600ES8_PNS0_8NullTypeES8_SC_m4cmpdiSB_EEvbT0_T1_T2_T3_T4_PT6_PT7_T5_NS1_7vsmem_tEE19static_temp_storage;
	add.s32 	%r1418, %r1417, %r1416;
	ld.shared.u32 	%r1479, [%r1418];
	bra.uni 	$L__BB17_101;
$L__BB17_100:
	shl.b32 	%r1419, %r164, 2;
	mov.u32 	%r1420, _ZZN3cub18CUB_300001_SM_10006detail10merge_sort30DeviceMergeSortBlockSortKernelINS2_10policy_hubIN6thrust24THRUST_300001_SM_1000_NS10device_ptrIiEEE9Policy600ES8_PNS0_8NullTypeES8_SC_m4cmpdiSB_EEvbT0_T1_T2_T3_T4_PT6_PT7_T5_NS1_7vsmem_tEE19static_temp_storage;
	add.s32 	%r1421, %r1420, %r1419;
	ld.shared.u32 	%r1478, [%r1421];
$L__BB17_101:
	setp.ge.s32 	%p596, %r164, %r45;
	mov.u32 	%r1509, %r1479;
	@%p596 bra 	$L__BB17_104;
	setp.ge.s32 	%p597, %r165, %r44;
	mov.u32 	%r1509, %r1478;
	@%p597 bra 	$L__BB17_104;
	mul.wide.s32 	%rd1452, %r1478, 8;
	add.s64 	%rd1453, %rd6, %rd1452;
	ld.f64 	%fd645, [%rd1453];
	mul.wide.s32 	%rd1454, %r1479, 8;
	add.s64 	%rd1455, %rd6, %rd1454;
	ld.f64 	%fd646, [%rd1455];
	setp.lt.f64 	%p598, %fd645, %fd646;
	selp.b32 	%r1509, %r1478, %r1479, %p598;
$L__BB17_104:
	shl.b32 	%r1473, %r41, 1;
	setp.lt.u32 	%p599, %r41, 129;
	@%p599 bra 	$L__BB17_2;
	ld.param.s8 	%rs3, [_ZN3cub18CUB_300001_SM_10006detail10merge_sort30DeviceMergeSortBlockSortKernelINS2_10policy_hubIN6thrust24THRUST_300001_SM_1000_NS10device_ptrIiEEE9Policy600ES8_PNS0_8NullTypeES8_SC_m4cmpdiSB_EEvbT0_T1_T2_T3_T4_PT6_PT7_T5_NS1_7vsmem_tE_param_0];
	bar.sync 	0;
	setp.eq.s16 	%p600, %rs3, 0;
	@%p600 bra 	$L__BB17_107;
	st.shared.u32 	[%r5], %r1472;
	st.shared.u32 	[%r5+4], %r1471;
	st.shared.u32 	[%r5+8], %r1470;
	st.shared.u32 	[%r5+12], %r1469;
	st.shared.u32 	[%r5+16], %r1468;
	st.shared.u32 	[%r5+20], %r1467;
	st.shared.u32 	[%r5+24], %r1466;
	st.shared.u32 	[%r5+28], %r1465;
	st.shared.u32 	[%r5+32], %r1464;
	st.shared.u32 	[%r5+36], %r1463;
	st.shared.u32 	[%r5+40], %r1462;
	st.shared.u32 	[%r5+44], %r1461;
	st.shared.u32 	[%r5+48], %r1460;
	st.shared.u32 	[%r5+52], %r1459;
	st.shared.u32 	[%r5+56], %r1458;
	st.shared.u32 	[%r5+60], %r1457;
	st.shared.u32 	[%r5+64], %r1509;
	bar.warp.sync 	-1;
	ld.shared.u32 	%r1422, [%r4];
	ld.shared.u32 	%r1423, [%r4+128];
	ld.shared.u32 	%r1424, [%r4+256];
	ld.shared.u32 	%r1425, [%r4+384];
	ld.shared.u32 	%r1426, [%r4+512];
	ld.shared.u32 	%r1427, [%r4+640];
	ld.shared.u32 	%r1428, [%r4+768];
	ld.shared.u32 	%r1429, [%r4+896];
	ld.shared.u32 	%r1430, [%r4+1024];
	ld.shared.u32 	%r1431, [%r4+1152];
	ld.shared.u32 	%r1432, [%r4+1280];
	ld.shared.u32 	%r1433, [%r4+1408];
	ld.shared.u32 	%r1434, [%r4+1536];
	ld.shared.u32 	%r1435, [%r4+1664];
	ld.shared.u32 	%r1436, [%r4+1792];
	ld.shared.u32 	%r1437, [%r4+1920];
	ld.shared.u32 	%r1438, [%r4+2048];
	cvt.u64.u32 	%rd1456, %r3;
	cvt.u64.u32 	%rd1457, %r2;
	add.s64 	%rd1458, %rd4, %rd1457;
	add.s64 	%rd1459, %rd1458, %rd1456;
	shl.b64 	%rd1460, %rd1459, 2;
	add.s64 	%rd1461, %rd3, %rd1460;
	st.global.u32 	[%rd1461], %r1422;
	st.global.u32 	[%rd1461+128], %r1423;
	st.global.u32 	[%rd1461+256], %r1424;
	st.global.u32 	[%rd1461+384], %r1425;
	st.global.u32 	[%rd1461+512], %r1426;
	st.global.u32 	[%rd1461+640], %r1427;
	st.global.u32 	[%rd1461+768], %r1428;
	st.global.u32 	[%rd1461+896], %r1429;
	st.global.u32 	[%rd1461+1024], %r1430;
	st.global.u32 	[%rd1461+1152], %r1431;
	st.global.u32 	[%rd1461+1280], %r1432;
	st.global.u32 	[%rd1461+1408], %r1433;
	st.global.u32 	[%rd1461+1536], %r1434;
	st.global.u32 	[%rd1461+1664], %r1435;
	st.global.u32 	[%rd1461+1792], %r1436;
	st.global.u32 	[%rd1461+1920], %r1437;
	st.global.u32 	[%rd1461+2048], %r1438;
	bra.uni 	$L__BB17_367;
$L__BB17_107:
	st.shared.u32 	[%r5], %r1472;
	st.shared.u32 	[%r5+4], %r1471;
	st.shared.u32 	[%r5+8], %r1470;
	st.shared.u32 	[%r5+12], %r1469;
	st.shared.u32 	[%r5+16], %r1468;
	st.shared.u32 	[%r5+20], %r1467;
	st.shared.u32 	[%r5+24], %r1466;
	st.shared.u32 	[%r5+28], %r1465;
	st.shared.u32 	[%r5+32], %r1464;
	st.shared.u32 	[%r5+36], %r1463;
	st.shared.u32 	[%r5+40], %r1462;
	st.shared.u32 	[%r5+44], %r1461;
	st.shared.u32 	[%r5+48], %r1460;
	st.shared.u32 	[%r5+52], %r1459;
	st.shared.u32 	[%r5+56], %r1458;
	st.shared.u32 	[%r5+60], %r1457;
	st.shared.u32 	[%r5+64], %r1509;
	bar.warp.sync 	-1;
	ld.shared.u32 	%r1439, [%r4];
	ld.shared.u32 	%r1440, [%r4+128];
	ld.shared.u32 	%r1441, [%r4+256];
	ld.shared.u32 	%r1442, [%r4+384];
	ld.shared.u32 	%r1443, [%r4+512];
	ld.shared.u32 	%r1444, [%r4+640];
	ld.shared.u32 	%r1445, [%r4+768];
	ld.shared.u32 	%r1446, [%r4+896];
	ld.shared.u32 	%r1447, [%r4+1024];
	ld.shared.u32 	%r1448, [%r4+1152];
	ld.shared.u32 	%r1449, [%r4+1280];
	ld.shared.u32 	%r1450, [%r4+1408];
	ld.shared.u32 	%r1451, [%r4+1536];
	ld.shared.u32 	%r1452, [%r4+1664];
	ld.shared.u32 	%r1453, [%r4+1792];
	ld.shared.u32 	%r1454, [%r4+1920];
	ld.shared.u32 	%r1455, [%r4+2048];
	add.s64 	%rd1463, %rd1, %rd837;
	st.global.u32 	[%rd1463], %r1439;
	st.global.u32 	[%rd1463+128], %r1440;
	st.global.u32 	[%rd1463+256], %r1441;
	st.global.u32 	[%rd1463+384], %r1442;
	st.global.u32 	[%rd1463+512], %r1443;
	st.global.u32 	[%rd1463+640], %r1444;
	st.global.u32 	[%rd1463+768], %r1445;
	st.global.u32 	[%rd1463+896], %r1446;
	st.global.u32 	[%rd1463+1024], %r1447;
	st.global.u32 	[%rd1463+1152], %r1448;
	st.global.u32 	[%rd1463+1280], %r1449;
	st.global.u32 	[%rd1463+1408], %r1450;
	st.global.u32 	[%rd1463+1536], %r1451;
	st.global.u32 	[%rd1463+1664], %r1452;
	st.global.u32 	[%rd1463+1792], %r1453;
	st.global.u32 	[%rd1463+1920], %r1454;
	st.global.u32 	[%rd1463+2048], %r1455;
	bra.uni 	$L__BB17_367;
$L__BB17_108:
	cvt.u32.u64 	%r499, %rd4;
	cvt.u32.u64 	%r500, %rd10;
	sub.s32 	%r501, %r500, %r499;
	min.s32 	%r173, %r501, 4352;
	// begin inline asm
	griddepcontrol.wait;
	// end inline asm
	shl.b64 	%rd17, %rd4, 2;
	add.s64 	%rd18, %rd2, %rd17;
	mov.u32 	%r174, %tid.x;
	ld.global.u32 	%r1526, [%rd18];
	and.b32  	%r502, %r174, 31;
	and.b32  	%r503, %r174, 992;
	mul.lo.s32 	%r504, %r503, 17;
	or.b32  	%r176, %r504, %r502;
	setp.ge.s32 	%p66, %r176, %r173;
	mov.u32 	%r1510, %r1526;
	@%p66 bra 	$L__BB17_110;
	cvt.u64.u32 	%rd19, %r176;
	add.s64 	%rd20, %rd4, %rd19;
	shl.b64 	%rd21, %rd20, 2;
	add.s64 	%rd22, %rd2, %rd21;
	ld.global.u32 	%r1510, [%rd22];
$L__BB17_110:
	add.s32 	%r505, %r176, 32;
	setp.ge.s32 	%p67, %r505, %r173;
	mov.u32 	%r1511, %r1526;
	@%p67 bra 	$L__BB17_112;
	cvt.u64.u32 	%rd23, %r176;
	add.s64 	%rd24, %rd4, %rd23;
	shl.b64 	%rd25, %rd24, 2;
	add.s64 	%rd26, %rd2, %rd25;
	ld.global.u32 	%r1511, [%rd26+128];
$L__BB17_112:
	add.s32 	%r506, %r176, 64;
	setp.ge.s32 	%p68, %r506, %r173;
	mov.u32 	%r1512, %r1526;
	@%p68 bra 	$L__BB17_114;
	cvt.u64.u32 	%rd27, %r176;
	add.s64 	%rd28, %rd4, %rd27;
	shl.b64 	%rd29, %rd28, 2;
	add.s64 	%rd30, %rd2, %rd29;
	ld.global.u32 	%r1512, [%rd30+256];
$L__BB17_114:
	add.s32 	%r507, %r176, 96;
	setp.ge.s32 	%p69, %r507, %r173;
	mov.u32 	%r1513, %r1526;
	@%p69 bra 	$L__BB17_116;
	cvt.u64.u32 	%rd31, %r176;
	add.s64 	%rd32, %rd4, %rd31;
	shl.b64 	%rd33, %rd32, 2;
	add.s64 	%rd34, %rd2, %rd33;
	ld.global.u32 	%r1513, [%rd34+384];
$L__BB17_116:
	add.s32 	%r508, %r176, 128;
	setp.ge.s32 	%p70, %r508, %r173;
	mov.u32 	%r1514, %r1526;
	@%p70 bra 	$L__BB17_118;
	cvt.u64.u32 	%rd35, %r176;
	add.s64 	%rd36, %rd4, %rd35;
	shl.b64 	%rd37, %rd36, 2;
	add.s64 	%rd38, %rd2, %rd37;
	ld.global.u32 	%r1514, [%rd38+512];
$L__BB17_118:
	add.s32 	%r509, %r176, 160;
	setp.ge.s32 	%p71, %r509, %r173;
	mov.u32 	%r1515, %r1526;
	@%p71 bra 	$L__BB17_120;
	cvt.u64.u32 	%rd39, %r176;
	add.s64 	%rd40, %rd4, %rd39;
	shl.b64 	%rd41, %rd40, 2;
	add.s64 	%rd42, %rd2, %rd41;
	ld.global.u32 	%r1515, [%rd42+640];
$L__BB17_120:
	add.s32 	%r510, %r176, 192;
	setp.ge.s32 	%p72, %r510, %r173;
	mov.u32 	%r1516, %r1526;
	@%p72 bra 	$L__BB17_122;
	cvt.u64.u32 	%rd43, %r176;
	add.s64 	%rd44, %rd4, %rd43;
	shl.b64 	%rd45, %rd44, 2;
	add.s64 	%rd46, %rd2, %rd45;
	ld.global.u32 	%r1516, [%rd46+768];
$L__BB17_122:
	add.s32 	%r191, %r176, 224;
	setp.ge.s32 	%p73, %r191, %r173;
	mov.u32 	%r1517, %r1526;
	@%p73 bra 	$L__BB17_124;
	cvt.u64.u32 	%rd47, %r176;
	add.s64 	%rd48, %rd4, %rd47;
	shl.b64 	%rd49, %rd48, 2;
	add.s64 	%rd50, %rd2, %rd49;
	ld.global.u32 	%r1517, [%rd50+896];
$L__BB17_124:
	add.s32 	%r194, %r176, 256;
	setp.ge.s32 	%p74, %r194, %r173;
	mov.u32 	%r1518, %r1526;
	@%p74 bra 	$L__BB17_126;
	cvt.u64.u32 	%rd51, %r176;
	add.s64 	%rd52, %rd4, %rd51;
	shl.b64 	%rd53, %rd52, 2;
	add.s64 	%rd54, %rd2, %rd53;
	ld.global.u32 	%r1518, [%rd54+1024];
$L__BB17_126:
	add.s32 	%r197, %r176, 288;
	setp.ge.s32 	%p75, %r197, %r173;
	mov.u32 	%r1519, %r1526;
	@%p75 bra 	$L__BB17_128;
	cvt.u64.u32 	%rd55, %r176;
	add.s64 	%rd56, %rd4, %rd55;
	shl.b64 	%rd57, %rd56, 2;
	add.s64 	%rd58, %rd2, %rd57;
	ld.global.u32 	%r1519, [%rd58+1152];
$L__BB17_128:
	add.s32 	%r200, %r176, 320;
	setp.ge.s32 	%p76, %r200, %r173;
	mov.u32 	%r1520, %r1526;
	@%p76 bra 	$L__BB17_130;
	cvt.u64.u32 	%rd59, %r176;
	add.s64 	%rd60, %rd4, %rd59;
	shl.b64 	%rd61, %rd60, 2;
	add.s64 	%rd62, %rd2, %rd61;
	ld.global.u32 	%r1520, [%rd62+1280];
$L__BB17_130:
	add.s32 	%r203, %r176, 352;
	setp.ge.s32 	%p77, %r203, %r173;
	mov.u32 	%r1521, %r1526;
	@%p77 bra 	$L__BB17_132;
	cvt.u64.u32 	%rd63, %r176;
	add.s64 	%rd64, %rd4, %rd63;
	shl.b64 	%rd65, %rd64, 2;
	add.s64 	%rd66, %rd2, %rd65;
	ld.global.u32 	%r1521, [%rd66+1408];
$L__BB17_132:
	add.s32 	%r206, %r176, 384;
	setp.ge.s32 	%p78, %r206, %r173;
	mov.u32 	%r1522, %r1526;
	@%p78 bra 	$L__BB17_134;
	cvt.u64.u32 	%rd67, %r176;
	add.s64 	%rd68, %rd4, %rd67;
	shl.b64 	%rd69, %rd68, 2;
	add.s64 	%rd70, %rd2, %rd69;
	ld.global.u32 	%r1522, [%rd70+1536];
$L__BB17_134:
	add.s32 	%r511, %r176, 416;
	setp.ge.s32 	%p79, %r511, %r173;
	mov.u32 	%r1523, %r1526;
	@%p79 bra 	$L__BB17_136;
	cvt.u64.u32 	%rd71, %r176;
	add.s64 	%rd72, %rd4, %rd71;
	shl.b64 	%rd73, %rd72, 2;
	add.s64 	%rd74, %rd2, %rd73;
	ld.global.u32 	%r1523, [%rd74+1664];
$L__BB17_136:
	add.s32 	%r512, %r176, 448;
	setp.ge.s32 	%p80, %r512, %r173;
	mov.u32 	%r1524, %r1526;
	@%p80 bra 	$L__BB17_138;
	cvt.u64.u32 	%rd75, %r176;
	add.s64 	%rd76, %rd4, %rd75;
	shl.b64 	%rd77, %rd76, 2;
	add.s64 	%rd78, %rd2, %rd77;
	ld.global.u32 	%r1524, [%rd78+1792];
$L__BB17_138:
	add.s32 	%r513, %r176, 480;
	setp.ge.s32 	%p81, %r513, %r173;
	mov.u32 	%r1525, %r1526;
	@%p81 bra 	$L__BB17_140;
	cvt.u64.u32 	%rd79, %r176;
	add.s64 	%rd80, %rd4, %rd79;
	shl.b64 	%rd81, %rd80, 2;
	add.s64 	%rd82, %rd2, %rd81;
	ld.global.u32 	%r1525, [%rd82+1920];
$L__BB17_140:
	add.s32 	%r215, %r176, 512;
	setp.ge.s32 	%p82, %r215, %r173;
	@%p82 bra 	$L__BB17_142;
	cvt.u64.u32 	%rd83, %r176;
	add.s64 	%rd84, %rd4, %rd83;
	shl.b64 	%rd85, %rd84, 2;
	add.s64 	%rd86, %rd2, %rd85;
	ld.global.u32 	%r1526, [%rd86+2048];
$L__BB17_142:
	// begin inline asm
	mov.u32 %r514, %laneid;
	// end inline asm
	shr.u32 	%r515, %r174, 5;
	mad.lo.s32 	%r516, %r515, 544, %r514;
	shl.b32 	%r517, %r516, 2;
	mov.u32 	%r518, _ZZN3cub18CUB_300001_SM_10006detail10merge_sort30DeviceMergeSortBlockSortKernelINS2_10policy_hubIN6thrust24THRUST_300001_SM_1000_NS10device_ptrIiEEE9Policy600ES8_PNS0_8NullTypeES8_SC_m4cmpdiSB_EEvbT0_T1_T2_T3_T4_PT6_PT7_T5_NS1_7vsmem_tEE19static_temp_storage;
	add.s32 	%r218, %r518, %r517;
	st.shared.u32 	[%r218], %r1510;
	st.shared.u32 	[%r218+128], %r1511;
	st.shared.u32 	[%r218+256], %r1512;
	st.shared.u32 	[%r218+384], %r1513;
	st.shared.u32 	[%r218+512], %r1514;
	st.shared.u32 	[%r218+640], %r1515;
	st.shared.u32 	[%r218+768], %r1516;
	st.shared.u32 	[%r218+896], %r1517;
	st.shared.u32 	[%r218+1024], %r1518;
	st.shared.u32 	[%r218+1152], %r1519;
	st.shared.u32 	[%r218+1280], %r1520;
	st.shared.u32 	[%r218+1408], %r1521;
	st.shared.u32 	[%r218+1536], %r1522;
	st.shared.u32 	[%r218+1664], %r1523;
	st.shared.u32 	[%r218+1792], %r1524;
	st.shared.u32 	[%r218+1920], %r1525;
	st.shared.u32 	[%r218+2048], %r1526;
	bar.warp.sync 	-1;
	shl.b32 	%r519, %r514, 4;
	add.s32 	%r520, %r516, %r519;
	shl.b32 	%r521, %r520, 2;
	add.s32 	%r219, %r518, %r521;
	ld.shared.u32 	%r1590, [%r219];
	ld.shared.u32 	%r221, [%r219+4];
	ld.shared.u32 	%r222, [%r219+8];
	ld.shared.u32 	%r223, [%r219+12];
	ld.shared.u32 	%r224, [%r219+16];
	ld.shared.u32 	%r225, [%r219+20];
	ld.shared.u32 	%r226, [%r219+24];
	ld.shared.u32 	%r227, [%r219+28];
	ld.shared.u32 	%r228, [%r219+32];
	ld.shared.u32 	%r229, [%r219+36];
	ld.shared.u32 	%r230, [%r219+40];
	ld.shared.u32 	%r231, [%r219+44];
	ld.shared.u32 	%r232, [%r219+48];
	ld.shared.u32 	%r233, [%r219+52];
	ld.shared.u32 	%r234, [%r219+56];
	ld.shared.u32 	%r235, [%r219+60];
	ld.shared.u32 	%r236, [%r219+64];
	bar.sync 	0;
	// begin inline asm
	griddepcontrol.launch_dependents;
	// end inline asm
	mul.lo.s32 	%r237, %r174, 17;
	ld.global.u64 	%rd7, [a_d];
	add.s32 	%r522, %r237, 1;
	setp.ge.u32 	%p83, %r522, %r173;
	mov.u32 	%r1572, %r1590;
	mov.u32 	%r1529, %r1590;
	@%p83 bra 	$L__BB17_145;
	mul.wide.s32 	%rd87, %r1590, 8;
	add.s64 	%rd88, %rd7, %rd87;
	ld.f64 	%fd1, [%rd88];
	mul.wide.s32 	%rd89, %r221, 8;
	add.s64 	%rd90, %rd7, %rd89;
	ld.f64 	%fd2, [%rd90];
	setp.geu.f64 	%p84, %fd1, %fd2;
	mov.u32 	%r1572, %r221;
	@%p84 bra 	$L__BB17_145;
	mov.u32 	%r1529, %r221;
$L__BB17_145:
	add.s32 	%r523, %r237, 2;
	setp.ge.u32 	%p85, %r523, %r173;
	mov.u32 	%r1531, %r1529;
	@%p85 bra 	$L__BB17_148;
	mul.wide.s32 	%rd91, %r1529, 8;
	add.s64 	%rd92, %rd7, %rd91;
	ld.f64 	%fd3, [%rd92];
	mul.wide.s32 	%rd93, %r222, 8;
	add.s64 	%rd94, %rd7, %rd93;
	ld.f64 	%fd4, [%rd94];
	setp.geu.f64 	%p86, %fd3, %fd4;
	mov.u32 	%r1529, %r222;
	@%p86 bra 	$L__BB17_148;
	mov.u32 	%r1531, %r222;
$L__BB17_148:
	add.s32 	%r524, %r237, 3;
	setp.ge.u32 	%p87, %r524, %r173;
	mov.u32 	%r1533, %r1531;
	@%p87 bra 	$L__BB17_151;
	mul.wide.s32 	%rd95, %r1531, 8;
	add.s64 	%rd96, %rd7, %rd95;
	ld.f64 	%fd5, [%rd96];
	mul.wide.s32 	%rd97, %r223, 8;
	add.s64 	%rd98, %rd7, %rd97;
	ld.f64 	%fd6, [%rd98];
	setp.geu.f64 	%p88, %fd5, %fd6;
	mov.u32 	%r1531, %r223;
	@%p88 bra 	$L__BB17_151;
	mov.u32 	%r1533, %r223;
$L__BB17_151:
	add.s32 	%r525, %r237, 4;
	setp.ge.u32 	%p89, %r525, %r173;
	mov.u32 	%r1535, %r1533;
	@%p89 bra 	$L__BB17_154;
	mul.wide.s32 	%rd99, %r1533, 8;
	add.s64 	%rd100, %rd7, %rd99;
	ld.f64 	%fd7, [%rd100];
	mul.wide.s32 	%rd101, %r224, 8;
	add.s64 	%rd102, %rd7, %rd101;
	ld.f64 	%fd8, [%rd102];
	setp.geu.f64 	%p90, %fd7, %fd8;
	mov.u32 	%r1533, %r224;
	@%p90 bra 	$L__BB17_154;
	mov.u32 	%r1535, %r224;
$L__BB17_154:
	add.s32 	%r526, %r237, 5;
	setp.ge.u32 	%p91, %r526, %r173;
	mov.u32 	%r1537, %r1535;
	@%p91 bra 	$L__BB17_157;
	mul.wide.s32 	%rd103, %r1535, 8;
	add.s64 	%rd104, %rd7, %rd103;
	ld.f64 	%fd9, [%rd104];
	mul.wide.s32 	%rd105, %r225, 8;
	add.s64 	%rd106, %rd7, %rd105;
	ld.f64 	%fd10, [%rd106];
	setp.geu.f64 	%p92, %fd9, %fd10;
	mov.u32 	%r1535, %r225;
	@%p92 bra 	$L__BB17_157;
	mov.u32 	%r1537, %r225;
$L__BB17_157:
	add.s32 	%r527, %r237, 6;
	setp.ge.u32 	%p93, %r527, %r173;
	mov.u32 	%r1539, %r1537;
	@%p93 bra 	$L__BB17_160;
	mul.wide.s32 	%rd107, %r1537, 8;
	add.s64 	%rd108, %rd7, %rd107;
	ld.f64 	%fd11, [%rd108];
	mul.wide.s32 	%rd109, %r226, 8;
	add.s64 	%rd110, %rd7, %rd109;
	ld.f64 	%fd12, [%rd110];
	setp.geu.f64 	%p94, %fd11, %fd12;
	mov.u32 	%r1537, %r226;
	@%p94 bra 	$L__BB17_160;
	mov.u32 	%r1539, %r226;
$L__BB17_160:
	add.s32 	%r528, %r237, 7;
	setp.ge.u32 	%p95, %r528, %r173;
	mov.u32 	%r1541, %r1539;
	@%p95 bra 	$L__BB17_163;
	mul.wide.s32 	%rd111, %r1539, 8;
	add.s64 	%rd112, %rd7, %rd111;
	ld.f64 	%fd13, [%rd112];
	mul.wide.s32 	%rd113, %r227, 8;
	add.s64 	%rd114, %rd7, %rd113;
	ld.f64 	%fd14, [%rd114];
	setp.geu.f64 	%p96, %fd13, %fd14;
	mov.u32 	%r1539, %r227;
	@%p96 bra 	$L__BB17_163;
	mov.u32 	%r1541, %r227;
$L__BB17_163:
	add.s32 	%r529, %r237, 8;
	setp.ge.u32 	%p97, %r529, %r173;
	mov.u32 	%r1543, %r1541;
	@%p97 bra 	$L__BB17_166;
	mul.wide.s32 	%rd115, %r1541, 8;
	add.s64 	%rd116, %rd7, %rd115;
	ld.f64 	%fd15, [%rd116];
	mul.wide.s32 	%rd117, %r228, 8;
	add.s64 	%rd118, %rd7, %rd117;
	ld.f64 	%fd16, [%rd118];
	setp.geu.f64 	%p98, %fd15, %fd16;
	mov.u32 	%r1541, %r228;
	@%p98 bra 	$L__BB17_166;
	mov.u32 	%r1543, %r228;
$L__BB17_166:
	add.s32 	%r530, %r237, 9;
	setp.ge.u32 	%p99, %r530, %r173;
	mov.u32 	%r1545, %r1543;
	@%p99 bra 	$L__BB17_169;
	mul.wide.s32 	%rd119, %r1543, 8;
	add.s64 	%rd120, %rd7, %rd119;
	ld.f64 	%fd17, [%rd120];
	mul.wide.s32 	%rd121, %r229, 8;
	add.s64 	%rd122, %rd7, %rd121;
	ld.f64 	%fd18, [%rd122];
	setp.geu.f64 	%p100, %fd17, %fd18;
	mov.u32 	%r1543, %r229;
	@%p100 bra 	$L__BB17_169;
	mov.u32 	%r1545, %r229;
$L__BB17_169:
	add.s32 	%r531, %r237, 10;
	setp.ge.u32 	%p101, %r531, %r173;
	mov.u32 	%r1547, %r1545;
	@%p101 bra 	$L__BB17_172;
	mul.wide.s32 	%rd123, %r1545, 8;
	add.s64 	%rd124, %rd7, %rd123;
	ld.f64 	%fd19, [%rd124];
	mul.wide.s32 	%rd125, %r230, 8;
	add.s64 	%rd126, %rd7, %rd125;
	ld.f64 	%fd20, [%rd126];
	setp.geu.f64 	%p102, %fd19, %fd20;
	mov.u32 	%r1545, %r230;
	@%p102 bra 	$L__BB17_172;
	mov.u32 	%r1547, %r230;
$L__BB17_172:
	add.s32 	%r532, %r237, 11;
	setp.ge.u32 	%p103, %r532, %r173;
	mov.u32 	%r1549, %r1547;
	@%p103 bra 	$L__BB17_175;
	mul.wide.s32 	%rd127, %r1547, 8;
	add.s64 	%rd128, %rd7, %rd127;
	ld.f64 	%fd21, [%rd128];
	mul.wide.s32 	%rd129, %r231, 8;
	add.s64 	%rd130, %rd7, %rd129;
	ld.f64 	%fd22, [%rd130];
	setp.geu.f64 	%p104, %fd21, %fd22;
	mov.u32 	%r1547, %r231;
	@%p104 bra 	$L__BB17_175;
	mov.u32 	%r1549, %r231;
$L__BB17_175:
	add.s32 	%r533, %r237, 12;
	setp.ge.u32 	%p105, %r533, %r173;
	mov.u32 	%r1551, %r1549;
	@%p105 bra 	$L__BB17_178;
	mul.wide.s32 	%rd131, %r1549, 8;
	add.s64 	%rd132, %rd7, %rd131;
	ld.f64 	%fd23, [%rd132];
	mul.wide.s32 	%rd133, %r232, 8;
	add.s64 	%rd134, %rd7, %rd133;
	ld.f64 	%fd24, [%rd134];
	setp.geu.f64 	%p106, %fd23, %fd24;
	mov.u32 	%r1549, %r232;
	@%p106 bra 	$L__BB17_178;
	mov.u32 	%r1551, %r232;
$L__BB17_178:
	add.s32 	%r534, %r237, 13;
	setp.ge.u32 	%p107, %r534, %r173;
	mov.u32 	%r1553, %r1551;
	@%p107 bra 	$L__BB17_181;
	mul.wide.s32 	%rd135, %r1551, 8;
	add.s64 	%rd136, %rd7, %rd135;
	ld.f64 	%fd25, [%rd136];
	mul.wide.s32 	%rd137, %r233, 8;
	add.s64 	%rd138, %rd7, %rd137;
	ld.f64 	%fd26, [%rd138];
	setp.geu.f64 	%p108, %fd25, %fd26;
	mov.u32 	%r1551, %r233;
	@%p108 bra 	$L__BB17_181;
	mov.u32 	%r1553, %r233;
$L__BB17_181:
	add.s32 	%r535, %r237, 14;
	setp.ge.u32 	%p109, %r535, %r173;
	mov.u32 	%r1555, %r1553;
	@%p109 bra 	$L__BB17_184;
	mul.wide.s32 	%rd139, %r1553, 8;
	add.s64 	%rd140, %rd7, %rd139;
	ld.f64 	%fd27, [%rd140];
	mul.wide.s32 	%rd141, %r234, 8;
	add.s64 	%rd142, %rd7, %rd141;
	ld.f64 	%fd28, [%rd142];
	setp.geu.f64 	%p110, %fd27, %fd28;
	mov.u32 	%r1553, %r234;
	@%p110 bra 	$L__BB17_184;
	mov.u32 	%r1555, %r234;
$L__BB17_184:
	add.s32 	%r536, %r237, 15;
	setp.ge.u32 	%p111, %r536, %r173;
	mov.u32 	%r1556, %r1555;
	@%p111 bra 	$L__BB17_187;
	mul.wide.s32 	%rd143, %r1555, 8;
	add.s64 	%rd144, %rd7, %rd143;
	ld.f64 	%fd29, [%rd144];
	mul.wide.s32 	%rd145, %r235, 8;
	add.s64 	%rd146, %rd7, %rd145;
	ld.f64 	%fd30, [%rd146];
	setp.geu.f64 	%p112, %fd29, %fd30;
	mov.u32 	%r1555, %r235;
	@%p112 bra 	$L__BB17_187;
	mov.u32 	%r1556, %r235;
$L__BB17_187:
	add.s32 	%r537, %r237, 16;
	setp.lt.u32 	%p113, %r537, %r173;
	selp.b32 	%r1627, %r236, %r1556, %p113;
	setp.ge.u32 	%p114, %r237, %r173;
	@%p114 bra 	$L__BB17_190;
	mul.wide.s32 	%rd147, %r1572, 8;
	add.s64 	%rd148, %rd7, %rd147;
	ld.f64 	%fd31, [%rd148];
	mul.wide.s32 	%rd149, %r1590, 8;
	add.s64 	%rd150, %rd7, %rd149;
	ld.f64 	%fd32, [%rd150];
	setp.geu.f64 	%p115, %fd31, %fd32;
	selp.b32 	%r538, %r1572, %r1590, %p115;
	selp.b32 	%r539, %r1590, %r1572, %p115;
	mul.wide.s32 	%rd151, %r1531, 8;
	add.s64 	%rd152, %rd7, %rd151;
	ld.f64 	%fd33, [%rd152];
	mul.wide.s32 	%rd153, %r1529, 8;
	add.s64 	%rd154, %rd7, %rd153;
	ld.f64 	%fd34, [%rd154];
	setp.geu.f64 	%p116, %fd33, %fd34;
	selp.b32 	%r540, %r1531, %r1529, %p116;
	selp.b32 	%r541, %r1529, %r1531, %p116;
	mul.wide.s32 	%rd155, %r1535, 8;
	add.s64 	%rd156, %rd7, %rd155;
	ld.f64 	%fd35, [%rd156];
	mul.wide.s32 	%rd157, %r1533, 8;
	add.s64 	%rd158, %rd7, %rd157;
	ld.f64 	%fd36, [%rd158];
	setp.geu.f64 	%p117, %fd35, %fd36;
	selp.b32 	%r542, %r1535, %r1533, %p117;
	selp.b32 	%r543, %r1533, %r1535, %p117;
	mul.wide.s32 	%rd159, %r1539, 8;
	add.s64 	%rd160, %rd7, %rd159;
	ld.f64 	%fd37, [%rd160];
	mul.wide.s32 	%rd161, %r1537, 8;
	add.s64 	%rd162, %rd7, %rd161;
	ld.f64 	%fd38, [%rd162];
	setp.geu.f64 	%p118, %fd37, %fd38;
	selp.b32 	%r544, %r1539, %r1537, %p118;
	selp.b32 	%r545, %r1537, %r1539, %p118;
	mul.wide.s32 	%rd163, %r1543, 8;
	add.s64 	%rd164, %rd7, %rd163;
	ld.f64 	%fd39, [%rd164];
	mul.wide.s32 	%rd165, %r1541, 8;
	add.s64 	%rd166, %rd7, %rd165;
	ld.f64 	%fd40, [%rd166];
	setp.geu.f64 	%p119, %fd39, %fd40;
	selp.b32 	%r546, %r1543, %r1541, %p119;
	selp.b32 	%r547, %r1541, %r1543, %p119;
	mul.wide.s32 	%rd167, %r1547, 8;
	add.s64 	%rd168, %rd7, %rd167;
	ld.f64 	%fd41, [%rd168];
	mul.wide.s32 	%rd169, %r1545, 8;
	add.s64 	%rd170, %rd7, %rd169;
	ld.f64 	%fd42, [%rd170];
	setp.geu.f64 	%p120, %fd41, %fd42;
	selp.b32 	%r548, %r1547, %r1545, %p120;
	selp.b32 	%r549, %r1545, %r1547, %p120;
	mul.wide.s32 	%rd171, %r1551, 8;
	add.s64 	%rd172, %rd7, %rd171;
	ld.f64 	%fd43, [%rd172];
	mul.wide.s32 	%rd173, %r1549, 8;
	add.s64 	%rd174, %rd7, %rd173;
	ld.f64 	%fd44, [%rd174];
	setp.geu.f64 	%p121, %fd43, %fd44;
	selp.b32 	%r550, %r1551, %r1549, %p121;
	selp.b32 	%r551, %r1549, %r1551, %p121;
	mul.wide.s32 	%rd175, %r1555, 8;
	add.s64 	%rd176, %rd7, %rd175;
	ld.f64 	%fd45, [%rd176];
	mul.wide.s32 	%rd177, %r1553, 8;
	add.s64 	%rd178, %rd7, %rd177;
	ld.f64 	%fd46, [%rd178];
	setp.geu.f64 	%p122, %fd45, %fd46;
	selp.b32 	%r552, %r1555, %r1553, %p122;
	selp.b32 	%r553, %r1553, %r1555, %p122;
	mul.wide.s32 	%rd179, %r541, 8;
	add.s64 	%rd180, %rd7, %rd179;
	ld.f64 	%fd47, [%rd180];
	mul.wide.s32 	%rd181, %r538, 8;
	add.s64 	%rd182, %rd7, %rd181;
	ld.f64 	%fd48, [%rd182];
	setp.geu.f64 	%p123, %fd47, %fd48;
	selp.b32 	%r554, %r541, %r538, %p123;
	selp.b32 	%r555, %r538, %r541, %p123;
	mul.wide.s32 	%rd183, %r543, 8;
	add.s64 	%rd184, %rd7, %rd183;
	ld.f64 	%fd49, [%rd184];
	mul.wide.s32 	%rd185, %r540, 8;
	add.s64 	%rd186, %rd7, %rd185;
	ld.f64 	%fd50, [%rd186];
	setp.geu.f64 	%p124, %fd49, %fd50;
	selp.b32 	%r556, %r543, %r540, %p124;
	selp.b32 	%r557, %r540, %r543, %p124;
	mul.wide.s32 	%rd187, %r545, 8;
	add.s64 	%rd188, %rd7, %rd187;
	ld.f64 	%fd51, [%rd188];
	mul.wide.s32 	%rd189, %r542, 8;
	add.s64 	%rd190, %rd7, %rd189;
	ld.f64 	%fd52, [%rd190];
	setp.geu.f64 	%p125, %fd51, %fd52;
	selp.b32 	%r558, %r545, %r542, %p125;
	selp.b32 	%r559, %r542, %r545, %p125;
	mul.wide.s32 	%rd191, %r547, 8;
	add.s64 	%rd192, %rd7, %rd191;
	ld.f64 	%fd53, [%rd192];
	mul.wide.s32 	%rd193, %r544, 8;
	add.s64 	%rd194, %rd7, %rd193;
	ld.f64 	%fd54, [%rd194];
	setp.geu.f64 	%p126, %fd53, %fd54;
	selp.b32 	%r560, %r547, %r544, %p126;
	selp.b32 	%r561, %r544, %r547, %p126;
	mul.wide.s32 	%rd195, %r549, 8;
	add.s64 	%rd196, %rd7, %rd195;
	ld.f64 	%fd55, [%rd196];
	mul.wide.s32 	%rd197, %r546, 8;
	add.s64 	%rd198, %rd7, %rd197;
	ld.f64 	%fd56, [%rd198];
	setp.geu.f64 	%p127, %fd55, %fd56;
	selp.b32 	%r562, %r549, %r546, %p127;
	selp.b32 	%r563, %r546, %r549, %p127;
	mul.wide.s32 	%rd199, %r551, 8;
	add.s64 	%rd200, %rd7, %rd199;
	ld.f64 	%fd57, [%rd200];
	mul.wide.s32 	%rd201, %r548, 8;
	add.s64 	%rd202, %rd7, %rd201;
	ld.f64 	%fd58, [%rd202];
	setp.geu.f64 	%p128, %fd57, %fd58;
	selp.b32 	%r564, %r551, %r548, %p128;
	selp.b32 	%r565, %r548, %r551, %p128;
	mul.wide.s32 	%rd203, %r553, 8;
	add.s64 	%rd204, %rd7, %rd203;
	ld.f64 	%fd59, [%rd204];
	mul.wide.s32 	%rd205, %r550, 8;
	add.s64 	%rd206, %rd7, %rd205;
	ld.f64 	%fd60, [%rd206];
	setp.geu.f64 	%p129, %fd59, %fd60;
	selp.b32 	%r566, %r553, %r550, %p129;
	selp.b32 	%r567, %r550, %r553, %p129;
	mul.wide.s32 	%rd207, %r1627, 8;
	add.s64 	%rd208, %rd7, %rd207;
	ld.f64 	%fd61, [%rd208];
	mul.wide.s32 	%rd209, %r552, 8;
	add.s64 	%rd210, %rd7, %rd209;
	ld.f64 	%fd62, [%rd210];
	setp.geu.f64 	%p130, %fd61, %fd62;
	selp.b32 	%r568, %r1627, %r552, %p130;
	selp.b32 	%r569, %r552, %r1627, %p130;
	mul.wide.s32 	%rd211, %r555, 8;
	add.s64 	%rd212, %rd7, %rd211;
	ld.f64 	%fd63, [%rd212];
	mul.wide.s32 	%rd213, %r539, 8;
	add.s64 	%rd214, %rd7, %rd213;
	ld.f64 	%fd64, [%rd214];
	setp.geu.f64 	%p131, %fd63, %fd64;
	selp.b32 	%r570, %r555, %r539, %p131;
	selp.b32 	%r571, %r539, %r555, %p131;
	mul.wide.s32 	%rd215, %r557, 8;
	add.s64 	%rd216, %rd7, %rd215;
	ld.f64 	%fd65, [%rd216];
	mul.wide.s32 	%rd217, %r554, 8;
	add.s64 	%rd218, %rd7, %rd217;
	ld.f64 	%fd66, [%rd218];
	setp.geu.f64 	%p132, %fd65, %fd66;
	selp.b32 	%r572, %r557, %r554, %p132;
	selp.b32 	%r573, %r554, %r557, %p132;
	mul.wide.s32 	%rd219, %r559, 8;
	add.s64 	%rd220, %rd7, %rd219;
	ld.f64 	%fd67, [%rd220];
	mul.wide.s32 	%rd221, %r556, 8;
	add.s64 	%rd222, %rd7, %rd221;
	ld.f64 	%fd68, [%rd222];
	setp.geu.f64 	%p133, %fd67, %fd68;
	selp.b32 	%r574, %r559, %r556, %p133;
	selp.b32 	%r575, %r556, %r559, %p133;
	mul.wide.s32 	%rd223, %r561, 8;
	add.s64 	%rd224, %rd7, %rd223;
	ld.f64 	%fd69, [%rd224];
	mul.wide.s32 	%rd225, %r558, 8;
	add.s64 	%rd226, %rd7, %rd225;
	ld.f64 	%fd70, [%rd226];
	setp.geu.f64 	%p134, %fd69, %fd70;
	selp.b32 	%r576, %r561, %r558, %p134;
	selp.b32 	%r577, %r558, %r561, %p134;
	mul.wide.s32 	%rd227, %r563, 8;
	add.s64 	%rd228, %rd7, %rd227;
	ld.f64 	%fd71, [%rd228];
	mul.wide.s32 	%rd229, %r560, 8;
	add.s64 	%rd230, %rd7, %rd229;
	ld.f64 	%fd72, [%rd230];
	setp.geu.f64 	%p135, %fd71, %fd72;
	selp.b32 	%r578, %r563, %r560, %p135;
	selp.b32 	%r579, %r560, %r563, %p135;
	mul.wide.s32 	%rd231, %r565, 8;
	add.s64 	%rd232, %rd7, %rd231;
	ld.f64 	%fd73, [%rd232];
	mul.wide.s32 	%rd233, %r562, 8;
	add.s64 	%rd234, %rd7, %rd233;
	ld.f64 	%fd74, [%rd234];
	setp.geu.f64 	%p136, %fd73, %fd74;
	selp.b32 	%r580, %r565, %r562, %p136;
	selp.b32 	%r581, %r562, %r565, %p136;
	mul.wide.s32 	%rd235, %r567, 8;
	add.s64 	%rd236, %rd7, %rd235;
	ld.f64 	%fd75, [%rd236];
	mul.wide.s32 	%rd237, %r564, 8;
	add.s64 	%rd238, %rd7, %rd237;
	ld.f64 	%fd76, [%rd238];
	setp.geu.f64 	%p137, %fd75, %fd76;
	selp.b32 	%r582, %r567, %r564, %p137;
	selp.b32 	%r583, %r564, %r567, %p137;
	mul.wide.s32 	%rd239, %r569, 8;
	add.s64 	%rd240, %rd7, %rd239;
	ld.f64 	%fd77, [%rd240];
	mul.wide.s32 	%rd241, %r566, 8;
	add.s64 	%rd242, %rd7, %rd241;
	ld.f64 	%fd78, [%rd242];
	setp.geu.f64 	%p138, %fd77, %fd78;
	selp.b32 	%r584, %r569, %r566, %p138;
	selp.b32 	%r585, %r566, %r569, %p138;
	mul.wide.s32 	%rd243, %r573, 8;
	add.s64 	%rd244, %rd7, %rd243;
	ld.f64 	%fd79, [%rd244];
	mul.wide.s32 	%rd245, %r570, 8;
	add.s64 	%rd246, %rd7, %rd245;
	ld.f64 	%fd80, [%rd246];
	setp.geu.f64 	%p139, %fd79, %fd80;
	selp.b32 	%r586, %r573, %r570, %p139;
	selp.b32 	%r587, %r570, %r573, %p139;
	mul.wide.s32 	%rd247, %r575, 8;
	add.s64 	%rd248, %rd7, %rd247;
	ld.f64 	%fd81, [%rd248];
	mul.wide.s32 	%rd249, %r572, 8;
	add.s64 	%rd250, %rd7, %rd249;
	ld.f64 	%fd82, [%rd250];
	setp.geu.f64 	%p140, %fd81, %fd82;
	selp.b32 	%r588, %r575, %r572, %p140;
	selp.b32 	%r589, %r572, %r575, %p140;
	mul.wide.s32 	%rd251, %r577, 8;
	add.s64 	%rd252, %rd7, %rd251;
	ld.f64 	%fd83, [%rd252];
	mul.wide.s32 	%rd253, %r574, 8;
	add.s64 	%rd254, %rd7, %rd253;
	ld.f64 	%fd84, [%rd254];
	setp.geu.f64 	%p141, %fd83, %fd84;
	selp.b32 	%r590, %r577, %r574, %p141;
	selp.b32 	%r591, %r574, %r577, %p141;
	mul.wide.s32 	%rd255, %r579, 8;
	add.s64 	%rd256, %rd7, %rd255;
	ld.f64 	%fd85, [%rd256];
	mul.wide.s32 	%rd257, %r576, 8;
	add.s64 	%rd258, %rd7, %rd257;
	ld.f64 	%fd86, [%rd258];
	setp.geu.f64 	%p142, %fd85, %fd86;
	selp.b32 	%r592, %r579, %r576, %p142;
	selp.b32 	%r593, %r576, %r579, %p142;
	mul.wide.s32 	%rd259, %r581, 8;
	add.s64 	%rd260, %rd7, %rd259;
	ld.f64 	%fd87, [%rd260];
	mul.wide.s32 	%rd261, %r578, 8;
	add.s64 	%rd262, %rd7, %rd261;
	ld.f64 	%fd88, [%rd262];
	setp.geu.f64 	%p143, %fd87, %fd88;
	selp.b32 	%r594, %r581, %r578, %p143;
	selp.b32 	%r595, %r578, %r581, %p143;
	mul.wide.s32 	%rd263, %r583, 8;
	add.s64 	%rd264, %rd7, %rd263;
	ld.f64 	%fd89, [%rd264];
	mul.wide.s32 	%rd265, %r580, 8;
	add.s64 	%rd266, %rd7, %rd265;
	ld.f64 	%fd90, [%rd266];
	setp.geu.f64 	%p144, %fd89, %fd90;
	selp.b32 	%r596, %r583, %r580, %p144;
	selp.b32 	%r597, %r580, %r583, %p144;
	mul.wide.s32 	%rd267, %r585, 8;
	add.s64 	%rd268, %rd7, %rd267;
	ld.f64 	%fd91, [%rd268];
	mul.wide.s32 	%rd269, %r582, 8;
	add.s64 	%rd270, %rd7, %rd269;
	ld.f64 	%fd92, [%rd270];
	setp.geu.f64 	%p145, %fd91, %fd92;
	selp.b32 	%r598, %r585, %r582, %p145;
	selp.b32 	%r599, %r582, %r585, %p145;
	mul.wide.s32 	%rd271, %r568, 8;
	add.s64 	%rd272, %rd7, %rd271;
	ld.f64 	%fd93, [%rd272];
	mul.wide.s32 	%rd273, %r584, 8;
	add.s64 	%rd274, %rd7, %rd273;
	ld.f64 	%fd94, [%rd274];
	setp.geu.f64 	%p146, %fd93, %fd94;
	selp.b32 	%r600, %r568, %r584, %p146;
	selp.b32 	%r601, %r584, %r568, %p146;
	mul.wide.s32 	%rd275, %r587, 8;
	add.s64 	%rd276, %rd7, %rd275;
	ld.f64 	%fd95, [%rd276];
	mul.wide.s32 	%rd277, %r571, 8;
	add.s64 	%rd278, %rd7, %rd277;
	ld.f64 	%fd96, [%rd278];
	setp.geu.f64 	%p147, %fd95, %fd96;
	selp.b32 	%r602, %r587, %r571, %p147;
	selp.b32 	%r603, %r571, %r587, %p147;
	mul.wide.s32 	%rd279, %r589, 8;
	add.s64 	%rd280, %rd7, %rd279;
	ld.f64 	%fd97, [%rd280];
	mul.wide.s32 	%rd281, %r586, 8;
	add.s64 	%rd282, %rd7, %rd281;
	ld.f64 	%fd98, [%rd282];
	setp.geu.f64 	%p148, %fd97, %fd98;
	selp.b32 	%r604, %r589, %r586, %p148;
	selp.b32 	%r605, %r586, %r589, %p148;
	mul.wide.s32 	%rd283, %r591, 8;
	add.s64 	%rd284, %rd7, %rd283;
	ld.f64 	%fd99, [%rd284];
	mul.wide.s32 	%rd285, %r588, 8;
	add.s64 	%rd286, %rd7, %rd285;
	ld.f64 	%fd100, [%rd286];
	setp.geu.f64 	%p149, %fd99, %fd100;
	selp.b32 	%r606, %r591, %r588, %p149;
	selp.b32 	%r607, %r588, %r591, %p149;
	mul.wide.s32 	%rd287, %r593, 8;
	add.s64 	%rd288, %rd7, %rd287;
	ld.f64 	%fd101, [%rd288];
	mul.wide.s32 	%rd289, %r590, 8;
	add.s64 	%rd290, %rd7, %rd289;
	ld.f64 	%fd102, [%rd290];
	setp.geu.f64 	%p150, %fd101, %fd102;
	selp.b32 	%r608, %r593, %r590, %p150;
	selp.b32 	%r609, %r590, %r593, %p150;
	mul.wide.s32 	%rd291, %r595, 8;
	add.s64 	%rd292, %rd7, %rd291;
	ld.f64 	%fd103, [%rd292];
	mul.wide.s32 	%rd293, %r592, 8;
	add.s64 	%rd294, %rd7, %rd293;
	ld.f64 	%fd104, [%rd294];
	setp.geu.f64 	%p151, %fd103, %fd104;
	selp.b32 	%r610, %r595, %r592, %p151;
	selp.b32 	%r611, %r592, %r595, %p151;
	mul.wide.s32 	%rd295, %r597, 8;
	add.s64 	%rd296, %rd7, %rd295;
	ld.f64 	%fd105, [%rd296];
	mul.wide.s32 	%rd297, %r594, 8;
	add.s64 	%rd298, %rd7, %rd297;
	ld.f64 	%fd106, [%rd298];
	setp.geu.f64 	%p152, %fd105, %fd106;
	selp.b32 	%r612, %r597, %r594, %p152;
	selp.b32 	%r613, %r594, %r597, %p152;
	mul.wide.s32 	%rd299, %r599, 8;
	add.s64 	%rd300, %rd7, %rd299;
	ld.f64 	%fd107, [%rd300];
	mul.wide.s32 	%rd301, %r596, 8;
	add.s64 	%rd302, %rd7, %rd301;
	ld.f64 	%fd108, [%rd302];
	setp.geu.f64 	%p153, %fd107, %fd108;
	selp.b32 	%r614, %r599, %r596, %p153;
	selp.b32 	%r615, %r596, %r599, %p153;
	mul.wide.s32 	%rd303, %r601, 8;
	add.s64 	%rd304, %rd7, %rd303;
	ld.f64 	%fd109, [%rd304];
	mul.wide.s32 	%rd305, %r598, 8;
	add.s64 	%rd306, %rd7, %rd305;
	ld.f64 	%fd110, [%rd306];
	setp.geu.f64 	%p154, %fd109, %fd110;
	selp.b32 	%r616, %r601, %r598, %p154;
	selp.b32 	%r617, %r598, %r601, %p154;
	mul.wide.s32 	%rd307, %r605, 8;
	add.s64 	%rd308, %rd7, %rd307;
	ld.f64 	%fd111, [%rd308];
	mul.wide.s32 	%rd309, %r602, 8;
	add.s64 	%rd310, %rd7, %rd309;
	ld.f64 	%fd112, [%rd310];
	setp.geu.f64 	%p155, %fd111, %fd112;
	selp.b32 	%r618, %r605, %r602, %p155;
	selp.b32 	%r619, %r602, %r605, %p155;
	mul.wide.s32 	%rd311, %r607, 8;
	add.s64 	%rd312, %rd7, %rd311;
	ld.f64 	%fd113, [%rd312];
	mul.wide.s32 	%rd313, %r604, 8;
	add.s64 	%rd314, %rd7, %rd313;
	ld.f64 	%fd114, [%rd314];
	setp.geu.f64 	%p156, %fd113, %fd114;
	selp.b32 	%r620, %r607, %r604, %p156;
	selp.b32 	%r621, %r604, %r607, %p156;
	mul.wide.s32 	%rd315, %r609, 8;
	add.s64 	%rd316, %rd7, %rd315;
	ld.f64 	%fd115, [%rd316];
	mul.wide.s32 	%rd317, %r606, 8;
	add.s64 	%rd318, %rd7, %rd317;
	ld.f64 	%fd116, [%rd318];
	setp.geu.f64 	%p157, %fd115, %fd116;
	selp.b32 	%r622, %r609, %r606, %p157;
	selp.b32 	%r623, %r606, %r609, %p157;
	mul.wide.s32 	%rd319, %r611, 8;
	add.s64 	%rd320, %rd7, %rd319;
	ld.f64 	%fd117, [%rd320];
	mul.wide.s32 	%rd321, %r608, 8;
	add.s64 	%rd322, %rd7, %rd321;
	ld.f64 	%fd118, [%rd322];
	setp.geu.f64 	%p158, %fd117, %fd118;
	selp.b32 	%r624, %r611, %r608, %p158;
	selp.b32 	%r625, %r608, %r611, %p158;
	mul.wide.s32 	%rd323, %r613, 8;
	add.s64 	%rd324, %rd7, %rd323;
	ld.f64 	%fd119, [%rd324];
	mul.wide.s32 	%rd325, %r610, 8;
	add.s64 	%rd326, %rd7, %rd325;
	ld.f64 	%fd120, [%rd326];
	setp.geu.f64 	%p159, %fd119, %fd120;
	selp.b32 	%r626, %r613, %r610, %p159;
	selp.b32 	%r627, %r610, %r613, %p159;
	mul.wide.s32 	%rd327, %r615, 8;
	add.s64 	%rd328, %rd7, %rd327;
	ld.f64 	%fd121, [%rd328];
	mul.wide.s32 	%rd329, %r612, 8;
	add.s64 	%rd330, %rd7, %rd329;
	ld.f64 	%fd122, [%rd330];
	setp.geu.f64 	%p160, %fd121, %fd122;
	selp.b32 	%r628, %r615, %r612, %p160;
	selp.b32 	%r629, %r612, %r615, %p160;
	mul.wide.s32 	%rd331, %r617, 8;
	add.s64 	%rd332, %rd7, %rd331;
	ld.f64 	%fd123, [%rd332];
	mul.wide.s32 	%rd333, %r614, 8;
	add.s64 	%rd334, %rd7, %rd333;
	ld.f64 	%fd124, [%rd334];
	setp.geu.f64 	%p161, %fd123, %fd124;
	selp.b32 	%r630, %r617, %r614, %p161;
	selp.b32 	%r631, %r614, %r617, %p161;
	mul.wide.s32 	%rd335, %r600, 8;
	add.s64 	%rd336, %rd7, %rd335;
	ld.f64 	%fd125, [%rd336];
	mul.wide.s32 	%rd337, %r616, 8;
	add.s64 	%rd338, %rd7, %rd337;
	ld.f64 	%fd126, [%rd338];
	setp.geu.f64 	%p162, %fd125, %fd126;
	selp.b32 	%r632, %r600, %r616, %p162;
	selp.b32 	%r633, %r616, %r600, %p162;
	mul.wide.s32 	%rd339, %r619, 8;
	add.s64 	%rd340, %rd7, %rd339;
	ld.f64 	%fd127, [%rd340];
	mul.wide.s32 	%rd341, %r603, 8;
	add.s64 	%rd342, %rd7, %rd341;
	ld.f64 	%fd128, [%rd342];
	setp.geu.f64 	%p163, %fd127, %fd128;
	selp.b32 	%r634, %r619, %r603, %p163;
	selp.b32 	%r635, %r603, %r619, %p163;
	mul.wide.s32 	%rd343, %r621, 8;
	add.s64 	%rd344, %rd7, %rd343;
	ld.f64 	%fd129, [%rd344];
	mul.wide.s32 	%rd345, %r618, 8;
	add.s64 	%rd346, %rd7, %rd345;
	ld.f64 	%fd130, [%rd346];
	setp.geu.f64 	%p164, %fd129, %fd130;
	selp.b32 	%r636, %r621, %r618, %p164;
	selp.b32 	%r637, %r618, %r621, %p164;
	mul.wide.s32 	%rd347, %r623, 8;
	add.s64 	%rd348, %rd7, %rd347;
	ld.f64 	%fd131, [%rd348];
	mul.wide.s32 	%rd349, %r620, 8;
	add.s64 	%rd350, %rd7, %rd349;
	ld.f64 	%fd132, [%rd350];
	setp.geu.f64 	%p165, %fd131, %fd132;
	selp.b32 	%r638, %r623, %r620, %p165;
	selp.b32 	%r639, %r620, %r623, %p165;
	mul.wide.s32 	%rd351, %r625, 8;
	add.s64 	%rd352, %rd7, %rd351;
	ld.f64 	%fd133, [%rd352];
	mul.wide.s32 	%rd353, %r622, 8;
	add.s64 	%rd354, %rd7, %rd353;
	ld.f64 	%fd134, [%rd354];
	setp.geu.f64 	%p166, %fd133, %fd134;
	selp.b32 	%r640, %r625, %r622, %p166;
	selp.b32 	%r641, %r622, %r625, %p166;
	mul.wide.s32 	%rd355, %r627, 8;
	add.s64 	%rd356, %rd7, %rd355;
	ld.f64 	%fd135, [%rd356];
	mul.wide.s32 	%rd357, %r624, 8;
	add.s64 	%rd358, %rd7, %rd357;
	ld.f64 	%fd136, [%rd358];
	setp.geu.f64 	%p167, %fd135, %fd136;
	selp.b32 	%r642, %r627, %r624, %p167;
	selp.b32 	%r643, %r624, %r627, %p167;
	mul.wide.s32 	%rd359, %r629, 8;
	add.s64 	%rd360, %rd7, %rd359;
	ld.f64 	%fd137, [%rd360];
	mul.wide.s32 	%rd361, %r626, 8;
	add.s64 	%rd362, %rd7, %rd361;
	ld.f64 	%fd138, [%rd362];
	setp.geu.f64 	%p168, %fd137, %fd138;
	selp.b32 	%r644, %r629, %r626, %p168;
	selp.b32 	%r645, %r626, %r629, %p168;
	mul.wide.s32 	%rd363, %r631, 8;
	add.s64 	%rd364, %rd7, %rd363;
	ld.f64 	%fd139, [%rd364];
	mul.wide.s32 	%rd365, %r628, 8;
	add.s64 	%rd366, %rd7, %rd365;
	ld.f64 	%fd140, [%rd366];
	setp.geu.f64 	%p169, %fd139, %fd140;
	selp.b32 	%r646, %r631, %r628, %p169;
	selp.b32 	%r647, %r628, %r631, %p169;
	mul.wide.s32 	%rd367, %r633, 8;
	add.s64 	%rd368, %rd7, %rd367;
	ld.f64 	%fd141, [%rd368];
	mul.wide.s32 	%rd369, %r630, 8;
	add.s64 	%rd370, %rd7, %rd369;
	ld.f64 	%fd142, [%rd370];
	setp.geu.f64 	%p170, %fd141, %fd142;
	selp.b32 	%r648, %r633, %r630, %p170;
	selp.b32 	%r649, %r630, %r633, %p170;
	mul.wide.s32 	%rd371, %r637, 8;
	add.s64 	%rd372, %rd7, %rd371;
	ld.f64 	%fd143, [%rd372];
	mul.wide.s32 	%rd373, %r634, 8;
	add.s64 	%rd374, %rd7, %rd373;
	ld.f64 	%fd144, [%rd374];
	setp.geu.f64 	%p171, %fd143, %fd144;
	selp.b32 	%r650, %r637, %r634, %p171;
	selp.b32 	%r651, %r634, %r637, %p171;
	mul.wide.s32 	%rd375, %r639, 8;
	add.s64 	%rd376, %rd7, %rd375;
	ld.f64 	%fd145, [%rd376];
	mul.wide.s32 	%rd377, %r636, 8;
	add.s64 	%rd378, %rd7, %rd377;
	ld.f64 	%fd146, [%rd378];
	setp.geu.f64 	%p172, %fd145, %fd146;
	selp.b32 	%r652, %r639, %r636, %p172;
	selp.b32 	%r653, %r636, %r639, %p172;
	mul.wide.s32 	%rd379, %r641, 8;
	add.s64 	%rd380, %rd7, %rd379;
	ld.f64 	%fd147, [%rd380];
	mul.wide.s32 	%rd381, %r638, 8;
	add.s64 	%rd382, %rd7, %rd381;
	ld.f64 	%fd148, [%rd382];
	setp.geu.f64 	%p173, %fd147, %fd148;
	selp.b32 	%r654, %r641, %r638, %p173;
	selp.b32 	%r655, %r638, %r641, %p173;
	mul.wide.s32 	%rd383, %r643, 8;
	add.s64 	%rd384, %rd7, %rd383;
	ld.f64 	%fd149, [%rd384];
	mul.wide.s32 	%rd385, %r640, 8;
	add.s64 	%rd386, %rd7, %rd385;
	ld.f64 	%fd150, [%rd386];
	setp.geu.f64 	%p174, %fd149, %fd150;
	selp.b32 	%r656, %r643, %r640, %p174;
	selp.b32 	%r657, %r640, %r643, %p174;
	mul.wide.s32 	%rd387, %r645, 8;
	add.s64 	%rd388, %rd7, %rd387;
	ld.f64 	%fd151, [%rd388];
	mul.wide.s32 	%rd389, %r642, 8;
	add.s64 	%rd390, %rd7, %rd389;
	ld.f64 	%fd152, [%rd390];
	setp.geu.f64 	%p175, %fd151, %fd152;
	selp.b32 	%r658, %r645, %r642, %p175;
	selp.b32 	%r659, %r642, %r645, %p175;
	mul.wide.s32 	%rd391, %r647, 8;
	add.s64 	%rd392, %rd7, %rd391;
	ld.f64 	%fd153, [%rd392];
	mul.wide.s32 	%rd393, %r644, 8;
	add.s64 	%rd394, %rd7, %rd393;
	ld.f64 	%fd154, [%rd394];
	setp.geu.f64 	%p176, %fd153, %fd154;
	selp.b32 	%r660, %r647, %r644, %p176;
	selp.b32 	%r661, %r644, %r647, %p176;
	mul.wide.s32 	%rd395, %r649, 8;
	add.s64 	%rd396, %rd7, %rd395;
	ld.f64 	%fd155, [%rd396];
	mul.wide.s32 	%rd397, %r646, 8;
	add.s64 	%rd398, %rd7, %rd397;
	ld.f64 	%fd156, [%rd398];
	setp.geu.f64 	%p177, %fd155, %fd156;
	selp.b32 	%r662, %r649, %r646, %p177;
	selp.b32 	%r663, %r646, %r649, %p177;
	mul.wide.s32 	%rd399, %r632, 8;
	add.s64 	%rd400, %rd7, %rd399;
	ld.f64 	%fd157, [%rd400];
	mul.wide.s32 	%rd401, %r648, 8;
	add.s64 	%rd402, %rd7, %rd401;
	ld.f64 	%fd158, [%rd402];
	setp.geu.f64 	%p178, %fd157, %fd158;
	selp.b32 	%r664, %r632, %r648, %p178;
	selp.b32 	%r665, %r648, %r632, %p178;
	mul.wide.s32 	%rd403, %r651, 8;
	add.s64 	%rd404, %rd7, %rd403;
	ld.f64 	%fd159, [%rd404];
	mul.wide.s32 	%rd405, %r635, 8;
	add.s64 	%rd406, %rd7, %rd405;
	ld.f64 	%fd160, [%rd406];
	setp.geu.f64 	%p179, %fd159, %fd160;
	selp.b32 	%r666, %r651, %r635, %p179;
	selp.b32 	%r667, %r635, %r651, %p179;
	mul.wide.s32 	%rd407, %r653, 8;
	add.s64 	%rd408, %rd7, %rd407;
	ld.f64 	%fd161, [%rd408];
	mul.wide.s32 	%rd409, %r650, 8;
	add.s64 	%rd410, %rd7, %rd409;
	ld.f64 	%fd162, [%rd410];
	setp.geu.f64 	%p180, %fd161, %fd162;
	selp.b32 	%r668, %r653, %r650, %p180;
	selp.b32 	%r669, %r650, %r653, %p180;
	mul.wide.s32 	%rd411, %r655, 8;
	add.s64 	%rd412, %rd7, %rd411;
	ld.f64 	%fd163, [%rd412];
	mul.wide.s32 	%rd413, %r652, 8;
	add.s64 	%rd414, %rd7, %rd413;
	ld.f64 	%fd164, [%rd414];
	setp.geu.f64 	%p181, %fd163, %fd164;
	selp.b32 	%r670, %r655, %r652, %p181;
	selp.b32 	%r671, %r652, %r655, %p181;
	mul.wide.s32 	%rd415, %r657, 8;
	add.s64 	%rd416, %rd7, %rd415;
	ld.f64 	%fd165, [%rd416];
	mul.wide.s32 	%rd417, %r654, 8;
	add.s64 	%rd418, %rd7, %rd417;
	ld.f64 	%fd166, [%rd418];
	setp.geu.f64 	%p182, %fd165, %fd166;
	selp.b32 	%r672, %r657, %r654, %p182;
	selp.b32 	%r673, %r654, %r657, %p182;
	mul.wide.s32 	%rd419, %r659, 8;
	add.s64 	%rd420, %rd7, %rd419;
	ld.f64 	%fd167, [%rd420];
	mul.wide.s32 	%rd421, %r656, 8;
	add.s64 	%rd422, %rd7, %rd421;
	ld.f64 	%fd168, [%rd422];
	setp.geu.f64 	%p183, %fd167, %fd168;
	selp.b32 	%r674, %r659, %r656, %p183;
	selp.b32 	%r675, %r656, %r659, %p183;
	mul.wide.s32 	%rd423, %r661, 8;
	add.s64 	%rd424, %rd7, %rd423;
	ld.f64 	%fd169, [%rd424];
	mul.wide.s32 	%rd425, %r658, 8;
	add.s64 	%rd426, %rd7, %rd425;
	ld.f64 	%fd170, [%rd426];
	setp.geu.f64 	%p184, %fd169, %fd170;
	selp.b32 	%r676, %r661, %r658, %p184;
	selp.b32 	%r677, %r658, %r661, %p184;
	mul.wide.s32 	%rd427, %r663, 8;
	add.s64 	%rd428, %rd7, %rd427;
	ld.f64 	%fd171, [%rd428];
	mul.wide.s32 	%rd429, %r660, 8;
	add.s64 	%rd430, %rd7, %rd429;
	ld.f64 	%fd172, [%rd430];
	setp.geu.f64 	%p185, %fd171, %fd172;
	selp.b32 	%r678, %r663, %r660, %p185;
	selp.b32 	%r679, %r660, %r663, %p185;
	mul.wide.s32 	%rd431, %r665, 8;
	add.s64 	%rd432, %rd7, %rd431;
	ld.f64 	%fd173, [%rd432];
	mul.wide.s32 	%rd433, %r662, 8;
	add.s64 	%rd434, %rd7, %rd433;
	ld.f64 	%fd174, [%rd434];
	setp.geu.f64 	%p186, %fd173, %fd174;
	selp.b32 	%r680, %r665, %r662, %p186;
	selp.b32 	%r681, %r662, %r665, %p186;
	mul.wide.s32 	%rd435, %r669, 8;
	add.s64 	%rd436, %rd7, %rd435;
	ld.f64 	%fd175, [%rd436];
	mul.wide.s32 	%rd437, %r666, 8;
	add.s64 	%rd438, %rd7, %rd437;
	ld.f64 	%fd176, [%rd438];
	setp.geu.f64 	%p187, %fd175, %fd176;
	selp.b32 	%r682, %r669, %r666, %p187;
	selp.b32 	%r683, %r666, %r669, %p187;
	mul.wide.s32 	%rd439, %r671, 8;
	add.s64 	%rd440, %rd7, %rd439;
	ld.f64 	%fd177, [%rd440];
	mul.wide.s32 	%rd441, %r668, 8;
	add.s64 	%rd442, %rd7, %rd441;
	ld.f64 	%fd178, [%rd442];
	setp.geu.f64 	%p188, %fd177, %fd178;
	selp.b32 	%r684, %r671, %r668, %p188;
	selp.b32 	%r685, %r668, %r671, %p188;
	mul.wide.s32 	%rd443, %r673, 8;
	add.s64 	%rd444, %rd7, %rd443;
	ld.f64 	%fd179, [%rd444];
	mul.wide.s32 	%rd445, %r670, 8;
	add.s64 	%rd446, %rd7, %rd445;
	ld.f64 	%fd180, [%rd446];
	setp.geu.f64 	%p189, %fd179, %fd180;
	selp.b32 	%r686, %r673, %r670, %p189;
	selp.b32 	%r687, %r670, %r673, %p189;
	mul.wide.s32 	%rd447, %r675, 8;
	add.s64 	%rd448, %rd7, %rd447;
	ld.f64 	%fd181, [%rd448];
	mul.wide.s32 	%rd449, %r672, 8;
	add.s64 	%rd450, %rd7, %rd449;
	ld.f64 	%fd182, [%rd450];
	setp.geu.f64 	%p190, %fd181, %fd182;
	selp.b32 	%r688, %r675, %r672, %p190;
	selp.b32 	%r689, %r672, %r675, %p190;
	mul.wide.s32 	%rd451, %r677, 8;
	add.s64 	%rd452, %rd7, %rd451;
	ld.f64 	%fd183, [%rd452];
	mul.wide.s32 	%rd453, %r674, 8;
	add.s64 	%rd454, %rd7, %rd453;
	ld.f64 	%fd184, [%rd454];
	setp.geu.f64 	%p191, %fd183, %fd184;
	selp.b32 	%r690, %r677, %r674, %p191;
	selp.b32 	%r691, %r674, %r677, %p191;
	mul.wide.s32 	%rd455, %r679, 8;
	add.s64 	%rd456, %rd7, %rd455;
	ld.f64 	%fd185, [%rd456];
	mul.wide.s32 	%rd457, %r676, 8;
	add.s64 	%rd458, %rd7, %rd457;
	ld.f64 	%fd186, [%rd458];
	setp.geu.f64 	%p192, %fd185, %fd186;
	selp.b32 	%r692, %r679, %r676, %p192;
	selp.b32 	%r693, %r676, %r679, %p192;
	mul.wide.s32 	%rd459, %r681, 8;
	add.s64 	%rd460, %rd7, %rd459;
	ld.f64 	%fd187, [%rd460];
	mul.wide.s32 	%rd461, %r678, 8;
	add.s64 	%rd462, %rd7, %rd461;
	ld.f64 	%fd188, [%rd462];
	setp.geu.f64 	%p193, %fd187, %fd188;
	selp.b32 	%r694, %r681, %r678, %p193;
	selp.b32 	%r695, %r678, %r681, %p193;
	mul.wide.s32 	%rd463, %r664, 8;
	add.s64 	%rd464, %rd7, %rd463;
	ld.f64 	%fd189, [%rd464];
	mul.wide.s32 	%rd465, %r680, 8;
	add.s64 	%rd466, %rd7, %rd465;
	ld.f64 	%fd190, [%rd466];
	setp.geu.f64 	%p194, %fd189, %fd190;
	selp.b32 	%r696, %r664, %r680, %p194;
	selp.b32 	%r697, %r680, %r664, %p194;
	mul.wide.s32 	%rd467, %r683, 8;
	add.s64 	%rd468, %rd7, %rd467;
	ld.f64 	%fd191, [%rd468];
	mul.wide.s32 	%rd469, %r667, 8;
	add.s64 	%rd470, %rd7, %rd469;
	ld.f64 	%fd192, [%rd470];
	setp.geu.f64 	%p195, %fd191, %fd192;
	selp.b32 	%r698, %r683, %r667, %p195;
	selp.b32 	%r699, %r667, %r683, %p195;
	mul.wide.s32 	%rd471, %r685, 8;
	add.s64 	%rd472, %rd7, %rd471;
	ld.f64 	%fd193, [%rd472];
	mul.wide.s32 	%rd473, %r682, 8;
	add.s64 	%rd474, %rd7, %rd473;
	ld.f64 	%fd194, [%rd474];
	setp.geu.f64 	%p196, %fd193, %fd194;
	selp.b32 	%r700, %r685, %r682, %p196;
	selp.b32 	%r701, %r682, %r685, %p196;
	mul.wide.s32 	%rd475, %r687, 8;
	add.s64 	%rd476, %rd7, %rd475;
	ld.f64 	%fd195, [%rd476];
	mul.wide.s32 	%rd477, %r684, 8;
	add.s64 	%rd478, %rd7, %rd477;
	ld.f64 	%fd196, [%rd478];
	setp.geu.f64 	%p197, %fd195, %fd196;
	selp.b32 	%r702, %r687, %r684, %p197;
	selp.b32 	%r703, %r684, %r687, %p197;
	mul.wide.s32 	%rd479, %r689, 8;
	add.s64 	%rd480, %rd7, %rd479;
	ld.f64 	%fd197, [%rd480];
	mul.wide.s32 	%rd481, %r686, 8;
	add.s64 	%rd482, %rd7, %rd481;
	ld.f64 	%fd198, [%rd482];
	setp.geu.f64 	%p198, %fd197, %fd198;
	selp.b32 	%r704, %r689, %r686, %p198;
	selp.b32 	%r705, %r686, %r689, %p198;
	mul.wide.s32 	%rd483, %r691, 8;
	add.s64 	%rd484, %rd7, %rd483;
	ld.f64 	%fd199, [%rd484];
	mul.wide.s32 	%rd485, %r688, 8;
	add.s64 	%rd486, %rd7, %rd485;
	ld.f64 	%fd200, [%rd486];
	setp.geu.f64 	%p199, %fd199, %fd200;
	selp.b32 	%r706, %r691, %r688, %p199;
	selp.b32 	%r707, %r688, %r691, %p199;
	mul.wide.s32 	%rd487, %r693, 8;
	add.s64 	%rd488, %rd7, %rd487;
	ld.f64 	%fd201, [%rd488];
	mul.wide.s32 	%rd489, %r690, 8;
	add.s64 	%rd490, %rd7, %rd489;
	ld.f64 	%fd202, [%rd490];
	setp.geu.f64 	%p200, %fd201, %fd202;
	selp.b32 	%r708, %r693, %r690, %p200;
	selp.b32 	%r709, %r690, %r693, %p200;
	mul.wide.s32 	%rd491, %r695, 8;
	add.s64 	%rd492, %rd7, %rd491;
	ld.f64 	%fd203, [%rd492];
	mul.wide.s32 	%rd493, %r692, 8;
	add.s64 	%rd494, %rd7, %rd493;
	ld.f64 	%fd204, [%rd494];
	setp.geu.f64 	%p201, %fd203, %fd204;
	selp.b32 	%r710, %r695, %r692, %p201;
	selp.b32 	%r711, %r692, %r695, %p201;
	mul.wide.s32 	%rd495, %r697, 8;
	add.s64 	%rd496, %rd7, %rd495;
	ld.f64 	%fd205, [%rd496];
	mul.wide.s32 	%rd497, %r694, 8;
	add.s64 	%rd498, %rd7, %rd497;
	ld.f64 	%fd206, [%rd498];
	setp.geu.f64 	%p202, %fd205, %fd206;
	selp.b32 	%r712, %r697, %r694, %p202;
	selp.b32 	%r713, %r694, %r697, %p202;
	mul.wide.s32 	%rd499, %r701, 8;
	add.s64 	%rd500, %rd7, %rd499;
	ld.f64 	%fd207, [%rd500];
	mul.wide.s32 	%rd501, %r698, 8;
	add.s64 	%rd502, %rd7, %rd501;
	ld.f64 	%fd208, [%rd502];
	setp.geu.f64 	%p203, %fd207, %fd208;
	selp.b32 	%r714, %r701, %r698, %p203;
	selp.b32 	%r715, %r698, %r701, %p203;
	mul.wide.s32 	%rd503, %r703, 8;
	add.s64 	%rd504, %rd7, %rd503;
	ld.f64 	%fd209, [%rd504];
	mul.wide.s32 	%rd505, %r700, 8;
	add.s64 	%rd506, %rd7, %rd505;
	ld.f64 	%fd210, [%rd506];
	setp.geu.f64 	%p204, %fd209, %fd210;
	selp.b32 	%r716, %r703, %r700, %p204;
	selp.b32 	%r717, %r700, %r703, %p204;
	mul.wide.s32 	%rd507, %r705, 8;
	add.s64 	%rd508, %rd7, %rd507;
	ld.f64 	%fd211, [%rd508];
	mul.wide.s32 	%rd509, %r702, 8;
	add.s64 	%rd510, %rd7, %rd509;
	ld.f64 	%fd212, [%rd510];
	setp.geu.f64 	%p205, %fd211, %fd212;
	selp.b32 	%r718, %r705, %r702, %p205;
	selp.b32 	%r719, %r702, %r705, %p205;
	mul.wide.s32 	%rd511, %r707, 8;
	add.s64 	%rd512, %rd7, %rd511;
	ld.f64 	%fd213, [%rd512];
	mul.wide.s32 	%rd513, %r704, 8;
	add.s64 	%rd514, %rd7, %rd513;
	ld.f64 	%fd214, [%rd514];
	setp.geu.f64 	%p206, %fd213, %fd214;
	selp.b32 	%r720, %r707, %r704, %p206;
	selp.b32 	%r721, %r704, %r707, %p206;
	mul.wide.s32 	%rd515, %r709, 8;
	add.s64 	%rd516, %rd7, %rd515;
	ld.f64 	%fd215, [%rd516];
	mul.wide.s32 	%rd517, %r706, 8;
	add.s64 	%rd518, %rd7, %rd517;
	ld.f64 	%fd216, [%rd518];
	setp.geu.f64 	%p207, %fd215, %fd216;
	selp.b32 	%r722, %r709, %r706, %p207;
	selp.b32 	%r723, %r706, %r709, %p207;
	mul.wide.s32 	%rd519, %r711, 8;
	add.s64 	%rd520, %rd7, %rd519;
	ld.f64 	%fd217, [%rd520];
	mul.wide.s32 	%rd521, %r708, 8;
	add.s64 	%rd522, %rd7, %rd521;
	ld.f64 	%fd218, [%rd522];
	setp.geu.f64 	%p208, %fd217, %fd218;
	selp.b32 	%r724, %r711, %r708, %p208;
	selp.b32 	%r725, %r708, %r711, %p208;
	mul.wide.s32 	%rd523, %r713, 8;
	add.s64 	%rd524, %rd7, %rd523;
	ld.f64 	%fd219, [%rd524];
	mul.wide.s32 	%rd525, %r710, 8;
	add.s64 	%rd526, %rd7, %rd525;
	ld.f64 	%fd220, [%rd526];
	setp.geu.f64 	%p209, %fd219, %fd220;
	selp.b32 	%r726, %r713, %r710, %p209;
	selp.b32 	%r727, %r710, %r713, %p209;
	mul.wide.s32 	%rd527, %r696, 8;
	add.s64 	%rd528, %rd7, %rd527;
	ld.f64 	%fd221, [%rd528];
	mul.wide.s32 	%rd529, %r712, 8;
	add.s64 	%rd530, %rd7, %rd529;
	ld.f64 	%fd222, [%rd530];
	setp.geu.f64 	%p210, %fd221, %fd222;
	selp.b32 	%r728, %r696, %r712, %p210;
	selp.b32 	%r729, %r712, %r696, %p210;
	mul.wide.s32 	%rd531, %r715, 8;
	add.s64 	%rd532, %rd7, %rd531;
	ld.f64 	%fd223, [%rd532];
	mul.wide.s32 	%rd533, %r699, 8;
	add.s64 	%rd534, %rd7, %rd533;
	ld.f64 	%fd224, [%rd534];
	setp.geu.f64 	%p211, %fd223, %fd224;
	selp.b32 	%r730, %r715, %r699, %p211;
	selp.b32 	%r731, %r699, %r715, %p211;
	mul.wide.s32 	%rd535, %r717, 8;
	add.s64 	%rd536, %rd7, %rd535;
	ld.f64 	%fd225, [%rd536];
	mul.wide.s32 	%rd537, %r714, 8;
	add.s64 	%rd538, %rd7, %rd537;
	ld.f64 	%fd226, [%rd538];
	setp.geu.f64 	%p212, %fd225, %fd226;
	selp.b32 	%r732, %r717, %r714, %p212;
	selp.b32 	%r733, %r714, %r717, %p212;
	mul.wide.s32 	%rd539, %r719, 8;
	add.s64 	%rd540, %rd7, %rd539;
	ld.f64 	%fd227, [%rd540];
	mul.wide.s32 	%rd541, %r716, 8;
	add.s64 	%rd542, %rd7, %rd541;
	ld.f64 	%fd228, [%rd542];
	setp.geu.f64 	%p213, %fd227, %fd228;
	selp.b32 	%r734, %r719, %r716, %p213;
	selp.b32 	%r735, %r716, %r719, %p213;
	mul.wide.s32 	%rd543, %r721, 8;
	add.s64 	%rd544, %rd7, %rd543;
	ld.f64 	%fd229, [%rd544];
	mul.wide.s32 	%rd545, %r718, 8;
	add.s64 	%rd546, %rd7, %rd545;
	ld.f64 	%fd230, [%rd546];
	setp.geu.f64 	%p214, %fd229, %fd230;
	selp.b32 	%r736, %r721, %r718, %p214;
	selp.b32 	%r737, %r718, %r721, %p214;
	mul.wide.s32 	%rd547, %r723, 8;
	add.s64 	%rd548, %rd7, %rd547;
	ld.f64 	%fd231, [%rd548];
	mul.wide.s32 	%rd549, %r720, 8;
	add.s64 	%rd550, %rd7, %rd549;
	ld.f64 	%fd232, [%rd550];
	setp.geu.f64 	%p215, %fd231, %fd232;
	selp.b32 	%r738, %r723, %r720, %p215;
	selp.b32 	%r739, %r720, %r723, %p215;
	mul.wide.s32 	%rd551, %r725, 8;
	add.s64 	%rd552, %rd7, %rd551;
	ld.f64 	%fd233, [%rd552];
	mul.wide.s32 	%rd553, %r722, 8;
	add.s64 	%rd554, %rd7, %rd553;
	ld.f64 	%fd234, [%rd554];
	setp.geu.f64 	%p216, %fd233, %fd234;
	selp.b32 	%r740, %r725, %r722, %p216;
	selp.b32 	%r741, %r722, %r725, %p216;
	mul.wide.s32 	%rd555, %r727, 8;
	add.s64 	%rd556, %rd7, %rd555;
	ld.f64 	%fd235, [%rd556];
	mul.wide.s32 	%rd557, %r724, 8;
	add.s64 	%rd558, %rd7, %rd557;
	ld.f64 	%fd236, [%rd558];
	setp.geu.f64 	%p217, %fd235, %fd236;
	selp.b32 	%r742, %r727, %r724, %p217;
	selp.b32 	%r743, %r724, %r727, %p217;
	mul.wide.s32 	%rd559, %r729, 8;
	add.s64 	%rd560, %rd7, %rd559;
	ld.f64 	%fd237, [%rd560];
	mul.wide.s32 	%rd561, %r726, 8;
	add.s64 	%rd562, %rd7, %rd561;
	ld.f64 	%fd238, [%rd562];
	setp.geu.f64 	%p218, %fd237, %fd238;
	selp.b32 	%r744, %r729, %r726, %p218;
	selp.b32 	%r745, %r726, %r729, %p218;
	mul.wide.s32 	%rd563, %r733, 8;
	add.s64 	%rd564, %rd7, %rd563;
	ld.f64 	%fd239, [%rd564];
	mul.wide.s32 	%rd565, %r730, 8;
	add.s64 	%rd566, %rd7, %rd565;
	ld.f64 	%fd240, [%rd566];
	setp.geu.f64 	%p219, %fd239, %fd240;
	selp.b32 	%r746, %r733, %r730, %p219;
	selp.b32 	%r747, %r730, %r733, %p219;
	mul.wide.s32 	%rd567, %r735, 8;
	add.s64 	%rd568, %rd7, %rd567;
	ld.f64 	%fd241, [%rd568];
	mul.wide.s32 	%rd569, %r732, 8;
	add.s64 	%rd570, %rd7, %rd569;
	ld.f64 	%fd242, [%rd570];
	setp.geu.f64 	%p220, %fd241, %fd242;
	selp.b32 	%r748, %r735, %r732, %p220;
	selp.b32 	%r749, %r732, %r735, %p220;
	mul.wide.s32 	%rd571, %r737, 8;
	add.s64 	%rd572, %rd7, %rd571;
	ld.f64 	%fd243, [%rd572];
	mul.wide.s32 	%rd573, %r734, 8;
	add.s64 	%rd574, %rd7, %rd573;
	ld.f64 	%fd244, [%rd574];
	setp.geu.f64 	%p221, %fd243, %fd244;
	selp.b32 	%r750, %r737, %r734, %p221;
	selp.b32 	%r751, %r734, %r737, %p221;
	mul.wide.s32 	%rd575, %r739, 8;
	add.s64 	%rd576, %rd7, %rd575;
	ld.f64 	%fd245, [%rd576];
	mul.wide.s32 	%rd577, %r736, 8;
	add.s64 	%rd578, %rd7, %rd577;
	ld.f64 	%fd246, [%rd578];
	setp.geu.f64 	%p222, %fd245, %fd246;
	selp.b32 	%r752, %r739, %r736, %p222;
	selp.b32 	%r753, %r736, %r739, %p222;
	mul.wide.s32 	%rd579, %r741, 8;
	add.s64 	%rd580, %rd7, %rd579;
	ld.f64 	%fd247, [%rd580];
	mul.wide.s32 	%rd581, %r738, 8;
	add.s64 	%rd582, %rd7, %rd581;
	ld.f64 	%fd248, [%rd582];
	setp.geu.f64 	%p223, %fd247, %fd248;
	selp.b32 	%r754, %r741, %r738, %p223;
	selp.b32 	%r755, %r738, %r741, %p223;
	mul.wide.s32 	%rd583, %r743, 8;
	add.s64 	%rd584, %rd7, %rd583;
	ld.f64 	%fd249, [%rd584];
	mul.wide.s32 	%rd585, %r740, 8;
	add.s64 	%rd586, %rd7, %rd585;
	ld.f64 	%fd250, [%rd586];
	setp.geu.f64 	%p224, %fd249, %fd250;
	selp.b32 	%r756, %r743, %r740, %p224;
	selp.b32 	%r757, %r740, %r743, %p224;
	mul.wide.s32 	%rd587, %r745, 8;
	add.s64 	%rd588, %rd7, %rd587;
	ld.f64 	%fd251, [%rd588];
	mul.wide.s32 	%rd589, %r742, 8;
	add.s64 	%rd590, %rd7, %rd589;
	ld.f64 	%fd252, [%rd590];
	setp.geu.f64 	%p225, %fd251, %fd252;
	selp.b32 	%r758, %r745, %r742, %p225;
	selp.b32 	%r759, %r742, %r745, %p225;
	mul.wide.s32 	%rd591, %r728, 8;
	add.s64 	%rd592, %rd7, %rd591;
	ld.f64 	%fd253, [%rd592];
	mul.wide.s32 	%rd593, %r744, 8;
	add.s64 	%rd594, %rd7, %rd593;
	ld.f64 	%fd254, [%rd594];
	setp.geu.f64 	%p226, %fd253, %fd254;
	selp.b32 	%r760, %r728, %r744, %p226;
	selp.b32 	%r761, %r744, %r728, %p226;
	mul.wide.s32 	%rd595, %r747, 8;
	add.s64 	%rd596, %rd7, %rd595;
	ld.f64 	%fd255, [%rd596];
	mul.wide.s32 	%rd597, %r731, 8;
	add.s64 	%rd598, %rd7, %rd597;
	ld.f64 	%fd256, [%rd598];
	setp.geu.f64 	%p227, %fd255, %fd256;
	selp.b32 	%r762, %r747, %r731, %p227;
	selp.b32 	%r763, %r731, %r747, %p227;
	mul.wide.s32 	%rd599, %r749, 8;
	add.s64 	%rd600, %rd7, %rd599;
	ld.f64 	%fd257, [%rd600];
	mul.wide.s32 	%rd601, %r746, 8;
	add.s64 	%rd602, %rd7, %rd601;
	ld.f64 	%fd258, [%rd602];
	setp.geu.f64 	%p228, %fd257, %fd258;
	selp.b32 	%r764, %r749, %r746, %p228;
	selp.b32 	%r765, %r746, %r749, %p228;
	mul.wide.s32 	%rd603, %r751, 8;
	add.s64 	%rd604, %rd7, %rd603;
	ld.f64 	%fd259, [%rd604];
	mul.wide.s32 	%rd605, %r748, 8;
	add.s64 	%rd606, %rd7, %rd605;
	ld.f64 	%fd260, [%rd606];
	setp.geu.f64 	%p229, %fd259, %fd260;
	selp.b32 	%r766, %r751, %r748, %p229;
	selp.b32 	%r767, %r748, %r751, %p229;
	mul.wide.s32 	%rd607, %r753, 8;
	add.s64 	%rd608, %rd7, %rd607;
	ld.f64 	%fd261, [%rd608];
	mul.wide.s32 	%rd609, %r750, 8;
	add.s64 	%rd610, %rd7, %rd609;
	ld.f64 	%fd262, [%rd610];
	setp.geu.f64 	%p230, %fd261, %fd262;
	selp.b32 	%r768, %r753, %r750, %p230;
	selp.b32 	%r769, %r750, %r753, %p230;
	mul.wide.s32 	%rd611, %r755, 8;
	add.s64 	%rd612, %rd7, %rd611;
	ld.f64 	%fd263, [%rd612];
	mul.wide.s32 	%rd613, %r752, 8;
	add.s64 	%rd614, %rd7, %rd613;
	ld.f64 	%fd264, [%rd614];
	setp.geu.f64 	%p231, %fd263, %fd264;
	selp.b32 	%r770, %r755, %r752, %p231;
	selp.b32 	%r771, %r752, %r755, %p231;
	mul.wide.s32 	%rd615, %r757, 8;
	add.s64 	%rd616, %rd7, %rd615;
	ld.f64 	%fd265, [%rd616];
	mul.wide.s32 	%rd617, %r754, 8;
	add.s64 	%rd618, %rd7, %rd617;
	ld.f64 	%fd266, [%rd618];
	setp.geu.f64 	%p232, %fd265, %fd266;
	selp.b32 	%r772, %r757, %r754, %p232;
	selp.b32 	%r773, %r754, %r757, %p232;
	mul.wide.s32 	%rd619, %r759, 8;
	add.s64 	%rd620, %rd7, %rd619;
	ld.f64 	%fd267, [%rd620];
	mul.wide.s32 	%rd621, %r756, 8;
	add.s64 	%rd622, %rd7, %rd621;
	ld.f64 	%fd268, [%rd622];
	setp.geu.f64 	%p233, %fd267, %fd268;
	selp.b32 	%r774, %r759, %r756, %p233;
	selp.b32 	%r775, %r756, %r759, %p233;
	mul.wide.s32 	%rd623, %r761, 8;
	add.s64 	%rd624, %rd7, %rd623;
	ld.f64 	%fd269, [%rd624];
	mul.wide.s32 	%rd625, %r758, 8;
	add.s64 	%rd626, %rd7, %rd625;
	ld.f64 	%fd270, [%rd626];
	setp.geu.f64 	%p234, %fd269, %fd270;
	selp.b32 	%r776, %r761, %r758, %p234;
	selp.b32 	%r777, %r758, %r761, %p234;
	mul.wide.s32 	%rd627, %r765, 8;
	add.s64 	%rd628, %rd7, %rd627;
	ld.f64 	%fd271, [%rd628];
	mul.wide.s32 	%rd629, %r762, 8;
	add.s64 	%rd630, %rd7, %rd629;
	ld.f64 	%fd272, [%rd630];
	setp.geu.f64 	%p235, %fd271, %fd272;
	selp.b32 	%r778, %r765, %r762, %p235;
	selp.b32 	%r779, %r762, %r765, %p235;
	mul.wide.s32 	%rd631, %r767, 8;
	add.s64 	%rd632, %rd7, %rd631;
	ld.f64 	%fd273, [%rd632];
	mul.wide.s32 	%rd633, %r764, 8;
	add.s64 	%rd634, %rd7, %rd633;
	ld.f64 	%fd274, [%rd634];
	setp.geu.f64 	%p236, %fd273, %fd274;
	selp.b32 	%r780, %r767, %r764, %p236;
	selp.b32 	%r781, %r764, %r767, %p236;
	mul.wide.s32 	%rd635, %r769, 8;
	add.s64 	%rd636, %rd7, %rd635;
	ld.f64 	%fd275, [%rd636];
	mul.wide.s32 	%rd637, %r766, 8;
	add.s64 	%rd638, %rd7, %rd637;
	ld.f64 	%fd276, [%rd638];
	setp.geu.f64 	%p237, %fd275, %fd276;
	selp.b32 	%r782, %r769, %r766, %p237;
	selp.b32 	%r783, %r766, %r769, %p237;
	mul.wide.s32 	%rd639, %r771, 8;
	add.s64 	%rd640, %rd7, %rd639;
	ld.f64 	%fd277, [%rd640];
	mul.wide.s32 	%rd641, %r768, 8;
	add.s64 	%rd642, %rd7, %rd641;
	ld.f64 	%fd278, [%rd642];
	setp.geu.f64 	%p238, %fd277, %fd278;
	selp.b32 	%r784, %r771, %r768, %p238;
	selp.b32 	%r785, %r768, %r771, %p238;
	mul.wide.s32 	%rd643, %r773, 8;
	add.s64 	%rd644, %rd7, %rd643;
	ld.f64 	%fd279, [%rd644];
	mul.wide.s32 	%rd645, %r770, 8;
	add.s64 	%rd646, %rd7, %rd645;
	ld.f64 	%fd280, [%rd646];
	setp.geu.f64 	%p239, %fd279, %fd280;
	selp.b32 	%r786, %r773, %r770, %p239;
	selp.b32 	%r787, %r770, %r773, %p239;
	mul.wide.s32 	%rd647, %r775, 8;
	add.s64 	%rd648, %rd7, %rd647;
	ld.f64 	%fd281, [%rd648];
	mul.wide.s32 	%rd649, %r772, 8;
	add.s64 	%rd650, %rd7, %rd649;
	ld.f64 	%fd282, [%rd650];
	setp.geu.f64 	%p240, %fd281, %fd282;
	selp.b32 	%r788, %r775, %r772, %p240;
	selp.b32 	%r789, %r772, %r775, %p240;
	mul.wide.s32 	%rd651, %r777, 8;
	add.s64 	%rd652, %rd7, %rd651;
	ld.f64 	%fd283, [%rd652];
	mul.wide.s32 	%rd653, %r774, 8;
	add.s64 	%rd654, %rd7, %rd653;
	ld.f64 	%fd284, [%rd654];
	setp.geu.f64 	%p241, %fd283, %fd284;
	selp.b32 	%r1553, %r777, %r774, %p241;
	selp.b32 	%r790, %r774, %r777, %p241;
	mul.wide.s32 	%rd655, %r760, 8;
	add.s64 	%rd656, %rd7, %rd655;
	ld.f64 	%fd285, [%rd656];
	mul.wide.s32 	%rd657, %r776, 8;
	add.s64 	%rd658, %rd7, %rd657;
	ld.f64 	%fd286, [%rd658];
	setp.geu.f64 	%p242, %fd285, %fd286;
	selp.b32 	%r1627, %r760, %r776, %p242;
	selp.b32 	%r271, %r776, %r760, %p242;
	mul.wide.s32 	%rd659, %r779, 8;
	add.s64 	%rd660, %rd7, %rd659;
	ld.f64 	%fd287, [%rd660];
	mul.wide.s32 	%rd661, %r763, 8;
	add.s64 	%rd662, %rd7, %rd661;
	ld.f64 	%fd288, [%rd662];
	setp.geu.f64 	%p243, %fd287, %fd288;
	selp.b32 	%r1572, %r779, %r763, %p243;
	selp.b32 	%r1590, %r763, %r779, %p243;
	mul.wide.s32 	%rd663, %r781, 8;
	add.s64 	%rd664, %rd7, %rd663;
	ld.f64 	%fd289, [%rd664];
	mul.wide.s32 	%rd665, %r778, 8;
	add.s64 	%rd666, %rd7, %rd665;
	ld.f64 	%fd290, [%rd666];
	setp.geu.f64 	%p244, %fd289, %fd290;
	selp.b32 	%r1531, %r781, %r778, %p244;
	selp.b32 	%r1529, %r778, %r781, %p244;
	mul.wide.s32 	%rd667, %r783, 8;
	add.s64 	%rd668, %rd7, %rd667;
	ld.f64 	%fd291, [%rd668];
	mul.wide.s32 	%rd669, %r780, 8;
	add.s64 	%rd670, %rd7, %rd669;
	ld.f64 	%fd292, [%rd670];
	setp.geu.f64 	%p245, %fd291, %fd292;
	selp.b32 	%r1535, %r783, %r780, %p245;
	selp.b32 	%r1533, %r780, %r783, %p245;
	mul.wide.s32 	%rd671, %r785, 8;
	add.s64 	%rd672, %rd7, %rd671;
	ld.f64 	%fd293, [%rd672];
	mul.wide.s32 	%rd673, %r782, 8;
	add.s64 	%rd674, %rd7, %rd673;
	ld.f64 	%fd294, [%rd674];
	setp.geu.f64 	%p246, %fd293, %fd294;
	selp.b32 	%r1539, %r785, %r782, %p246;
	selp.b32 	%r1537, %r782, %r785, %p246;
	mul.wide.s32 	%rd675, %r787, 8;
	add.s64 	%rd676, %rd7, %rd675;
	ld.f64 	%fd295, [%rd676];
	mul.wide.s32 	%rd677, %r784, 8;
	add.s64 	%rd678, %rd7, %rd677;
	ld.f64 	%fd296, [%rd678];
	setp.geu.f64 	%p247, %fd295, %fd296;
	selp.b32 	%r1543, %r787, %r784, %p247;
	selp.b32 	%r1541, %r784, %r787, %p247;
	mul.wide.s32 	%rd679, %r789, 8;
	add.s64 	%rd680, %rd7, %rd679;
	ld.f64 	%fd297, [%rd680];
	mul.wide.s32 	%rd681, %r786, 8;
	add.s64 	%rd682, %rd7, %rd681;
	ld.f64 	%fd298, [%rd682];
	setp.geu.f64 	%p248, %fd297, %fd298;
	selp.b32 	%r1547, %r789, %r786, %p248;
	selp.b32 	%r1545, %r786, %r789, %p248;
	mul.wide.s32 	%rd683, %r790, 8;
	add.s64 	%rd684, %rd7, %rd683;
	ld.f64 	%fd299, [%rd684];
	mul.wide.s32 	%rd685, %r788, 8;
	add.s64 	%rd686, %rd7, %rd685;
	ld.f64 	%fd300, [%rd686];
	setp.geu.f64 	%p249, %fd299, %fd300;
	selp.b32 	%r1551, %r790, %r788, %p249;
	selp.b32 	%r1549, %r788, %r790, %p249;
	mul.wide.s32 	%rd687, %r271, 8;
	add.s64 	%rd688, %rd7, %rd687;
	ld.f64 	%fd301, [%rd688];
	mul.wide.s32 	%rd689, %r1553, 8;
	add.s64 	%rd690, %rd7, %rd689;
	ld.f64 	%fd302, [%rd690];
	setp.geu.f64 	%p250, %fd301, %fd302;
	mov.u32 	%r1555, %r271;
	@%p250 bra 	$L__BB17_190;
	mov.u32 	%r1555, %r1553;
	mov.u32 	%r1553, %r271;
$L__BB17_190:
	mov.b32 	%r1591, 2;
$L__BB17_191:
	mov.u32 	%r320, %r1591;
	bar.sync 	0;
	add.s32 	%r792, %r320, -1;
	shr.u32 	%r793, %r320, 1;
	mov.u32 	%r794, _ZZN3cub18CUB_300001_SM_10006detail10merge_sort30DeviceMergeSortBlockSortKernelINS2_10policy_hubIN6thrust24THRUST_300001_SM_1000_NS10device_ptrIiEEE9Policy600ES8_PNS0_8NullTypeES8_SC_m4cmpdiSB_EEvbT0_T1_T2_T3_T4_PT6_PT7_T5_NS1_7vsmem_tEE19static_temp_storage;
	mad.lo.s32 	%r795, %r174, 68, %r794;
	st.shared.u32 	[%r795], %r1590;
	st.shared.u32 	[%r795+4], %r1572;
	st.shared.u32 	[%r795+8], %r1529;
	st.shared.u32 	[%r795+12], %r1531;
	st.shared.u32 	[%r795+16], %r1533;
	st.shared.u32 	[%r795+20], %r1535;
	st.shared.u32 	[%r795+24], %r1537;
	st.shared.u32 	[%r795+28], %r1539;
	st.shared.u32 	[%r795+32], %r1541;
	st.shared.u32 	[%r795+36], %r1543;
	st.shared.u32 	[%r795+40], %r1545;
	st.shared.u32 	[%r795+44], %r1547;
	st.shared.u32 	[%r795+48], %r1549;
	st.shared.u32 	[%r795+52], %r1551;
	st.shared.u32 	[%r795+56], %r1553;
	st.shared.u32 	[%r795+60], %r1555;
	st.shared.u32 	[%r795+64], %r1627;
	bar.sync 	0;
	neg.s32 	%r796, %r320;
	and.b32  	%r797, %r174, %r796;
	mul.lo.s32 	%r798, %r797, 17;
	mul.lo.s32 	%r799, %r793, 17;
	and.b32  	%r800, %r792, %r174;
	mul.lo.s32 	%r801, %r800, 17;
	min.s32 	%r321, %r801, %r173;
	min.s32 	%r322, %r798, %r173;
	add.s32 	%r802, %r322, %r799;
	min.s32 	%r323, %r802, %r173;
	add.s32 	%r803, %r323, %r799;
	min.s32 	%r324, %r803, %r173;
	sub.s32 	%r804, %r323, %r322;
	sub.s32 	%r805, %r324, %r323;
	setp.lt.s32 	%p251, %r321, %r805;
	sub.s32 	%r806, %r321, %r805;
	selp.b32 	%r1594, 0, %r806, %p251;
	min.s32 	%r1592, %r804, %r321;
	setp.ge.s32 	%p252, %r1594, %r1592;
	ld.global.u64 	%rd8, [a_d];
	@%p252 bra 	$L__BB17_194;
	add.s32 	%r327, %r323, %r321;
$L__BB17_193:
	sub.s32 	%r807, %r1592, %r1594;
	shr.u32 	%r808, %r807, 31;
	add.s32 	%r809, %r807, %r808;
	shr.s32 	%r810, %r809, 1;
	add.s32 	%r811, %r810, %r1594;
	add.s32 	%r812, %r811, %r322;
	shl.b32 	%r813, %r812, 2;
	add.s32 	%r815, %r794, %r813;
	ld.shared.u32 	%r816, [%r815];
	not.b32 	%r817, %r811;
	add.s32 	%r818, %r327, %r817;
	shl.b32 	%r819, %r818, 2;
	add.s32 	%r820, %r794, %r819;
	ld.shared.u32 	%r821, [%r820];
	mul.wide.s32 	%rd691, %r821, 8;
	add.s64 	%rd692, %rd8, %rd691;
	ld.f64 	%fd303, [%rd692];
	mul.wide.s32 	%rd693, %r816, 8;
	add.s64 	%rd694, %rd8, %rd693;
	ld.f64 	%fd304, [%rd694];
	setp.geu.f64 	%p253, %fd303, %fd304;
	add.s32 	%r822, %r811, 1;
	selp.b32 	%r1594, %r822, %r1594, %p253;
	selp.b32 	%r1592, %r1592, %r811, %p253;
	setp.lt.s32 	%p254, %r1594, %r1592;
	@%p254 bra 	$L__BB17_193;
$L__BB17_194:
	add.s32 	%r333, %r1594, %r322;
	add.s32 	%r823, %r323, %r321;
	sub.s32 	%r334, %r823, %r1594;
	shl.b32 	%r824, %r333, 2;
	add.s32 	%r826, %r794, %r824;
	ld.shared.u32 	%r1597, [%r826];
	shl.b32 	%r827, %r334, 2;
	add.s32 	%r828, %r794, %r827;
	ld.shared.u32 	%r1596, [%r828];
	setp.ge.s32 	%p256, %r334, %r324;
	mov.pred 	%p617, 0;
	@%p256 bra 	$L__BB17_197;
	setp.ge.s32 	%p258, %r333, %r323;
	mov.pred 	%p617, -1;
	@%p258 bra 	$L__BB17_197;
	mul.wide.s32 	%rd695, %r1596, 8;
	add.s64 	%rd696, %rd8, %rd695;
	ld.f64 	%fd305, [%rd696];
	mul.wide.s32 	%rd697, %r1597, 8;
	add.s64 	%rd698, %rd8, %rd697;
	ld.f64 	%fd306, [%rd698];
	setp.lt.f64 	%p617, %fd305, %fd306;
$L__BB17_197:
	selp.b32 	%r1590, %r1596, %r1597, %p617;
	selp.u32 	%r829, 1, 0, %p617;
	add.s32 	%r338, %r334, %r829;
	not.pred 	%p259, %p617;
	selp.u32 	%r830, 1, 0, %p259;
	add.s32 	%r339, %r333, %r830;
	@%p259 bra 	$L__BB17_199;
	shl.b32 	%r834, %r338, 2;
	add.s32 	%r836, %r794, %r834;
	ld.shared.u32 	%r1596, [%r836];
	bra.uni 	$L__BB17_200;
$L__BB17_199:
	shl.b32 	%r831, %r339, 2;
	add.s32 	%r833, %r794, %r831;
	ld.shared.u32 	%r1597, [%r833];
$L__BB17_200:
	setp.ge.s32 	%p261, %r338, %r324;
	mov.pred 	%p618, 0;
	@%p261 bra 	$L__BB17_203;
	setp.ge.s32 	%p263, %r339, %r323;
	mov.pred 	%p618, -1;
	@%p263 bra 	$L__BB17_203;
	mul.wide.s32 	%rd699, %r1596, 8;
	add.s64 	%rd700, %rd8, %rd699;
	ld.f64 	%fd307, [%rd700];
	mul.wide.s32 	%rd701, %r1597, 8;
	add.s64 	%rd702, %rd8, %rd701;
	ld.f64 	%fd308, [%rd702];
	setp.lt.f64 	%p618, %fd307, %fd308;
$L__BB17_203:
	selp.b32 	%r1572, %r1596, %r1597, %p618;
	selp.u32 	%r837, 1, 0, %p618;
	add.s32 	%r345, %r338, %r837;
	not.pred 	%p264, %p618;
	selp.u32 	%r838, 1, 0, %p264;
	add.s32 	%r346, %r339, %r838;
	@%p618 bra 	$L__BB17_205;
	shl.b32 	%r839, %r346, 2;
	add.s32 	%r841, %r794, %r839;
	ld.shared.u32 	%r1597, [%r841];
	bra.uni 	$L__BB17_206;
$L__BB17_205:
	shl.b32 	%r842, %r345, 2;
	add.s32 	%r844, %r794, %r842;
	ld.shared.u32 	%r1596, [%r844];
$L__BB17_206:
	setp.ge.s32 	%p266, %r345, %r324;
	mov.pred 	%p619, 0;
	@%p266 bra 	$L__BB17_209;
	setp.ge.s32 	%p268, %r346, %r323;
	mov.pred 	%p619, -1;
	@%p268 bra 	$L__BB17_209;
	mul.wide.s32 	%rd703, %r1596, 8;
	add.s64 	%rd704, %rd8, %rd703;
	ld.f64 	%fd309, [%rd704];
	mul.wide.s32 	%rd705, %r1597, 8;
	add.s64 	%rd706, %rd8, %rd705;
	ld.f64 	%fd310, [%rd706];
	setp.lt.f64 	%p619, %fd309, %fd310;
$L__BB17_209:
	selp.b32 	%r1529, %r1596, %r1597, %p619;
	selp.u32 	%r845, 1, 0, %p619;
	add.s32 	%r352, %r345, %r845;
	not.pred 	%p269, %p619;
	selp.u32 	%r846, 1, 0, %p269;
	add.s32 	%r353, %r346, %r846;
	@%p619 bra 	$L__BB17_211;
	shl.b32 	%r847, %r353, 2;
	add.s32 	%r849, %r794, %r847;
	ld.shared.u32 	%r1597, [%r849];
	bra.uni 	$L__BB17_212;
$L__BB17_211:
	shl.b32 	%r850, %r352, 2;
	add.s32 	%r852, %r794, %r850;
	ld.shared.u32 	%r1596, [%r852];
$L__BB17_212:
	setp.ge.s32 	%p271, %r352, %r324;
	mov.pred 	%p620, 0;
	@%p271 bra 	$L__BB17_215;
	setp.ge.s32 	%p273, %r353, %r323;
	mov.pred 	%p620, -1;
	@%p273 bra 	$L__BB17_215;
	mul.wide.s32 	%rd707, %r1596, 8;
	add.s64 	%rd708, %rd8, %rd707;
	ld.f64 	%fd311, [%rd708];
	mul.wide.s32 	%rd709, %r1597, 8;
	add.s64 	%rd710, %rd8, %rd709;
	ld.f64 	%fd312, [%rd710];
	setp.lt.f64 	%p620, %fd311, %fd312;
$L__BB17_215:
	selp.b32 	%r1531, %r1596, %r1597, %p620;
	selp.u32 	%r853, 1, 0, %p620;
	add.s32 	%r359, %r352, %r853;
	not.pred 	%p274, %p620;
	selp.u32 	%r854, 1, 0, %p274;
	add.s32 	%r360, %r353, %r854;
	@%p620 bra 	$L__BB17_217;
	shl.b32 	%r855, %r360, 2;
	add.s32 	%r857, %r794, %r855;
	ld.shared.u32 	%r1597, [%r857];
	bra.uni 	$L__BB17_218;
$L__BB17_217:
	shl.b32 	%r858, %r359, 2;
	add.s32 	%r860, %r794, %r858;
	ld.shared.u32 	%r1596, [%r860];
$L__BB17_218:
	setp.ge.s32 	%p276, %r359, %r324;
	mov.pred 	%p621, 0;
	@%p276 bra 	$L__BB17_221;
	setp.ge.s32 	%p278, %r360, %r323;
	mov.pred 	%p621, -1;
	@%p278 bra 	$L__BB17_221;
	mul.wide.s32 	%rd711, %r1596, 8;
	add.s64 	%rd712, %rd8, %rd711;
	ld.f64 	%fd313, [%rd712];
	mul.wide.s32 	%rd713, %r1597, 8;
	add.s64 	%rd714, %rd8, %rd713;
	ld.f64 	%fd314, [%rd714];
	setp.lt.f64 	%p621, %fd313, %fd314;
$L__BB17_221:
	selp.b32 	%r1533, %r1596, %r1597, %p621;
	selp.u32 	%r861, 1, 0, %p621;
	add.s32 	%r366, %r359, %r861;
	not.pred 	%p279, %p621;
	selp.u32 	%r862, 1, 0, %p279;
	add.s32 	%r367, %r360, %r862;
	@%p621 bra 	$L__BB17_223;
	shl.b32 	%r863, %r367, 2;
	add.s32 	%r865, %r794, %r863;
	ld.shared.u32 	%r1597, [%r865];
	bra.uni 	$L__BB17_224;
$L__BB17_223:
	shl.b32 	%r866, %r366, 2;
	add.s32 	%r868, %r794, %r866;
	ld.shared.u32 	%r1596, [%r868];
$L__BB17_224:
	setp.ge.s32 	%p281, %r366, %r324;
	mov.pred 	%p622, 0;
	@%p281 bra 	$L__BB17_227;
	setp.ge.s32 	%p283, %r367, %r323;
	mov.pred 	%p622, -1;
	@%p283 bra 	$L__BB17_227;
	mul.wide.s32 	%rd715, %r1596, 8;
	add.s64 	%rd716, %rd8, %rd715;
	ld.f64 	%fd315, [%rd716];
	mul.wide.s32 	%rd717, %r1597, 8;
	add.s64 	%rd718, %rd8, %rd717;
	ld.f64 	%fd316, [%rd718];
	setp.lt.f64 	%p622, %fd315, %fd316;
$L__BB17_227:
	selp.b32 	%r1535, %r1596, %r1597, %p622;
	selp.u32 	%r869, 1, 0, %p622;
	add.s32 	%r373, %r366, %r869;
	not.pred 	%p284, %p622;
	selp.u32 	%r870, 1, 0, %p284;
	add.s32 	%r374, %r367, %r870;
	@%p622 bra 	$L__BB17_229;
	shl.b32 	%r871, %r374, 2;
	add.s32 	%r873, %r794, %r871;
	ld.shared.u32 	%r1597, [%r873];
	bra.uni 	$L__BB17_230;
$L__BB17_229:
	shl.b32 	%r874, %r373, 2;
	add.s32 	%r876, %r794, %r874;
	ld.shared.u32 	%r1596, [%r876];
$L__BB17_230:
	setp.ge.s32 	%p286, %r373, %r324;
	mov.pred 	%p623, 0;
	@%p286 bra 	$L__BB17_233;
	setp.ge.s32 	%p288, %r374, %r323;
	mov.pred 	%p623, -1;
	@%p288 bra 	$L__BB17_233;
	mul.wide.s32 	%rd719, %r1596, 8;
	add.s64 	%rd720, %rd8, %rd719;
	ld.f64 	%fd317, [%rd720];
	mul.wide.s32 	%rd721, %r1597, 8;
	add.s64 	%rd722, %rd8, %rd721;
	ld.f64 	%fd318, [%rd722];
	setp.lt.f64 	%p623, %fd317, %fd318;
$L__BB17_233:
	selp.b32 	%r1537, %r1596, %r1597, %p623;
	selp.u32 	%r877, 1, 0, %p623;
	add.s32 	%r380, %r373, %r877;
	not.pred 	%p289, %p623;
	selp.u32 	%r878, 1, 0, %p289;
	add.s32 	%r381, %r374, %r878;
	@%p623 bra 	$L__BB17_235;
	shl.b32 	%r879, %r381, 2;
	add.s32 	%r881, %r794, %r879;
	ld.shared.u32 	%r1597, [%r881];
	bra.uni 	$L__BB17_236;
$L__BB17_235:
	shl.b32 	%r882, %r380, 2;
	add.s32 	%r884, %r794, %r882;
	ld.shared.u32 	%r1596, [%r884];
$L__BB17_236:
	setp.ge.s32 	%p291, %r380, %r324;
	mov.pred 	%p624, 0;
	@%p291 bra 	$L__BB17_239;
	setp.ge.s32 	%p293, %r381, %r323;
	mov.pred 	%p624, -1;
	@%p293 bra 	$L__BB17_239;
	mul.wide.s32 	%rd723, %r1596, 8;
	add.s64 	%rd724, %rd8, %rd723;
	ld.f64 	%fd319, [%rd724];
	mul.wide.s32 	%rd725, %r1597, 8;
	add.s64 	%rd726, %rd8, %rd725;
	ld.f64 	%fd320, [%rd726];
	setp.lt.f64 	%p624, %fd319, %fd320;
$L__BB17_239:
	selp.b32 	%r1539, %r1596, %r1597, %p624;
	selp.u32 	%r885, 1, 0, %p624;
	add.s32 	%r387, %r380, %r885;
	not.pred 	%p294, %p624;
	selp.u32 	%r886, 1, 0, %p294;
	add.s32 	%r388, %r381, %r886;
	@%p624 bra 	$L__BB17_241;
	shl.b32 	%r887, %r388, 2;
	mov.u32 	%r888, _ZZN3cub18CUB_300001_SM_10006detail10merge_sort30DeviceMergeSortBlockSortKernelINS2_10policy_hubIN6thrust24THRUST_300001_SM_1000_NS10device_ptrIiEEE9Policy600ES8_PNS0_8NullTypeES8_SC_m4cmpdiSB_EEvbT0_T1_T2_T3_T4_PT6_PT7_T5_NS1_7vsmem_tEE19static_temp_storage;
	add.s32 	%r889, %r888, %r887;
	ld.shared.u32 	%r1597, [%r889];
	bra.uni 	$L__BB17_242;
$L__BB17_241:
	shl.b32 	%r890, %r387, 2;
	mov.u32 	%r891, _ZZN3cub18CUB_300001_SM_10006detail10merge_sort30DeviceMergeSortBlockSortKernelINS2_10policy_hubIN6thrust24THRUST_300001_SM_1000_NS10device_ptrIiEEE9Policy600ES8_PNS0_8NullTypeES8_SC_m4cmpdiSB_EEvbT0_T1_T2_T3_T4_PT6_PT7_T5_NS1_7vsmem_tEE19static_temp_storage;
	add.s32 	%r892, %r891, %r890;
	ld.shared.u32 	%r1596, [%r892];
$L__BB17_242:
	setp.ge.s32 	%p296, %r387, %r324;
	mov.pred 	%p625, 0;
	@%p296 bra 	$L__BB17_245;
	setp.ge.s32 	%p298, %r388, %r323;
	mov.pred 	%p625, -1;
	@%p298 bra 	$L__BB17_245;
	mul.wide.s32 	%rd727, %r1596, 8;
	add.s64 	%rd728, %rd8, %rd727;
	ld.f64 	%fd321, [%rd728];
	mul.wide.s32 	%rd729, %r1597, 8;
	add.s64 	%rd730, %rd8, %rd729;
	ld.f64 	%fd322, [%rd730];
	setp.lt.f64 	%p625, %fd321, %fd322;
$L__BB17_245:
	selp.b32 	%r1541, %r1596, %r1597, %p625;
	selp.u32 	%r893, 1, 0, %p625;
	add.s32 	%r394, %r387, %r893;
	not.pred 	%p299, %p625;
	selp.u32 	%r894, 1, 0, %p299;
	add.s32 	%r395, %r388, %r894;
	@%p625 bra 	$L__BB17_247;
	shl.b32 	%r895, %r395, 2;
	mov.u32 	%r896, _ZZN3cub18CUB_300001_SM_10006detail10merge_sort30DeviceMergeSortBlockSortKernelINS2_10policy_hubIN6thrust24THRUST_300001_SM_1000_NS10device_ptrIiEEE9Policy600ES8_PNS0_8NullTypeES8_SC_m4cmpdiSB_EEvbT0_T1_T2_T3_T4_PT6_PT7_T5_NS1_7vsmem_tEE19static_temp_storage;
	add.s32 	%r897, %r896, %r895;
	ld.shared.u32 	%r1597, [%r897];
	bra.uni 	$L__BB17_248;
$L__BB17_247:
	shl.b32 	%r898, %r394, 2;
	mov.u32 	%r899, _ZZN3cub18CUB_300001_SM_10006detail10merge_sort30DeviceMergeSortBlockSortKernelINS2_10policy_hubIN6thrust24THRUST_300001_SM_1000_NS10device_ptrIiEEE9Policy600ES8_PNS0_8NullTypeES8_SC_m4cmpdiSB_EEvbT0_T1_T2_T3_T4_PT6_PT7_T5_NS1_7vsmem_tEE19static_temp_storage;
	add.s32 	%r900, %r899, %r898;
	ld.shared.u32 	%r1596, [%r900];
$L__BB17_248:
	setp.ge.s32 	%p301, %r394, %r324;
	mov.pred 	%p626, 0;
	@%p301 bra 	$L__BB17_251;
	setp.ge.s32 	%p303, %r395, %r323;
	mov.pred 	%p626, -1;
	@%p303 bra 	$L__BB17_251;
	mul.wide.s32 	%rd731, %r1596, 8;
	add.s64 	%rd732, %rd8, %rd731;
	ld.f64 	%fd323, [%rd732];
	mul.wide.s32 	%rd733, %r1597, 8;
	add.s64 	%rd734, %rd8, %rd733;
	ld.f64 	%fd324, [%rd734];
	setp.lt.f64 	%p626, %fd323, %fd324;
$L__BB17_251:
	selp.b32 	%r1543, %r1596, %r1597, %p626;
	selp.u32 	%r901, 1, 0, %p626;
	add.s32 	%r401, %r394, %r901;
	not.pred 	%p304, %p626;
	selp.u32 	%r902, 1, 0, %p304;
	add.s32 	%r402, %r395, %r902;
	@%p626 bra 	$L__BB17_253;
	shl.b32 	%r903, %r402, 2;
	mov.u32 	%r904, _ZZN3cub18CUB_300001_SM_10006detail10merge_sort30DeviceMergeSortBlockSortKernelINS2_10policy_hubIN6thrust24THRUST_300001_SM_1000_NS10device_ptrIiEEE9Policy600ES8_PNS0_8NullTypeES8_SC_m4cmpdiSB_EEvbT0_T1_T2_T3_T4_PT6_PT7_T5_NS1_7vsmem_tEE19static_temp_storage;
	add.s32 	%r905, %r904, %r903;
	ld.shared.u32 	%r1597, [%r905];
	bra.uni 	$L__BB17_254;
$L__BB17_253:
	shl.b32 	%r906, %r401, 2;
	mov.u32 	%r907, _ZZN3cub18CUB_300001_SM_10006detail10merge_sort30DeviceMergeSortBlockSortKernelINS2_10policy_hubIN6thrust24THRUST_300001_SM_1000_NS10device_ptrIiEEE9Policy600ES8_PNS0_8NullTypeES8_SC_m4cmpdiSB_EEvbT0_T1_T2_T3_T4_PT6_PT7_T5_NS1_7vsmem_tEE19static_temp_storage;
	add.s32 	%r908, %r907, %r906;
	ld.shared.u32 	%r1596, [%r908];
$L__BB17_254:
	setp.ge.s32 	%p306, %r401, %r324;
	mov.pred 	%p627, 0;
	@%p306 bra 	$L__BB17_257;
	setp.ge.s32 	%p308, %r402, %r323;
	mov.pred 	%p627, -1;
	@%p308 bra 	$L__BB17_257;
	mul.wide.s32 	%rd735, %r1596, 8;
	add.s64 	%rd736, %rd8, %rd735;
	ld.f64 	%fd325, [%rd736];
	mul.wide.s32 	%rd737, %r1597, 8;
	add.s64 	%rd738, %rd8, %rd737;
	ld.f64 	%fd326, [%rd738];
	setp.lt.f64 	%p627, %fd325, %fd326;
$L__BB17_257:
	selp.b32 	%r1545, %r1596, %r1597, %p627;
	selp.u32 	%r909, 1, 0, %p627;
	add.s32 	%r408, %r401, %r909;
	not.pred 	%p309, %p627;
	selp.u32 	%r910, 1, 0, %p309;
	add.s32 	%r409, %r402, %r910;
	@%p627 bra 	$L__BB17_259;
	shl.b32 	%r911, %r409, 2;
	mov.u32 	%r912, _ZZN3cub18CUB_300001_SM_10006detail10merge_sort30DeviceMergeSortBlockSortKernelINS2_10policy_hubIN6thrust24THRUST_300001_SM_1000_NS10device_ptrIiEEE9Policy600ES8_PNS0_8NullTypeES8_SC_m4cmpdiSB_EEvbT0_T1_T2_T3_T4_PT6_PT7_T5_NS1_7vsmem_tEE19static_temp_storage;
	add.s32 	%r913, %r912, %r911;
	ld.shared.u32 	%r1597, [%r913];
	bra.uni 	$L__BB17_260;
$L__BB17_259:
	shl.b32 	%r914, %r408, 2;
	mov.u32 	%r915, _ZZN3cub18CUB_300001_SM_10006detail10merge_sort30DeviceMergeSortBlockSortKernelINS2_10policy_hubIN6thrust24THRUST_300001_SM_1000_NS10device_ptrIiEEE9Policy600ES8_PNS0_8NullTypeES8_SC_m4cmpdiSB_EEvbT0_T1_T2_T3_T4_PT6_PT7_T5_NS1_7vsmem_tEE19static_temp_storage;
	add.s32 	%r916, %r915, %r914;
	ld.shared.u32 	%r1596, [%r916];
$L__BB17_260:
	setp.ge.s32 	%p311, %r408, %r324;
	mov.pred 	%p628, 0;
	@%p311 bra 	$L__BB17_263;
	setp.ge.s32 	%p313, %r409, %r323;
	mov.pred 	%p628, -1;
	@%p313 bra 	$L__BB17_263;
	mul.wide.s32 	%rd739, %r1596, 8;
	add.s64 	%rd740, %rd8, %rd739;
	ld.f64 	%fd327, [%rd740];
	mul.wide.s32 	%rd741, %r1597, 8;
	add.s64 	%rd742, %rd8, %rd741;
	ld.f64 	%fd328, [%rd742];
	setp.lt.f64 	%p628, %fd327, %fd328;
$L__BB17_263:
	selp.b32 	%r1547, %r1596, %r1597, %p628;
	selp.u32 	%r917, 1, 0, %p628;
	add.s32 	%r415, %r408, %r917;
	not.pred 	%p314, %p628;
	selp.u32 	%r918, 1, 0, %p314;
	add.s32 	%r416, %r409, %r918;
	@%p628 bra 	$L__BB17_265;
	shl.b32 	%r919, %r416, 2;
	mov.u32 	%r920, _ZZN3cub18CUB_300001_SM_10006detail10merge_sort30DeviceMergeSortBlockSortKernelINS2_10policy_hubIN6thrust24THRUST_300001_SM_1000_NS10device_ptrIiEEE9Policy600ES8_PNS0_8NullTypeES8_SC_m4cmpdiSB_EEvbT0_T1_T2_T3_T4_PT6_PT7_T5_NS1_7vsmem_tEE19static_temp_storage;
	add.s32 	%r921, %r920, %r919;
	ld.shared.u32 	%r1597, [%r921];
	bra.uni 	$L__BB17_266;
$L__BB17_265:
	shl.b32 	%r922, %r415, 2;
	mov.u32 	%r923, _ZZN3cub18CUB_300001_SM_10006detail10merge_sort30DeviceMergeSortBlockSortKernelINS2_10policy_hubIN6thrust24THRUST_300001_SM_1000_NS10device_ptrIiEEE9Policy600ES8_PNS0_8NullTypeES8_SC_m4cmpdiSB_EEvbT0_T1_T2_T3_T4_PT6_PT7_T5_NS1_7vsmem_tEE19static_temp_storage;
	add.s32 	%r924, %r923, %r922;
	ld.shared.u32 	%r1596, [%r924];
$L__BB17_266:
	setp.ge.s32 	%p316, %r415, %r324;
	mov.pred 	%p629, 0;
	@%p316 bra 	$L__BB17_269;
	setp.ge.s32 	%p318, %r416, %r323;
	mov.pred 	%p629, -1;
	@%p318 bra 	$L__BB17_269;
	mul.wide.s32 	%rd743, %r1596, 8;
	add.s64 	%rd744, %rd8, %rd743;
	ld.f64 	%fd329, [%rd744];
	mul.wide.s32 	%rd745, %r1597, 8;
	add.s64 	%rd746, %rd8, %rd745;
	ld.f64 	%fd330, [%rd746];
	setp.lt.f64 	%p629, %fd329, %fd330;
$L__BB17_269:
	selp.b32 	%r1549, %r1596, %r1597, %p629;
	selp.u32 	%r925, 1, 0, %p629;
	add.s32 	%r422, %r415, %r925;
	not.pred 	%p319, %p629;
	selp.u32 	%r926, 1, 0, %p319;
	add.s32 	%r423, %r416, %r926;
	@%p629 bra 	$L__BB17_271;
	shl.b32 	%r927, %r423, 2;
	mov.u32 	%r928, _ZZN3cub18CUB_300001_SM_10006detail10merge_sort30DeviceMergeSortBlockSortKernelINS2_10policy_hubIN6thrust24THRUST_300001_SM_1000_NS10device_ptrIiEEE9Policy600ES8_PNS0_8NullTypeES8_SC_m4cmpdiSB_EEvbT0_T1_T2_T3_T4_PT6_PT7_T5_NS1_7vsmem_tEE19static_temp_storage;
	add.s32 	%r929, %r928, %r927;
	ld.shared.u32 	%r1597, [%r929];
	bra.uni 	$L__BB17_272;
$L__BB17_271:
	shl.b32 	%r930, %r422, 2;
	mov.u32 	%r931, _ZZN3cub18CUB_300001_SM_10006detail10merge_sort30DeviceMergeSortBlockSortKernelINS2_10policy_hubIN6thrust24THRUST_300001_SM_1000_NS10device_ptrIiEEE9Policy600ES8_PNS0_8NullTypeES8_SC_m4cmpdiSB_EEvbT0_T1_T2_T3_T4_PT6_PT7_T5_NS1_7vsmem_tEE19static_temp_storage;
	add.s32 	%r932, %r931, %r930;
	ld.shared.u32 	%r1596, [%r932];
$L__BB17_272:
	setp.ge.s32 	%p321, %r422, %r324;
	mov.pred 	%p630, 0;
	@%p321 bra 	$L__BB17_275;
	setp.ge.s32 	%p323, %r423, %r323;
	mov.pred 	%p630, -1;
	@%p323 bra 	$L__BB17_275;
	mul.wide.s32 	%rd747, %r1596, 8;
	add.s64 	%rd748, %rd8, %rd747;
	ld.f64 	%fd331, [%rd748];
	mul.wide.s32 	%rd749, %r1597, 8;
	add.s64 	%rd750, %rd8, %rd749;
	ld.f64 	%fd332, [%rd750];
	setp.lt.f64 	%p630, %fd331, %fd332;
$L__BB17_275:
	selp.b32 	%r1551, %r1596, %r1597, %p630;
	selp.u32 	%r933, 1, 0, %p630;
	add.s32 	%r429, %r422, %r933;
	not.pred 	%p324, %p630;
	selp.u32 	%r934, 1, 0, %p324;
	add.s32 	%r430, %r423, %r934;
	@%p630 bra 	$L__BB17_277;
	shl.b32 	%r935, %r430, 2;
	mov.u32 	%r936, _ZZN3cub18CUB_300001_SM_10006detail10merge_sort30DeviceMergeSortBlockSortKernelINS2_10policy_hubIN6thrust24THRUST_300001_SM_1000_NS10device_ptrIiEEE9Policy600ES8_PNS0_8NullTypeES8_SC_m4cmpdiSB_EEvbT0_T1_T2_T3_T4_PT6_PT7_T5_NS1_7vsmem_tEE19static_temp_storage;
	add.s32 	%r937, %r936, %r935;
	ld.shared.u32 	%r1597, [%r937];
	bra.uni 	$L__BB17_278;
$L__BB17_277:
	shl.b32 	%r938, %r429, 2;
	mov.u32 	%r939, _ZZN3cub18CUB_300001_SM_10006detail10merge_sort30DeviceMergeSortBlockSortKernelINS2_10policy_hubIN6thrust24THRUST_300001_SM_1000_NS10device_ptrIiEEE9Policy600ES8_PNS0_8NullTypeES8_SC_m4cmpdiSB_EEvbT0_T1_T2_T3_T4_PT6_PT7_T5_NS1_7vsmem_tEE19static_temp_storage;
	add.s32 	%r940, %r939, %r938;
	ld.shared.u32 	%r1596, [%r940];
$L__BB17_278:
	setp.ge.s32 	%p326, %r429, %r324;
	mov.pred 	%p631, 0;
	@%p326 bra 	$L__BB17_281;
	setp.ge.s32 	%p328, %r430, %r323;
	mov.pred 	%p631, -1;
	@%p328 bra 	$L__BB17_281;
	mul.wide.s32 	%rd751, %r1596, 8;
	add.s64 	%rd752, %rd8, %rd751;
	ld.f64 	%fd333, [%rd752];
	mul.wide.s32 	%rd753, %r1597, 8;
	add.s64 	%rd754, %rd8, %rd753;
	ld.f64 	%fd334, [%rd754];
	setp.lt.f64 	%p631, %fd333, %fd334;
$L__BB17_281:
	selp.b32 	%r1553, %r1596, %r1597, %p631;
	selp.u32 	%r941, 1, 0, %p631;
	add.s32 	%r436, %r429, %r941;
	not.pred 	%p329, %p631;
	selp.u32 	%r942, 1, 0, %p329;
	add.s32 	%r437, %r430, %r942;
	@%p631 bra 	$L__BB17_283;
	shl.b32 	%r943, %r437, 2;
	mov.u32 	%r944, _ZZN3cub18CUB_300001_SM_10006detail10merge_sort30DeviceMergeSortBlockSortKernelINS2_10policy_hubIN6thrust24THRUST_300001_SM_1000_NS10device_ptrIiEEE9Policy600ES8_PNS0_8NullTypeES8_SC_m4cmpdiSB_EEvbT0_T1_T2_T3_T4_PT6_PT7_T5_NS1_7vsmem_tEE19static_temp_storage;
	add.s32 	%r945, %r944, %r943;
	ld.shared.u32 	%r1597, [%r945];
	bra.uni 	$L__BB17_284;
$L__BB17_283:
	shl.b32 	%r946, %r436, 2;
	mov.u32 	%r947, _ZZN3cub18CUB_300001_SM_10006detail10merge_sort30DeviceMergeSortBlockSortKernelINS2_10policy_hubIN6thrust24THRUST_300001_SM_1000_NS10device_ptrIiEEE9Policy600ES8_PNS0_8NullTypeES8_SC_m4cmpdiSB_EEvbT0_T1_T2_T3_T4_PT6_PT7_T5_NS1_7vsmem_tEE19static_temp_storage;
	add.s32 	%r948, %r947, %r946;
	ld.shared.u32 	%r1596, [%r948];
$L__BB17_284:
	setp.ge.s32 	%p331, %r436, %r324;
	mov.pred 	%p632, 0;
	@%p331 bra 	$L__BB17_287;
	setp.ge.s32 	%p333, %r437, %r323;
	mov.pred 	%p632, -1;
	@%p333 bra 	$L__BB17_287;
	mul.wide.s32 	%rd755, %r1596, 8;
	add.s64 	%rd756, %rd8, %rd755;
	ld.f64 	%fd335, [%rd756];
	mul.wide.s32 	%rd757, %r1597, 8;
	add.s64 	%rd758, %rd8, %rd757;
	ld.f64 	%fd336, [%rd758];
	setp.lt.f64 	%p632, %fd335, %fd336;
$L__BB17_287:
	selp.b32 	%r1555, %r1596, %r1597, %p632;
	selp.u32 	%r949, 1, 0, %p632;
	add.s32 	%r443, %r436, %r949;
	not.pred 	%p334, %p632;
	selp.u32 	%r950, 1, 0, %p334;
	add.s32 	%r444, %r437, %r950;
	@%p632 bra 	$L__BB17_289;
	shl.b32 	%r951, %r444, 2;
	mov.u32 	%r952, _ZZN3cub18CUB_300001_SM_10006detail10merge_sort30DeviceMergeSortBlockSortKernelINS2_10policy_hubIN6thrust24THRUST_300001_SM_1000_NS10device_ptrIiEEE9Policy600ES8_PNS0_8NullTypeES8_SC_m4cmpdiSB_EEvbT0_T1_T2_T3_T4_PT6_PT7_T5_NS1_7vsmem_tEE19static_temp_storage;
	add.s32 	%r953, %r952, %r951;
	ld.shared.u32 	%r1597, [%r953];
	bra.uni 	$L__BB17_290;
$L__BB17_289:
	shl.b32 	%r954, %r443, 2;
	mov.u32 	%r955, _ZZN3cub18CUB_300001_SM_10006detail10merge_sort30DeviceMergeSortBlockSortKernelINS2_10policy_hubIN6thrust24THRUST_300001_SM_1000_NS10device_ptrIiEEE9Policy600ES8_PNS0_8NullTypeES8_SC_m4cmpdiSB_EEvbT0_T1_T2_T3_T4_PT6_PT7_T5_NS1_7vsmem_tEE19static_temp_storage;
	add.s32 	%r956, %r955, %r954;
	ld.shared.u32 	%r1596, [%r956];
$L__BB17_290:
	setp.ge.s32 	%p335, %r443, %r324;
	mov.u32 	%r1627, %r1597;
	@%p335 bra 	$L__BB17_293;
	setp.ge.s32 	%p336, %r444, %r323;
	mov.u32 	%r1627, %r1596;
	@%p336 bra 	$L__BB17_293;
	mul.wide.s32 	%rd759, %r1596, 8;
	add.s64 	%rd760, %rd8, %rd759;
	ld.f64 	%fd337, [%rd760];
	mul.wide.s32 	%rd761, %r1597, 8;
	add.s64 	%rd762, %rd8, %rd761;
	ld.f64 	%fd338, [%rd762];
	setp.lt.f64 	%p337, %fd337, %fd338;
	selp.b32 	%r1627, %r1596, %r1597, %p337;
$L__BB17_293:
	shl.b32 	%r1591, %r320, 1;
	setp.lt.u32 	%p338, %r320, 129;
	@%p338 bra 	$L__BB17_191;
	ld.param.s8 	%rs2, [_ZN3cub18CUB_300001_SM_10006detail10merge_sort30DeviceMergeSortBlockSortKernelINS2_10policy_hubIN6thrust24THRUST_300001_SM_1000_NS10device_ptrIiEEE9Policy600ES8_PNS0_8NullTypeES8_SC_m4cmpdiSB_EEvbT0_T1_T2_T3_T4_PT6_PT7_T5_NS1_7vsmem_tE_param_0];
	add.s32 	%r452, %r176, 32;
	add.s32 	%r453, %r176, 416;
	add.s32 	%r454, %r176, 448;
	add.s32 	%r455, %r176, 64;
	add.s32 	%r456, %r176, 480;
	add.s32 	%r457, %r176, 96;
	add.s32 	%r458, %r176, 128;
	add.s32 	%r459, %r176, 160;
	add.s32 	%r460, %r176, 192;
	bar.sync 	0;
	setp.eq.s16 	%p339, %rs2, 0;
	@%p339 bra 	$L__BB17_331;
	st.shared.u32 	[%r219], %r1590;
	st.shared.u32 	[%r219+4], %r1572;
	st.shared.u32 	[%r219+8], %r1529;
	st.shared.u32 	[%r219+12], %r1531;
	st.shared.u32 	[%r219+16], %r1533;
	st.shared.u32 	[%r219+20], %r1535;
	st.shared.u32 	[%r219+24], %r1537;
	st.shared.u32 	[%r219+28], %r1539;
	st.shared.u32 	[%r219+32], %r1541;
	st.shared.u32 	[%r219+36], %r1543;
	st.shared.u32 	[%r219+40], %r1545;
	st.shared.u32 	[%r219+44], %r1547;
	st.shared.u32 	[%r219+48], %r1549;
	st.shared.u32 	[%r219+52], %r1551;
	st.shared.u32 	[%r219+56], %r1553;
	st.shared.u32 	[%r219+60], %r1555;
	st.shared.u32 	[%r219+64], %r1627;
	bar.warp.sync 	-1;
	ld.shared.u32 	%r461, [%r218];
	ld.shared.u32 	%r462, [%r218+128];
	ld.shared.u32 	%r463, [%r218+256];
	ld.shared.u32 	%r464, [%r218+384];
	ld.shared.u32 	%r465, [%r218+512];
	ld.shared.u32 	%r466, [%r218+640];
	ld.shared.u32 	%r467, [%r218+768];
	ld.shared.u32 	%r468, [%r218+896];
	ld.shared.u32 	%r469, [%r218+1024];
	ld.shared.u32 	%r470, [%r218+1152];
	ld.shared.u32 	%r471, [%r218+1280];
	ld.shared.u32 	%r472, [%r218+1408];
	ld.shared.u32 	%r473, [%r218+1536];
	ld.shared.u32 	%r474, [%r218+1664];
	ld.shared.u32 	%r475, [%r218+1792];
	ld.shared.u32 	%r476, [%r218+1920];
	ld.shared.u32 	%r477, [%r218+2048];
	setp.eq.s32 	%p340, %r174, 0;
	@%p340 bra 	$L__BB17_296;
	bra.uni 	$L__BB17_297;
$L__BB17_296:
	st.volatile.shared.u32 	[_ZZN3cub18CUB_300001_SM_10006detail10merge_sort30DeviceMergeSortBlockSortKernelINS2_10policy_hubIN6thrust24THRUST_300001_SM_1000_NS10device_ptrIiEEE9Policy600ES8_PNS0_8NullTypeES8_SC_m4cmpdiSB_EEvbT0_T1_T2_T3_T4_PT6_PT7_T5_NS1_7vsmem_tEE19static_temp_storage+17408], %r173;
$L__BB17_297:
	bar.sync 	0;
	ld.volatile.shared.u32 	%r495, [_ZZN3cub18CUB_300001_SM_10006detail10merge_sort30DeviceMergeSortBlockSortKernelINS2_10policy_hubIN6thrust24THRUST_300001_SM_1000_NS10device_ptrIiEEE9Policy600ES8_PNS0_8NullTypeES8_SC_m4cmpdiSB_EEvbT0_T1_T2_T3_T4_PT6_PT7_T5_NS1_7vsmem_tEE19static_temp_storage+17408];
	mov.u32 	%r957, %tid.x;
	and.b32  	%r958, %r957, 992;
	mul.lo.s32 	%r959, %r958, 17;
	cvt.u64.u32 	%rd763, %r959;
	and.b32  	%r960, %r957, 31;
	cvt.u64.u32 	%rd764, %r960;
	add.s64 	%rd765, %rd4, %rd764;
	add.s64 	%rd766, %rd765, %rd763;
	setp.ge.s32 	%p341, %r176, %r495;
	shl.b64 	%rd767, %rd766, 2;
	add.s64 	%rd9, %rd3, %rd767;
	@%p341 bra 	$L__BB17_299;
	st.global.u32 	[%rd9], %r461;
$L__BB17_299:
	setp.ge.s32 	%p342, %r452, %r495;
	@%p342 bra 	$L__BB17_301;
	st.global.u32 	[%rd9+128], %r462;
$L__BB17_301:
	setp.ge.s32 	%p343, %r455, %r495;
	@%p343 bra 	$L__BB17_303;
	st.global.u32 	[%rd9+256], %r463;
$L__BB17_303:
	setp.ge.s32 	%p344, %r457, %r495;
	@%p344 bra 	$L__BB17_305;
	st.global.u32 	[%rd9+384], %r464;
$L__BB17_305:
	setp.ge.s32 	%p345, %r458, %r495;
	@%p345 bra 	$L__BB17_307;
	st.global.u32 	[%rd9+512], %r465;
$L__BB17_307:
	setp.ge.s32 	%p346, %r459, %r495;
	@%p346 bra 	$L__BB17_309;
	st.global.u32 	[%rd9+640], %r466;
$L__BB17_309:
	setp.ge.s32 	%p347, %r460, %r495;
	@%p347 bra 	$L__BB17_311;
	st.global.u32 	[%rd9+768], %r467;
$L__BB17_311:
	setp.ge.s32 	%p348, %r191, %r495;
	@%p348 bra 	$L__BB17_313;
	st.global.u32 	[%rd9+896], %r468;
$L__BB17_313:
	setp.ge.s32 	%p349, %r194, %r495;
	@%p349 bra 	$L__BB17_315;
	st.global.u32 	[%rd9+1024], %r469;
$L__BB17_315:
	setp.ge.s32 	%p350, %r197, %r495;
	@%p350 bra 	$L__BB17_317;
	st.global.u32 	[%rd9+1152], %r470;
$L__BB17_317:
	setp.ge.s32 	%p351, %r200, %r495;
	@%p351 bra 	$L__BB17_319;
	st.global.u32 	[%rd9+1280], %r471;
$L__BB17_319:
	setp.ge.s32 	%p352, %r203, %r495;
	@%p352 bra 	$L__BB17_321;
	st.global.u32 	[%rd9+1408], %r472;
$L__BB17_321:
	setp.ge.s32 	%p353, %r206, %r495;
	@%p353 bra 	$L__BB17_323;
	st.global.u32 	[%rd9+1536], %r473;
$L__BB17_323:
	setp.ge.s32 	%p354, %r453, %r495;
	@%p354 bra 	$L__BB17_325;
	st.global.u32 	[%rd9+1664], %r474;
$L__BB17_325:
	setp.ge.s32 	%p355, %r454, %r495;
	@%p355 bra 	$L__BB17_327;
	st.global.u32 	[%rd9+1792], %r475;
$L__BB17_327:
	setp.ge.s32 	%p356, %r456, %r495;
	@%p356 bra 	$L__BB17_329;
	st.global.u32 	[%rd9+1920], %r476;
$L__BB17_329:
	setp.ge.s32 	%p357, %r215, %r495;
	@%p357 bra 	$L__BB17_367;
	st.global.u32 	[%rd9+2048], %r477;
	bra.uni 	$L__BB17_367;
$L__BB17_331:
	st.shared.u32 	[%r219], %r1590;
	st.shared.u32 	[%r219+4], %r1572;
	st.shared.u32 	[%r219+8], %r1529;
	st.shared.u32 	[%r219+12], %r1531;
	st.shared.u32 	[%r219+16], %r1533;
	st.shared.u32 	[%r219+20], %r1535;
	st.shared.u32 	[%r219+24], %r1537;
	st.shared.u32 	[%r219+28], %r1539;
	st.shared.u32 	[%r219+32], %r1541;
	st.shared.u32 	[%r219+36], %r1543;
	st.shared.u32 	[%r219+40], %r1545;
	st.shared.u32 	[%r219+44], %r1547;
	st.shared.u32 	[%r219+48], %r1549;
	st.shared.u32 	[%r219+52], %r1551;
	st.shared.u32 	[%r219+56], %r1553;
	st.shared.u32 	[%r219+60], %r1555;
	st.shared.u32 	[%r219+64], %r1627;
	bar.warp.sync 	-1;
	ld.shared.u32 	%r478, [%r218];
	ld.shared.u32 	%r479, [%r218+128];
	ld.shared.u32 	%r480, [%r218+256];
	ld.shared.u32 	%r481, [%r218+384];
	ld.shared.u32 	%r482, [%r218+512];
	ld.shared.u32 	%r483, [%r218+640];
	ld.shared.u32 	%r484, [%r218+768];
	ld.shared.u32 	%r485, [%r218+896];
	ld.shared.u32 	%r486, [%r218+1024];
	ld.shared.u32 	%r487, [%r218+1152];
	ld.shared.u32 	%r488, [%r218+1280];
	ld.shared.u32 	%r489, [%r218+1408];
	ld.shared.u32 	%r490, [%r218+1536];
	ld.shared.u32 	%r491, [%r218+1664];
	ld.shared.u32 	%r492, [%r218+1792];
	ld.shared.u32 	%r493, [%r218+1920];
	ld.shared.u32 	%r494, [%r218+2048];
	setp.eq.s32 	%p358, %r174, 0;
	@%p358 bra 	$L__BB17_332;
	bra.uni 	$L__BB17_333;
$L__BB17_332:
	st.volatile.shared.u32 	[_ZZN3cub18CUB_300001_SM_10006detail10merge_sort30DeviceMergeSortBlockSortKernelINS2_10policy_hubIN6thrust24THRUST_300001_SM_1000_NS10device_ptrIiEEE9Policy600ES8_PNS0_8NullTypeES8_SC_m4cmpdiSB_EEvbT0_T1_T2_T3_T4_PT6_PT7_T5_NS1_7vsmem_tEE19static_temp_storage+17408], %r173;
$L__BB17_333:
	bar.sync 	0;
	ld.volatile.shared.u32 	%r496, [_ZZN3cub18CUB_300001_SM_10006detail10merge_sort30DeviceMergeSortBlockSortKernelINS2_10policy_hubIN6thrust24THRUST_300001_SM_1000_NS10device_ptrIiEEE9Policy600ES8_PNS0_8NullTypeES8_SC_m4cmpdiSB_EEvbT0_T1_T2_T3_T4_PT6_PT7_T5_NS1_7vsmem_tEE19static_temp_storage+17408];
	setp.ge.s32 	%p359, %r176, %r496;
	@%p359 bra 	$L__BB17_335;
	cvt.u64.u32 	%rd768, %r176;
	add.s64 	%rd769, %rd4, %rd768;
	shl.b64 	%rd770, %rd769, 2;
	add.s64 	%rd771, %rd1, %rd770;
	st.global.u32 	[%rd771], %r478;
$L__BB17_335:
	setp.ge.s32 	%p360, %r452, %r496;
	@%p360 bra 	$L__BB17_337;
	cvt.u64.u32 	%rd772, %r176;
	add.s64 	%rd773, %rd4, %rd772;
	shl.b64 	%rd774, %rd773, 2;
	add.s64 	%rd775, %rd1, %rd774;
	st.global.u32 	[%rd775+128], %r479;
$L__BB17_337:
	setp.ge.s32 	%p361, %r455, %r496;
	@%p361 bra 	$L__BB17_339;
	cvt.u64.u32 	%rd776, %r176;
	add.s64 	%rd777, %rd4, %rd776;
	shl.b64 	%rd778, %rd777, 2;
	add.s64 	%rd779, %rd1, %rd778;
	st.global.u32 	[%rd779+256], %r480;
$L__BB17_339:
	setp.ge.s32 	%p362, %r457, %r496;
	@%p362 bra 	$L__BB17_341;
	cvt.u64.u32 	%rd780, %r176;
	add.s64 	%rd781, %rd4, %rd780;
	shl.b64 	%rd782, %rd781, 2;
	add.s64 	%rd783, %rd1, %rd782;
	st.global.u32 	[%rd783+384], %r481;
$L__BB17_341:
	setp.ge.s32 	%p363, %r458, %r496;
	@%p363 bra 	$L__BB17_343;
	cvt.u64.u32 	%rd784, %r176;
	add.s64 	%rd785, %rd4, %rd784;
	shl.b64 	%rd786, %rd785, 2;
	add.s64 	%rd787, %rd1, %rd786;
	st.global.u32 	[%rd787+512], %r482;
$L__BB17_343:
	setp.ge.s32 	%p364, %r459, %r496;
	@%p364 bra 	$L__BB17_345;
	cvt.u64.u32 	%rd788, %r176;
	add.s64 	%rd789, %rd4, %rd788;
	shl.b64 	%rd790, %rd789, 2;
	add.s64 	%rd791, %rd1, %rd790;
	st.global.u32 	[%rd791+640], %r483;
$L__BB17_345:
	setp.ge.s32 	%p365, %r460, %r496;
	@%p365 bra 	$L__BB17_347;
	cvt.u64.u32 	%rd792, %r176;
	add.s64 	%rd793, %rd4, %rd792;
	shl.b64 	%rd794, %rd793, 2;
	add.s64 	%rd795, %rd1, %rd794;
	st.global.u32 	[%rd795+768], %r484;
$L__BB17_347:
	setp.ge.s32 	%p366, %r191, %r496;
	@%p366 bra 	$L__BB17_349;
	cvt.u64.u32 	%rd796, %r176;
	add.s64 	%rd797, %rd4, %rd796;
	shl.b64 	%rd798, %rd797, 2;
	add.s64 	%rd799, %rd1, %rd798;
	st.global.u32 	[%rd799+896], %r485;
$L__BB17_349:
	setp.ge.s32 	%p367, %r194, %r496;
	@%p367 bra 	$L__BB17_351;
	cvt.u64.u32 	%rd800, %r176;
	add.s64 	%rd801, %rd4, %rd800;
	shl.b64 	%rd802, %rd801, 2;
	add.s64 	%rd803, %rd1, %rd802;
	st.global.u32 	[%rd803+1024], %r486;
$L__BB17_351:
	setp.ge.s32 	%p368, %r197, %r496;
	@%p368 bra 	$L__BB17_353;
	cvt.u64.u32 	%rd804, %r176;
	add.s64 	%rd805, %rd4, %rd804;
	shl.b64 	%rd806, %rd805, 2;
	add.s64 	%rd807, %rd1, %rd806;
	st.global.u32 	[%rd807+1152], %r487;
$L__BB17_353:
	setp.ge.s32 	%p369, %r200, %r496;
	@%p369 bra 	$L__BB17_355;
	cvt.u64.u32 	%rd808, %r176;
	add.s64 	%rd809, %rd4, %rd808;
	shl.b64 	%rd810, %rd809, 2;
	add.s64 	%rd811, %rd1, %rd810;
	st.global.u32 	[%rd811+1280], %r488;
$L__BB17_355:
	setp.ge.s32 	%p370, %r203, %r496;
	@%p370 bra 	$L__BB17_357;
	cvt.u64.u32 	%rd812, %r176;
	add.s64 	%rd813, %rd4, %rd812;
	shl.b64 	%rd814, %rd813, 2;
	add.s64 	%rd815, %rd1, %rd814;
	st.global.u32 	[%rd815+1408], %r489;
$L__BB17_357:
	setp.ge.s32 	%p371, %r206, %r496;
	@%p371 bra 	$L__BB17_359;
	cvt.u64.u32 	%rd816, %r176;
	add.s64 	%rd817, %rd4, %rd816;
	shl.b64 	%rd818, %rd817, 2;
	add.s64 	%rd819, %rd1, %rd818;
	st.global.u32 	[%rd819+1536], %r490;
$L__BB17_359:
	setp.ge.s32 	%p372, %r453, %r496;
	@%p372 bra 	$L__BB17_361;
	cvt.u64.u32 	%rd820, %r176;
	add.s64 	%rd821, %rd4, %rd820;
	shl.b64 	%rd822, %rd821, 2;
	add.s64 	%rd823, %rd1, %rd822;
	st.global.u32 	[%rd823+1664], %r491;
$L__BB17_361:
	setp.ge.s32 	%p373, %r454, %r496;
	@%p373 bra 	$L__BB17_363;
	cvt.u64.u32 	%rd824, %r176;
	add.s64 	%rd825, %rd4, %rd824;
	shl.b64 	%rd826, %rd825, 2;
	add.s64 	%rd827, %rd1, %rd826;
	st.global.u32 	[%rd827+1792], %r492;
$L__BB17_363:
	setp.ge.s32 	%p374, %r456, %r496;
	@%p374 bra 	$L__BB17_365;
	cvt.u64.u32 	%rd828, %r176;
	add.s64 	%rd829, %rd4, %rd828;
	shl.b64 	%rd830, %rd829, 2;
	add.s64 	%rd831, %rd1, %rd830;
	st.global.u32 	[%rd831+1920], %r493;
$L__BB17_365:
	setp.ge.s32 	%p375, %r215, %r496;
	@%p375 bra 	$L__BB17_367;
	cvt.u64.u32 	%rd832, %r176;
	add.s64 	%rd833, %rd4, %rd832;
	shl.b64 	%rd834, %rd833, 2;
	add.s64 	%rd835, %rd1, %rd834;
	st.global.u32 	[%rd835+2048], %r494;
$L__BB17_367:
	ret;

}
	// .globl	_ZN3cub18CUB_300001_SM_10006detail10merge_sort30DeviceMergeSortPartitionKernelIN6thrust24THRUST_300001_SM_1000_NS10device_ptrIiEEm4cmpdiEEvbT_PT2_T0_SC_PSC_T1_SC_i
.visible .entry _ZN3cub18CUB_300001_SM_10006detail10merge_sort30DeviceMergeSortPartitionKernelIN6thrust24THRUST_300001_SM_1000_NS10device_ptrIiEEm4cmpdiEEvbT_PT2_T0_SC_PSC_T1_SC_i(
	.param .u8 _ZN3cub18CUB_300001_SM_10006detail10merge_sort30DeviceMergeSortPartitionKernelIN6thrust24THRUST_300001_SM_1000_NS10device_ptrIiEEm4cmpdiEEvbT_PT2_T0_SC_PSC_T1_SC_i_param_0,
	.param .align 8 .b8 _ZN3cub18CUB_300001_SM_10006detail10merge_sort30DeviceMergeSortPartitionKernelIN6thrust24THRUST_300001_SM_1000_NS10device_ptrIiEEm4cmpdiEEvbT_PT2_T0_SC_PSC_T1_SC_i_param_1[8],
	.param .u64 .ptr .align 1 _ZN3cub18CUB_300001_SM_10006detail10merge_sort30DeviceMergeSortPartitionKernelIN6thrust24THRUST_300001_SM_1000_NS10device_ptrIiEEm4cmpdiEEvbT_PT2_T0_SC_PSC_T1_SC_i_param_2,
	.param .u64 _ZN3cub18CUB_300001_SM_10006detail10merge_sort30DeviceMergeSortPartitionKernelIN6thrust24THRUST_300001_SM_1000_NS10device_ptrIiEEm4cmpdiEEvbT_PT2_T0_SC_PSC_T1_SC_i_param_3,
	.param .u64 _ZN3cub18CUB_300001_SM_10006detail10merge_sort30DeviceMergeSortPartitionKernelIN6thrust24THRUST_300001_SM_1000_NS10device_ptrIiEEm4cmpdiEEvbT_PT2_T0_SC_PSC_T1_SC_i_param_4,
	.param .u64 .ptr .align 1 _ZN3cub18CUB_300001_SM_10006detail10merge_sort30DeviceMergeSortPartitionKernelIN6thrust24THRUST_300001_SM_1000_NS10device_ptrIiEEm4cmpdiEEvbT_PT2_T0_SC_PSC_T1_SC_i_param_5,
	.param .align 1 .b8 _ZN3cub18CUB_300001_SM_10006detail10merge_sort30DeviceMergeSortPartitionKernelIN6thrust24THRUST_300001_SM_1000_NS10device_ptrIiEEm4cmpdiEEvbT_PT2_T0_SC_PSC_T1_SC_i_param_6[1],
	.param .u64 _ZN3cub18CUB_300001_SM_10006detail10merge_sort30DeviceMergeSortPartitionKernelIN6thrust24THRUST_300001_SM_1000_NS10device_ptrIiEEm4cmpdiEEvbT_PT2_T0_SC_PSC_T1_SC_i_param_7,
	.param .u32 _ZN3cub18CUB_300001_SM_10006detail10merge_sort30DeviceMergeSortPartitionKernelIN6thrust24THRUST_300001_SM_1000_NS10device_ptrIiEEm4cmpdiEEvbT_PT2_T0_SC_PSC_T1_SC_i_param_8
)
{
	.reg .pred 	%p<10>;
	.reg .b16 	%rs<2>;
	.reg .b32 	%r<10>;
	.reg .b64 	%rd<96>;
	.reg .b64 	%fd<5>;

	ld.param.u64 	%rd29, [_ZN3cub18CUB_300001_SM_10006detail10merge_sort30DeviceMergeSortPartitionKernelIN6thrust24THRUST_300001_SM_1000_NS10device_ptrIiEEm4cmpdiEEvbT_PT2_T0_SC_PSC_T1_SC_i_param_1];
	ld.param.s8 	%rs1, [_ZN3cub18CUB_300001_SM_10006detail10merge_sort30DeviceMergeSortPartitionKernelIN6thrust24THRUST_300001_SM_1000_NS10device_ptrIiEEm4cmpdiEEvbT_PT2_T0_SC_PSC_T1_SC_i_param_0];
	ld.param.u64 	%rd30, [_ZN3cub18CUB_300001_SM_10006detail10merge_sort30DeviceMergeSortPartitionKernelIN6thrust24THRUST_300001_SM_1000_NS10device_ptrIiEEm4cmpdiEEvbT_PT2_T0_SC_PSC_T1_SC_i_param_2];
	ld.param.u64 	%rd31, [_ZN3cub18CUB_300001_SM_10006detail10merge_sort30DeviceMergeSortPartitionKernelIN6thrust24THRUST_300001_SM_1000_NS10device_ptrIiEEm4cmpdiEEvbT_PT2_T0_SC_PSC_T1_SC_i_param_3];
	ld.param.u64 	%rd32, [_ZN3cub18CUB_300001_SM_10006detail10merge_sort30DeviceMergeSortPartitionKernelIN6thrust24THRUST_300001_SM_1000_NS10device_ptrIiEEm4cmpdiEEvbT_PT2_T0_SC_PSC_T1_SC_i_param_4];
	ld.param.u64 	%rd34, [_ZN3cub18CUB_300001_SM_10006detail10merge_sort30DeviceMergeSortPartitionKernelIN6thrust24THRUST_300001_SM_1000_NS10device_ptrIiEEm4cmpdiEEvbT_PT2_T0_SC_PSC_T1_SC_i_param_5];
	ld.param.u64 	%rd33, [_ZN3cub18CUB_300001_SM_10006detail10merge_sort30DeviceMergeSortPartitionKernelIN6thrust24THRUST_300001_SM_1000_NS10device_ptrIiEEm4cmpdiEEvbT_PT2_T0_SC_PSC_T1_SC_i_param_7];
	ld.param.u32 	%r1, [_ZN3cub18CUB_300001_SM_10006detail10merge_sort30DeviceMergeSortPartitionKernelIN6thrust24THRUST_300001_SM_1000_NS10device_ptrIiEEm4cmpdiEEvbT_PT2_T0_SC_PSC_T1_SC_i_param_8];
	cvta.to.global.u64 	%rd1, %rd34;
	mov.u32 	%r2, %ntid.x;
	mov.u32 	%r3, %ctaid.x;
	mov.u32 	%r4, %tid.x;
	mad.lo.s32 	%r5, %r2, %r3, %r4;
	cvt.u64.u32 	%rd2, %r5;
	setp.le.u64 	%p1, %rd32, %rd2;
	@%p1 bra 	$L__BB18_11;
	shr.u64 	%rd35, %rd33, 1;
	add.s64 	%rd4, %rd33, 4294967295;
	neg.s64 	%rd36, %rd33;
	and.b64  	%rd37, %rd36, %rd2;
	cvt.s64.s32 	%rd5, %r1;
	mul.lo.s64 	%rd38, %rd37, %rd5;
	mul.lo.s64 	%rd39, %rd35, %rd5;
	min.u64 	%rd6, %rd38, %rd31;
	not.b64 	%rd40, %rd38;
	min.u64 	%rd41, %rd39, %rd40;
	add.s64 	%rd42, %rd41, %rd38;
	min.u64 	%rd7, %rd42, %rd31;
	not.b64 	%rd43, %rd7;
	min.u64 	%rd44, %rd39, %rd43;
	add.s64 	%rd45, %rd44, %rd7;
	min.u64 	%rd8, %rd45, %rd31;
	// begin inline asm
	griddepcontrol.wait;
	// end inline asm
	add.s64 	%rd46, %rd2, 1;
	setp.ne.s64 	%p2, %rd46, %rd32;
	@%p2 bra 	$L__BB18_3;
	shl.b64 	%rd89, %rd2, 3;
	add.s64 	%rd90, %rd1, %rd89;
	st.global.u64 	[%rd90], %rd7;
	bra.uni 	$L__BB18_11;
$L__BB18_3:
	sub.s64 	%rd47, %rd8, %rd6;
	and.b64  	%rd48, %rd4, %rd2;
	mul.lo.s64 	%rd49, %rd48, %rd5;
	min.u64 	%rd9, %rd49, %rd47;
	setp.eq.s16 	%p3, %rs1, 0;
	@%p3 bra 	$L__BB18_7;
	sub.s64 	%rd50, %rd7, %rd6;
	sub.s64 	%rd51, %rd8, %rd7;
	max.u64 	%rd52, %rd9, %rd51;
	sub.s64 	%rd95, %rd52, %rd51;
	min.u64 	%rd91, %rd50, %rd9;
	setp.ge.u64 	%p4, %rd95, %rd91;
	@%p4 bra 	$L__BB18_10;
	cvta.to.global.u64 	%rd12, %rd29;
	add.s64 	%rd13, %rd9, %rd7;
	ld.global.u64 	%rd14, [a_d];
$L__BB18_6:
	sub.s64 	%rd53, %rd91, %rd95;
	shr.u64 	%rd54, %rd53, 1;
	add.s64 	%rd55, %rd54, %rd95;
	add.s64 	%rd56, %rd55, %rd6;
	shl.b64 	%rd57, %rd56, 2;
	add.s64 	%rd58, %rd12, %rd57;
	ld.global.u32 	%r6, [%rd58];
	not.b64 	%rd59, %rd55;
	add.s64 	%rd60, %rd13, %rd59;
	shl.b64 	%rd61, %rd60, 2;
	add.s64 	%rd62, %rd12, %rd61;
	ld.global.u32 	%r7, [%rd62];
	mul.wide.s32 	%rd63, %r7, 8;
	add.s64 	%rd64, %rd14, %rd63;
	ld.f64 	%fd1, [%rd64];
	mul.wide.s32 	%rd65, %r6, 8;
	add.s64 	%rd66, %rd14, %rd65;
	ld.f64 	%fd2, [%rd66];
	setp.geu.f64 	%p5, %fd1, %fd2;
	add.s64 	%rd67, %rd55, 1;
	selp.b64 	%rd95, %rd67, %rd95, %p5;
	selp.b64 	%rd91, %rd91, %rd55, %p5;
	setp.lt.u64 	%p6, %rd95, %rd91;
	@%p6 bra 	$L__BB18_6;
	bra.uni 	$L__BB18_10;
$L__BB18_7:
	sub.s64 	%rd68, %rd7, %rd6;
	sub.s64 	%rd69, %rd8, %rd7;
	max.u64 	%rd70, %rd9, %rd69;
	sub.s64 	%rd95, %rd70, %rd69;
	min.u64 	%rd93, %rd68, %rd9;
	setp.ge.u64 	%p7, %rd95, %rd93;
	@%p7 bra 	$L__BB18_10;
	cvta.to.global.u64 	%rd21, %rd30;
	add.s64 	%rd22, %rd9, %rd7;
	ld.global.u64 	%rd23, [a_d];
$L__BB18_9:
	sub.s64 	%rd71, %rd93, %rd95;
	shr.u64 	%rd72, %rd71, 1;
	add.s64 	%rd73, %rd72, %rd95;
	add.s64 	%rd74, %rd73, %rd6;
	shl.b64 	%rd75, %rd74, 2;
	add.s64 	%rd76, %rd21, %rd75;
	ld.global.u32 	%r8, [%rd76];
	not.b64 	%rd77, %rd73;
	add.s64 	%rd78, %rd22, %rd77;
	shl.b64 	%rd79, %rd78, 2;
	add.s64 	%rd80, %rd21, %rd79;
	ld.global.u32 	%r9, [%rd80];
	mul.wide.s32 	%rd81, %r9, 8;
	add.s64 	%rd82, %rd23, %rd81;
	ld.f64 	%fd3, [%rd82];
	mul.wide.s32 	%rd83, %r8, 8;
	add.s64 	%rd84, %rd23, %rd83;
	ld.f64 	%fd4, [%rd84];
	setp.geu.f64 	%p8, %fd3, %fd4;
	add.s64 	%rd85, %rd73, 1;
	selp.b64 	%rd95, %rd85, %rd95, %p8;
	selp.b64 	%rd93, %rd93, %rd73, %p8;
	setp.lt.u64 	%p9, %rd95, %rd93;
	@%p9 bra 	$L__BB18_9;
$L__BB18_10:
	add.s64 	%rd86, %rd95, %rd6;
	shl.b64 	%rd87, %rd2, 3;
	add.s64 	%rd88, %rd1, %rd87;
	st.global.u64 	[%rd88], %rd86;
$L__BB18_11:
	ret;

}
	// .globl	_ZN3cub18CUB_300001_SM_10006detail10merge_sort26DeviceMergeSortMergeKernelINS2_10policy_hubIN6thrust24THRUST_300001_SM_1000_NS10device_ptrIiEEE9Policy600ES8_PNS0_8NullTypeES8_SC_m4cmpdiSB_EEvbT2_T3_T4_PT6_PT7_T5_PSG_SG_NS1_7vsmem_tE
.visible .entry _ZN3cub18CUB_300001_SM_10006detail10merge_sort26DeviceMergeSortMergeKernelINS2_10policy_hubIN6thrust24THRUST_300001_SM_1000_NS10device_ptrIiEEE9Policy600ES8_PNS0_8NullTypeES8_SC_m4cmpdiSB_EEvbT2_T3_T4_PT6_PT7_T5_PSG_SG_NS1_7vsmem_tE(
	.param .u8 _ZN3cub18CUB_300001_SM_10006detail10merge_sort26DeviceMergeSortMergeKernelINS2_10policy_hubIN6thrust24THRUST_300001_SM_1000_NS10device_ptrIiEEE9Policy600ES8_PNS0_8NullTypeES8_SC_m4cmpdiSB_EEvbT2_T3_T4_PT6_PT7_T5_PSG_SG_NS1_7vsmem_tE_param_0,
	.param .align 8 .b8 _ZN3cub18CUB_300001_SM_10006detail10merge_sort26DeviceMergeSortMergeKernelINS2_10policy_hubIN6thrust24THRUST_300001_SM_1000_NS10device_ptrIiEEE9Policy600ES8_PNS0_8NullTypeES8_SC_m4cmpdiSB_EEvbT2_T3_T4_PT6_PT7_T5_PSG_SG_NS1_7vsmem_tE_param_1[8],
	.param .u64 .ptr .align 1 _ZN3cub18CUB_300001_SM_10006detail10merge_sort26DeviceMergeSortMergeKernelINS2_10policy_hubIN6thrust24THRUST_300001_SM_1000_NS10device_ptrIiEEE9Policy600ES8_PNS0_8NullTypeES8_SC_m4cmpdiSB_EEvbT2_T3_T4_PT6_PT7_T5_PSG_SG_NS1_7vsmem_tE_param_2,
	.param .u64 _ZN3cub18CUB_300001_SM_10006detail10merge_sort26DeviceMergeSortMergeKernelINS2_10policy_hubIN6thrust24THRUST_300001_SM_1000_NS10device_ptrIiEEE9Policy600ES8_PNS0_8NullTypeES8_SC_m4cmpdiSB_EEvbT2_T3_T4_PT6_PT7_T5_PSG_SG_NS1_7vsmem_tE_param_3,
	.param .u64 .ptr .align 1 _ZN3cub18CUB_300001_SM_10006detail10merge_sort26DeviceMergeSortMergeKernelINS2_10policy_hubIN6thrust24THRUST_300001_SM_1000_NS10device_ptrIiEEE9Policy600ES8_PNS0_8NullTypeES8_SC_m4cmpdiSB_EEvbT2_T3_T4_PT6_PT7_T5_PSG_SG_NS1_7vsmem_tE_param_4,
	.param .u64 .ptr .align 1 _ZN3cub18CUB_300001_SM_10006detail10merge_sort26DeviceMergeSortMergeKernelINS2_10policy_hubIN6thrust24THRUST_300001_SM_1000_NS10device_ptrIiEEE9Policy600ES8_PNS0_8NullTypeES8_SC_m4cmpdiSB_EEvbT2_T3_T4_PT6_PT7_T5_PSG_SG_NS1_7vsmem_tE_param_5,
	.param .align 1 .b8 _ZN3cub18CUB_300001_SM_10006detail10merge_sort26DeviceMergeSortMergeKernelINS2_10policy_hubIN6thrust24THRUST_300001_SM_1000_NS10device_ptrIiEEE9Policy600ES8_PNS0_8NullTypeES8_SC_m4cmpdiSB_EEvbT2_T3_T4_PT6_PT7_T5_PSG_SG_NS1_7vsmem_tE_param_6[1],
	.param .u64 .ptr .align 1 _ZN3cub18CUB_300001_SM_10006detail10merge_sort26DeviceMergeSortMergeKernelINS2_10policy_hubIN6thrust24THRUST_300001_SM_1000_NS10device_ptrIiEEE9Policy600ES8_PNS0_8NullTypeES8_SC_m4cmpdiSB_EEvbT2_T3_T4_PT6_PT7_T5_PSG_SG_NS1_7vsmem_tE_param_7,
	.param .u64 _ZN3cub18CUB_300001_SM_10006detail10merge_sort26DeviceMergeSortMergeKernelINS2_10policy_hubIN6thrust24THRUST_300001_SM_1000_NS10device_ptrIiEEE9Policy600ES8_PNS0_8NullTypeES8_SC_m4cmpdiSB_EEvbT2_T3_T4_PT6_PT7_T5_PSG_SG_NS1_7vsmem_tE_param_8,
	.param .align 8 .b8 _ZN3cub18CUB_300001_SM_10006detail10merge_sort26DeviceMergeSortMergeKernelINS2_10policy_hubIN6thrust24THRUST_300001_SM_1000_NS10device_ptrIiEEE9Policy600ES8_PNS0_8NullTypeES8_SC_m4cmpdiSB_EEvbT2_T3_T4_PT6_PT7_T5_PSG_SG_NS1_7vsmem_tE_param_9[8]
)
.maxntid 256
{
	.reg .pred 	%p<416>;
	.reg .b16 	%rs<6>;
	.reg .b32 	%r<1216>;
	.reg .b64 	%rd<527>;
	.reg .b64 	%fd<73>;
	// demoted variable
	.shared .align 16 .b8 _ZZN3cub18CUB_300001_SM_10006detail10merge_sort26DeviceMergeSortMergeKernelINS2_10policy_hubIN6thrust24THRUST_300001_SM_1000_NS10device_ptrIiEEE9Policy600ES8_PNS0_8NullTypeES8_SC_m4cmpdiSB_EEvbT2_T3_T4_PT6_PT7_T5_PSG_SG_NS1_7vsmem_tEE19static_temp_storage[17424];
	ld.param.u64 	%rd25, [_ZN3cub18CUB_300001_SM_10006detail10merge_sort26DeviceMergeSortMergeKernelINS2_10policy_hubIN6thrust24THRUST_300001_SM_1000_NS10device_ptrIiEEE9Policy600ES8_PNS0_8NullTypeES8_SC_m4cmpdiSB_EEvbT2_T3_T4_PT6_PT7_T5_PSG_SG_NS1_7vsmem_tE_param_1];
	ld.param.u64 	%rd22, [_ZN3cub18CUB_300001_SM_10006detail10merge_sort26DeviceMergeSortMergeKernelINS2_10policy_hubIN6thrust24THRUST_300001_SM_1000_NS10device_ptrIiEEE9Policy600ES8_PNS0_8NullTypeES8_SC_m4cmpdiSB_EEvbT2_T3_T4_PT6_PT7_T5_PSG_SG_NS1_7vsmem_tE_param_4];
	cvta.to.global.u64 	%rd1, %rd22;
	cvta.to.global.u64 	%rd2, %rd25;
	mov.u32 	%r513, %ctaid.x;
	mov.u32 	%r514, %nctaid.x;
	mov.u32 	%r1, %tid.x;
	add.s32 	%r515, %r514, -1;
	setp.ge.u32 	%p65, %r513, %r515;
	@%p65 bra 	$L__BB19_158;
	ld.param.u64 	%rd525, [_ZN3cub18CUB_300001_SM_10006detail10merge_sort26DeviceMergeSortMergeKernelINS2_10policy_hubIN6thrust24THRUST_300001_SM_1000_NS10device_ptrIiEEE9Policy600ES8_PNS0_8NullTypeES8_SC_m4cmpdiSB_EEvbT2_T3_T4_PT6_PT7_T5_PSG_SG_NS1_7vsmem_tE_param_8];
	ld.param.u64 	%rd523, [_ZN3cub18CUB_300001_SM_10006detail10merge_sort26DeviceMergeSortMergeKernelINS2_10policy_hubIN6thrust24THRUST_300001_SM_1000_NS10device_ptrIiEEE9Policy600ES8_PNS0_8NullTypeES8_SC_m4cmpdiSB_EEvbT2_T3_T4_PT6_PT7_T5_PSG_SG_NS1_7vsmem_tE_param_7];
	ld.param.u64 	%rd510, [_ZN3cub18CUB_300001_SM_10006detail10merge_sort26DeviceMergeSortMergeKernelINS2_10policy_hubIN6thrust24THRUST_300001_SM_1000_NS10device_ptrIiEEE9Policy600ES8_PNS0_8NullTypeES8_SC_m4cmpdiSB_EEvbT2_T3_T4_PT6_PT7_T5_PSG_SG_NS1_7vsmem_tE_param_3];
	ld.param.s8 	%rs4, [_ZN3cub18CUB_300001_SM_10006detail10merge_sort26DeviceMergeSortMergeKernelINS2_10policy_hubIN6thrust24THRUST_300001_SM_1000_NS10device_ptrIiEEE9Policy600ES8_PNS0_8NullTypeES8_SC_m4cmpdiSB_EEvbT2_T3_T4_PT6_PT7_T5_PSG_SG_NS1_7vsmem_tE_param_0];
	cvta.to.global.u64 	%rd270, %rd523;
	cvt.u64.u32 	%rd271, %r513;
	mul.wide.u32 	%rd272, %r513, 8;
	add.s64 	%rd273, %rd270, %rd272;
	ld.global.u64 	%rd3, [%rd273];
	ld.global.u64 	%rd274, [%rd273+8];
	shr.u64 	%rd275, %rd525, 1;
	neg.s64 	%rd276, %rd525;
	and.b64  	%rd277, %rd276, %rd271;
	mul.lo.s64 	%rd4, %rd277, 4352;
	mul.lo.s64 	%rd5, %rd275, 4352;
	sub.s64 	%rd278, %rd271, %rd277;
	mul.lo.s64 	%rd279, %rd278, 4352;
	sub.s64 	%rd280, %rd3, %rd4;
	sub.s64 	%rd281, %rd274, %rd4;
	sub.s64 	%rd282, %rd510, %rd4;
	max.u64 	%rd283, %rd282, %rd5;
	sub.s64 	%rd284, %rd283, %rd5;
	sub.s64 	%rd285, %rd279, %rd280;
	min.u64 	%rd6, %rd285, %rd284;
	max.u64 	%rd286, %rd279, -4353;
	not.b64 	%rd287, %rd286;
	add.s64 	%rd288, %rd279, %rd287;
	sub.s64 	%rd289, %rd288, %rd281;
	or.b64  	%rd290, %rd276, %rd271;
	setp.eq.s64 	%p260, %rd290, -1;
	min.u64 	%rd291, %rd5, %rd282;
	selp.b64 	%rd292, %rd291, %rd281, %p260;
	selp.b64 	%rd293, %rd5, %rd289, %p260;
	min.u64 	%rd294, %rd293, %rd284;
	cvt.u32.u64 	%r797, %rd280;
	cvt.u32.u64 	%r798, %rd292;
	sub.s32 	%r2, %r798, %r797;
	cvt.u32.u64 	%r799, %rd294;
	cvt.u32.u64 	%r800, %rd6;
	sub.s32 	%r3, %r799, %r800;
	// begin inline asm
	griddepcontrol.wait;
	// end inline asm
	setp.eq.s16 	%p261, %rs4, 0;
	@%p261 bra 	$L__BB19_53;
	add.s64 	%rd295, %rd4, %rd5;
	add.s64 	%rd296, %rd295, %rd6;
	setp.ge.s32 	%p262, %r1, %r2;
	cvt.u64.u32 	%rd297, %r1;
	add.s64 	%rd298, %rd3, %rd297;
	shl.b64 	%rd299, %rd298, 2;
	add.s64 	%rd7, %rd2, %rd299;
	sub.s32 	%r801, %r1, %r2;
	cvt.s64.s32 	%rd300, %r801;
	add.s64 	%rd301, %rd296, %rd300;
	shl.b64 	%rd302, %rd301, 2;
	add.s64 	%rd8, %rd2, %rd302;
	@%p262 bra 	$L__BB19_4;
	ld.global.u32 	%r1094, [%rd7];
	bra.uni 	$L__BB19_5;
$L__BB19_4:
	ld.global.u32 	%r1094, [%rd8];
$L__BB19_5:
	add.s32 	%r802, %r1, 256;
	setp.lt.s32 	%p263, %r802, %r2;
	@%p263 bra 	$L__BB19_7;
	ld.global.u32 	%r1093, [%rd8+1024];
	bra.uni 	$L__BB19_8;
$L__BB19_7:
	ld.global.u32 	%r1093, [%rd7+1024];
$L__BB19_8:
	add.s32 	%r803, %r1, 512;
	setp.lt.s32 	%p264, %r803, %r2;
	@%p264 bra 	$L__BB19_10;
	ld.global.u32 	%r1092, [%rd8+2048];
	bra.uni 	$L__BB19_11;
$L__BB19_10:
	ld.global.u32 	%r1092, [%rd7+2048];
$L__BB19_11:
	add.s32 	%r804, %r1, 768;
	setp.lt.s32 	%p265, %r804, %r2;
	@%p265 bra 	$L__BB19_13;
	ld.global.u32 	%r1091, [%rd8+3072];
	bra.uni 	$L__BB19_14;
$L__BB19_13:
	ld.global.u32 	%r1091, [%rd7+3072];
$L__BB19_14:
	or.b32  	%r805, %r1, 1024;
	setp.lt.s32 	%p266, %r805, %r2;
	@%p266 bra 	$L__BB19_16;
	ld.global.u32 	%r1090, [%rd8+4096];
	bra.uni 	$L__BB19_17;
$L__BB19_16:
	ld.global.u32 	%r1090, [%rd7+4096];
$L__BB19_17:
	add.s32 	%r806, %r1, 1280;
	setp.lt.s32 	%p267, %r806, %r2;
	@%p267 bra 	$L__BB19_19;
	ld.global.u32 	%r1089, [%rd8+5120];
	bra.uni 	$L__BB19_20;
$L__BB19_19:
	ld.global.u32 	%r1089, [%rd7+5120];
$L__BB19_20:
	add.s32 	%r807, %r1, 1536;
	setp.lt.s32 	%p268, %r807, %r2;
	@%p268 bra 	$L__BB19_22;
	ld.global.u32 	%r1088, [%rd8+6144];
	bra.uni 	$L__BB19_23;
$L__BB19_22:
	ld.global.u32 	%r1088, [%rd7+6144];
$L__BB19_23:
	add.s32 	%r808, %r1, 1792;
	setp.lt.s32 	%p269, %r808, %r2;
	@%p269 bra 	$L__BB19_25;
	ld.global.u32 	%r1087, [%rd8+7168];
	bra.uni 	$L__BB19_26;
$L__BB19_25:
	ld.global.u32 	%r1087, [%rd7+7168];
$L__BB19_26:
	or.b32  	%r809, %r1, 2048;
	setp.lt.s32 	%p270, %r809, %r2;
	@%p270 bra 	$L__BB19_28;
	ld.global.u32 	%r1086, [%rd8+8192];
	bra.uni 	$L__BB19_29;
$L__BB19_28:
	ld.global.u32 	%r1086, [%rd7+8192];
$L__BB19_29:
	add.s32 	%r810, %r1, 2304;
	setp.lt.s32 	%p271, %r810, %r2;
	@%p271 bra 	$L__BB19_31;
	ld.global.u32 	%r1085, [%rd8+9216];
	bra.uni 	$L__BB19_32;
$L__BB19_31:
	ld.global.u32 	%r1085, [%rd7+9216];
$L__BB19_32:
	add.s32 	%r811, %r1, 2560;
	setp.lt.s32 	%p272, %r811, %r2;
	@%p272 bra 	$L__BB19_34;
	ld.global.u32 	%r1084, [%rd8+10240];
	bra.uni 	$L__BB19_35;
$L__BB19_34:
	ld.global.u32 	%r1084, [%rd7+10240];
$L__BB19_35:
	add.s32 	%r812, %r1, 2816;
	setp.lt.s32 	%p273, %r812, %r2;
	@%p273 bra 	$L__BB19_37;
	ld.global.u32 	%r1083, [%rd8+11264];
	bra.uni 	$L__BB19_38;
$L__BB19_37:
	ld.global.u32 	%r1083, [%rd7+11264];
$L__BB19_38:
	or.b32  	%r813, %r1, 3072;
	setp.lt.s32 	%p274, %r813, %r2;
	@%p274 bra 	$L__BB19_40;
	ld.global.u32 	%r1082, [%rd8+12288];
	bra.uni 	$L__BB19_41;
$L__BB19_40:
	ld.global.u32 	%r1082, [%rd7+12288];
$L__BB19_41:
	add.s32 	%r814, %r1, 3328;
	setp.lt.s32 	%p275, %r814, %r2;
	@%p275 bra 	$L__BB19_43;
	ld.global.u32 	%r1081, [%rd8+13312];
	bra.uni 	$L__BB19_44;
$L__BB19_43:
	ld.global.u32 	%r1081, [%rd7+13312];
$L__BB19_44:
	add.s32 	%r815, %r1, 3584;
	setp.lt.s32 	%p276, %r815, %r2;
	@%p276 bra 	$L__BB19_46;
	ld.global.u32 	%r1080, [%rd8+14336];
	bra.uni 	$L__BB19_47;
$L__BB19_46:
	ld.global.u32 	%r1080, [%rd7+14336];
$L__BB19_47:
	add.s32 	%r816, %r1, 3840;
	setp.lt.s32 	%p277, %r816, %r2;
	@%p277 bra 	$L__BB19_49;
	ld.global.u32 	%r1079, [%rd8+15360];
	bra.uni 	$L__BB19_50;
$L__BB19_49:
	ld.global.u32 	%r1079, [%rd7+15360];
$L__BB19_50:
	or.b32  	%r817, %r1, 4096;
	setp.lt.s32 	%p278, %r817, %r2;
	@%p278 bra 	$L__BB19_52;
	ld.global.u32 	%r1078, [%rd8+16384];
	bra.uni 	$L__BB19_54;
$L__BB19_52:
	ld.global.u32 	%r1078, [%rd7+16384];
	bra.uni 	$L__BB19_54;
$L__BB19_53:
	ld.param.u64 	%rd526, [_ZN3cub18CUB_300001_SM_10006detail10merge_sort26DeviceMergeSortMergeKernelINS2_10policy_hubIN6thrust24THRUST_300001_SM_1000_NS10device_ptrIiEEE9Policy600ES8_PNS0_8NullTypeES8_SC_m4cmpdiSB_EEvbT2_T3_T4_PT6_PT7_T5_PSG_SG_NS1_7vsmem_tE_param_8];
	ld.param.u64 	%rd520, [_ZN3cub18CUB_300001_SM_10006detail10merge_sort26DeviceMergeSortMergeKernelINS2_10policy_hubIN6thrust24THRUST_300001_SM_1000_NS10device_ptrIiEEE9Policy600ES8_PNS0_8NullTypeES8_SC_m4cmpdiSB_EEvbT2_T3_T4_PT6_PT7_T5_PSG_SG_NS1_7vsmem_tE_param_4];
	shr.u64 	%rd303, %rd526, 1;
	mad.lo.s64 	%rd304, %rd303, 4352, %rd4;
	add.s64 	%rd305, %rd304, %rd6;
	setp.lt.s32 	%p279, %r1, %r2;
	sub.s32 	%r818, %r1, %r2;
	cvt.s64.s32 	%rd306, %r818;
	cvt.u64.u32 	%rd307, %r1;
	selp.b64 	%rd308, %rd3, %rd305, %p279;
	selp.b64 	%rd309, %rd307, %rd306, %p279;
	add.s64 	%rd310, %rd309, %rd308;
	cvta.to.global.u64 	%rd311, %rd520;
	shl.b64 	%rd312, %rd310, 2;
	add.s64 	%rd313, %rd311, %rd312;
	ld.global.u32 	%r1094, [%rd313];
	add.s32 	%r819, %r1, 256;
	setp.lt.s32 	%p280, %r819, %r2;
	sub.s32 	%r820, %r819, %r2;
	cvt.s64.s32 	%rd314, %r820;
	cvt.u64.u32 	%rd315, %r819;
	selp.b64 	%rd316, %rd3, %rd305, %p280;
	selp.b64 	%rd317, %rd315, %rd314, %p280;
	add.s64 	%rd318, %rd317, %rd316;
	shl.b64 	%rd319, %rd318, 2;
	add.s64 	%rd320, %rd311, %rd319;
	ld.global.u32 	%r1093, [%rd320];
	add.s32 	%r821, %r1, 512;
	setp.lt.s32 	%p281, %r821, %r2;
	sub.s32 	%r822, %r821, %r2;
	cvt.s64.s32 	%rd321, %r822;
	cvt.u64.u32 	%rd322, %r821;
	selp.b64 	%rd323, %rd3, %rd305, %p281;
	selp.b64 	%rd324, %rd322, %rd321, %p281;
	add.s64 	%rd325, %rd324, %rd323;
	shl.b64 	%rd326, %rd325, 2;
	add.s64 	%rd327, %rd311, %rd326;
	ld.global.u32 	%r1092, [%rd327];
	add.s32 	%r823, %r1, 768;
	setp.lt.s32 	%p282, %r823, %r2;
	sub.s32 	%r824, %r823, %r2;
	cvt.s64.s32 	%rd328, %r824;
	cvt.u64.u32 	%rd329, %r823;
	selp.b64 	%rd330, %rd3, %rd305, %p282;
	selp.b64 	%rd331, %rd329, %rd328, %p282;
	add.s64 	%rd332, %rd331, %rd330;
	shl.b64 	%rd333, %rd332, 2;
	add.s64 	%rd334, %rd311, %rd333;
	ld.global.u32 	%r1091, [%rd334];
	or.b32  	%r825, %r1, 1024;
	setp.lt.s32 	%p283, %r825, %r2;
	sub.s32 	%r826, %r825, %r2;
	cvt.s64.s32 	%rd335, %r826;
	cvt.u64.u32 	%rd336, %r825;
	selp.b64 	%rd337, %rd3, %rd305, %p283;
	selp.b64 	%rd338, %rd336, %rd335, %p283;
	add.s64 	%rd339, %rd338, %rd337;
	shl.b64 	%rd340, %rd339, 2;
	add.s64 	%rd341, %rd311, %rd340;
	ld.global.u32 	%r1090, [%rd341];
	add.s32 	%r827, %r1, 1280;
	setp.lt.s32 	%p284, %r827, %r2;
	sub.s32 	%r828, %r827, %r2;
	cvt.s64.s32 	%rd342, %r828;
	cvt.u64.u32 	%rd343, %r827;
	selp.b64 	%rd344, %rd3, %rd305, %p284;
	selp.b64 	%rd345, %rd343, %rd342, %p284;
	add.s64 	%rd346, %rd345, %rd344;
	shl.b64 	%rd347, %rd346, 2;
	add.s64 	%rd348, %rd311, %rd347;
	ld.global.u32 	%r1089, [%rd348];
	add.s32 	%r829, %r1, 1536;
	setp.lt.s32 	%p285, %r829, %r2;
	sub.s32 	%r830, %r829, %r2;
	cvt.s64.s32 	%rd349, %r830;
	cvt.u64.u32 	%rd350, %r829;
	selp.b64 	%rd351, %rd3, %rd305, %p285;
	selp.b64 	%rd352, %rd350, %rd349, %p285;
	add.s64 	%rd353, %rd352, %rd351;
	shl.b64 	%rd354, %rd353, 2;
	add.s64 	%rd355, %rd311, %rd354;
	ld.global.u32 	%r1088, [%rd355];
	add.s32 	%r831, %r1, 1792;
	setp.lt.s32 	%p286, %r831, %r2;
	sub.s32 	%r832, %r831, %r2;
	cvt.s64.s32 	%rd356, %r832;
	cvt.u64.u32 	%rd357, %r831;
	selp.b64 	%rd358, %rd3, %rd305, %p286;
	selp.b64 	%rd359, %rd357, %rd356, %p286;
	add.s64 	%rd360, %rd359, %rd358;
	shl.b64 	%rd361, %rd360, 2;
	add.s64 	%rd362, %rd311, %rd361;
	ld.global.u32 	%r1087, [%rd362];
	or.b32  	%r833, %r1, 2048;
	setp.lt.s32 	%p287, %r833, %r2;
	sub.s32 	%r834, %r833, %r2;
	cvt.s64.s32 	%rd363, %r834;
	cvt.u64.u32 	%rd364, %r833;
	selp.b64 	%rd365, %rd3, %rd305, %p287;
	selp.b64 	%rd366, %rd364, %rd363, %p287;
	add.s64 	%rd367, %rd366, %rd365;
	shl.b64 	%rd368, %rd367, 2;
	add.s64 	%rd369, %rd311, %rd368;
	ld.global.u32 	%r1086, [%rd369];
	add.s32 	%r835, %r1, 2304;
	setp.lt.s32 	%p288, %r835, %r2;
	sub.s32 	%r836, %r835, %r2;
	cvt.s64.s32 	%rd370, %r836;
	cvt.u64.u32 	%rd371, %r835;
	selp.b64 	%rd372, %rd3, %rd305, %p288;
	selp.b64 	%rd373, %rd371, %rd370, %p288;
	add.s64 	%rd374, %rd373, %rd372;
	shl.b64 	%rd375, %rd374, 2;
	add.s64 	%rd376, %rd311, %rd375;
	ld.global.u32 	%r1085, [%rd376];
	add.s32 	%r837, %r1, 2560;
	setp.lt.s32 	%p289, %r837, %r2;
	sub.s32 	%r838, %r837, %r2;
	cvt.s64.s32 	%rd377, %r838;
	cvt.u64.u32 	%rd378, %r837;
	selp.b64 	%rd379, %rd3, %rd305, %p289;
	selp.b64 	%rd380, %rd378, %rd377, %p289;
	add.s64 	%rd381, %rd380, %rd379;
	shl.b64 	%rd382, %rd381, 2;
	add.s64 	%rd383, %rd311, %rd382;
	ld.global.u32 	%r1084, [%rd383];
	add.s32 	%r839, %r1, 2816;
	setp.lt.s32 	%p290, %r839, %r2;
	sub.s32 	%r840, %r839, %r2;
	cvt.s64.s32 	%rd384, %r840;
	cvt.u64.u32 	%rd385, %r839;
	selp.b64 	%rd386, %rd3, %rd305, %p290;
	selp.b64 	%rd387, %rd385, %rd384, %p290;
	add.s64 	%rd388, %rd387, %rd386;
	shl.b64 	%rd389, %rd388, 2;
	add.s64 	%rd390, %rd311, %rd389;
	ld.global.u32 	%r1083, [%rd390];
	or.b32  	%r841, %r1, 3072;
	setp.lt.s32 	%p291, %r841, %r2;
	sub.s32 	%r842, %r841, %r2;
	cvt.s64.s32 	%rd391, %r842;
	cvt.u64.u32 	%rd392, %r841;
	selp.b64 	%rd393, %rd3, %rd305, %p291;
	selp.b64 	%rd394, %rd392, %rd391, %p291;
	add.s64 	%rd395, %rd394, %rd393;
	shl.b64 	%rd396, %rd395, 2;
	add.s64 	%rd397, %rd311, %rd396;
	ld.global.u32 	%r1082, [%rd397];
	add.s32 	%r843, %r1, 3328;
	setp.lt.s32 	%p292, %r843, %r2;
	sub.s32 	%r844, %r843, %r2;
	cvt.s64.s32 	%rd398, %r844;
	cvt.u64.u32 	%rd399, %r843;
	selp.b64 	%rd400, %rd3, %rd305, %p292;
	selp.b64 	%rd401, %rd399, %rd398, %p292;
	add.s64 	%rd402, %rd401, %rd400;
	shl.b64 	%rd403, %rd402, 2;
	add.s64 	%rd404, %rd311, %rd403;
	ld.global.u32 	%r1081, [%rd404];
	add.s32 	%r845, %r1, 3584;
	setp.lt.s32 	%p293, %r845, %r2;
	sub.s32 	%r846, %r845, %r2;
	cvt.s64.s32 	%rd405, %r846;
	cvt.u64.u32 	%rd406, %r845;
	selp.b64 	%rd407, %rd3, %rd305, %p293;
	selp.b64 	%rd408, %rd406, %rd405, %p293;
	add.s64 	%rd409, %rd408, %rd407;
	shl.b64 	%rd410, %rd409, 2;
	add.s64 	%rd411, %rd311, %rd410;
	ld.global.u32 	%r1080, [%rd411];
	add.s32 	%r847, %r1, 3840;
	setp.lt.s32 	%p294, %r847, %r2;
	sub.s32 	%r848, %r847, %r2;
	cvt.s64.s32 	%rd412, %r848;
	cvt.u64.u32 	%rd413, %r847;
	selp.b64 	%rd414, %rd3, %rd305, %p294;
	selp.b64 	%rd415, %rd413, %rd412, %p294;
	add.s64 	%rd416, %rd415, %rd414;
	shl.b64 	%rd417, %rd416, 2;
	add.s64 	%rd418, %rd311, %rd417;
	ld.global.u32 	%r1079, [%rd418];
	or.b32  	%r849, %r1, 4096;
	setp.lt.s32 	%p295, %r849, %r2;
	sub.s32 	%r850, %r849, %r2;
	cvt.s64.s32 	%rd419, %r850;
	cvt.u64.u32 	%rd420, %r849;
	selp.b64 	%rd421, %rd3, %rd305, %p295;
	selp.b64 	%rd422, %rd420, %rd419, %p295;
	add.s64 	%rd423, %rd422, %rd421;
	shl.b64 	%rd424, %rd423, 2;
	add.s64 	%rd425, %rd311, %rd424;
	ld.global.u32 	%r1078, [%rd425];
$L__BB19_54:
	shl.b32 	%r851, %r1, 2;
	mov.u32 	%r852, _ZZN3cub18CUB_300001_SM_10006detail10merge_sort26DeviceMergeSortMergeKernelINS2_10policy_hubIN6thrust24THRUST_300001_SM_1000_NS10device_ptrIiEEE9Policy600ES8_PNS0_8NullTypeES8_SC_m4cmpdiSB_EEvbT2_T3_T4_PT6_PT7_T5_PSG_SG_NS1_7vsmem_tEE19static_temp_storage;
	add.s32 	%r853, %r852, %r851;
	st.shared.u32 	[%r853], %r1094;
	st.shared.u32 	[%r853+1024], %r1093;
	st.shared.u32 	[%r853+2048], %r1092;
	st.shared.u32 	[%r853+3072], %r1091;
	st.shared.u32 	[%r853+4096], %r1090;
	st.shared.u32 	[%r853+5120], %r1089;
	st.shared.u32 	[%r853+6144], %r1088;
	st.shared.u32 	[%r853+7168], %r1087;
	st.shared.u32 	[%r853+8192], %r1086;
	st.shared.u32 	[%r853+9216], %r1085;
	st.shared.u32 	[%r853+10240], %r1084;
	st.shared.u32 	[%r853+11264], %r1083;
	st.shared.u32 	[%r853+12288], %r1082;
	st.shared.u32 	[%r853+13312], %r1081;
	st.shared.u32 	[%r853+14336], %r1080;
	st.shared.u32 	[%r853+15360], %r1079;
	st.shared.u32 	[%r853+16384], %r1078;
	bar.sync 	0;
	// begin inline asm
	griddepcontrol.launch_dependents;
	// end inline asm
	add.s32 	%r88, %r3, %r2;
	mul.lo.s32 	%r854, %r1, 17;
	min.s32 	%r89, %r854, %r88;
	shl.b32 	%r855, %r2, 2;
	add.s32 	%r90, %r852, %r855;
	setp.lt.s32 	%p296, %r89, %r3;
	sub.s32 	%r856, %r89, %r3;
	selp.b32 	%r1097, 0, %r856, %p296;
	min.s32 	%r1095, %r89, %r2;
	setp.ge.s32 	%p297, %r1097, %r1095;
	ld.global.u64 	%rd9, [a_d];
	@%p297 bra 	$L__BB19_56;
$L__BB19_55:
	sub.s32 	%r857, %r1095, %r1097;
	shr.u32 	%r858, %r857, 31;
	add.s32 	%r859, %r857, %r858;
	shr.s32 	%r860, %r859, 1;
	add.s32 	%r861, %r860, %r1097;
	shl.b32 	%r862, %r861, 2;
	add.s32 	%r864, %r852, %r862;
	ld.shared.u32 	%r865, [%r864];
	not.b32 	%r866, %r861;
	add.s32 	%r867, %r89, %r866;
	shl.b32 	%r868, %r867, 2;
	add.s32 	%r869, %r90, %r868;
	ld.shared.u32 	%r870, [%r869];
	mul.wide.s32 	%rd426, %r870, 8;
	add.s64 	%rd427, %rd9, %rd426;
	ld.f64 	%fd37, [%rd427];
	mul.wide.s32 	%rd428, %r865, 8;
	add.s64 	%rd429, %rd9, %rd428;
	ld.f64 	%fd38, [%rd429];
	setp.geu.f64 	%p298, %fd37, %fd38;
	add.s32 	%r871, %r861, 1;
	selp.b32 	%r1097, %r871, %r1097, %p298;
	selp.b32 	%r1095, %r1095, %r861, %p298;
	setp.lt.s32 	%p299, %r1097, %r1095;
	@%p299 bra 	$L__BB19_55;
$L__BB19_56:
	sub.s32 	%r872, %r89, %r1097;
	add.s32 	%r98, %r872, %r2;
	shl.b32 	%r873, %r872, 2;
	add.s32 	%r99, %r90, %r873;
	ld.shared.u32 	%r1099, [%r99];
	shl.b32 	%r874, %r1097, 2;
	add.s32 	%r101, %r852, %r874;
	ld.shared.u32 	%r1100, [%r101];
	setp.ge.s32 	%p301, %r98, %r88;
	mov.pred 	%p384, 0;
	@%p301 bra 	$L__BB19_59;
	setp.ge.s32 	%p303, %r1097, %r2;
	mov.pred 	%p384, -1;
	@%p303 bra 	$L__BB19_59;
	mul.wide.s32 	%rd430, %r1099, 8;
	add.s64 	%rd431, %rd9, %rd430;
	ld.f64 	%fd39, [%rd431];
	mul.wide.s32 	%rd432, %r1100, 8;
	add.s64 	%rd433, %rd9, %rd432;
	ld.f64 	%fd40, [%rd433];
	setp.lt.f64 	%p384, %fd39, %fd40;
$L__BB19_59:
	selp.b32 	%r103, %r1099, %r1100, %p384;
	selp.u32 	%r876, 1, 0, %p384;
	add.s32 	%r104, %r98, %r876;
	not.pred 	%p304, %p384;
	selp.u32 	%r877, 1, 0, %p304;
	add.s32 	%r105, %r1097, %r877;
	@%p304 bra 	$L__BB19_61;
	ld.shared.u32 	%r1099, [%r99+4];
	bra.uni 	$L__BB19_62;
$L__BB19_61:
	ld.shared.u32 	%r1100, [%r101+4];
$L__BB19_62:
	setp.ge.s32 	%p306, %r104, %r88;
	mov.pred 	%p385, 0;
	@%p306 bra 	$L__BB19_65;
	setp.ge.s32 	%p308, %r105, %r2;
	mov.pred 	%p385, -1;
	@%p308 bra 	$L__BB19_65;
	mul.wide.s32 	%rd434, %r1099, 8;
	add.s64 	%rd435, %rd9, %rd434;
	ld.f64 	%fd41, [%rd435];
	mul.wide.s32 	%rd436, %r1100, 8;
	add.s64 	%rd437, %rd9, %rd436;
	ld.f64 	%fd42, [%rd437];
	setp.lt.f64 	%p385, %fd41, %fd42;
$L__BB19_65:
	selp.b32 	%r110, %r1099, %r1100, %p385;
	selp.u32 	%r878, 1, 0, %p385;
	add.s32 	%r111, %r104, %r878;
	not.pred 	%p309, %p385;
	selp.u32 	%r879, 1, 0, %p309;
	add.s32 	%r112, %r105, %r879;
	@%p385 bra 	$L__BB19_67;
	shl.b32 	%r880, %r112, 2;
	add.s32 	%r882, %r852, %r880;
	ld.shared.u32 	%r1100, [%r882];
	bra.uni 	$L__BB19_68;
$L__BB19_67:
	shl.b32 	%r883, %r111, 2;
	add.s32 	%r885, %r852, %r883;
	ld.shared.u32 	%r1099, [%r885];
$L__BB19_68:
	setp.ge.s32 	%p311, %r111, %r88;
	mov.pred 	%p386, 0;
	@%p311 bra 	$L__BB19_71;
	setp.ge.s32 	%p313, %r112, %r2;
	mov.pred 	%p386, -1;
	@%p313 bra 	$L__BB19_71;
	mul.wide.s32 	%rd438, %r1099, 8;
	add.s64 	%rd439, %rd9, %rd438;
	ld.f64 	%fd43, [%rd439];
	mul.wide.s32 	%rd440, %r1100, 8;
	add.s64 	%rd441, %rd9, %rd440;
	ld.f64 	%fd44, [%rd441];
	setp.lt.f64 	%p386, %fd43, %fd44;
$L__BB19_71:
	selp.b32 	%r117, %r1099, %r1100, %p386;
	selp.u32 	%r886, 1, 0, %p386;
	add.s32 	%r118, %r111, %r886;
	not.pred 	%p314, %p386;
	selp.u32 	%r887, 1, 0, %p314;
	add.s32 	%r119, %r112, %r887;
	@%p386 bra 	$L__BB19_73;
	shl.b32 	%r888, %r119, 2;
	add.s32 	%r890, %r852, %r888;
	ld.shared.u32 	%r1100, [%r890];
	bra.uni 	$L__BB19_74;
$L__BB19_73:
	shl.b32 	%r891, %r118, 2;
	add.s32 	%r893, %r852, %r891;
	ld.shared.u32 	%r1099, [%r893];
$L__BB19_74:
	setp.ge.s32 	%p316, %r118, %r88;
	mov.pred 	%p387, 0;
	@%p316 bra 	$L__BB19_77;
	setp.ge.s32 	%p318, %r119, %r2;
	mov.pred 	%p387, -1;
	@%p318 bra 	$L__BB19_77;
	mul.wide.s32 	%rd442, %r1099, 8;
	add.s64 	%rd443, %rd9, %rd442;
	ld.f64 	%fd45, [%rd443];
	mul.wide.s32 	%rd444, %r1100, 8;
	add.s64 	%rd445, %rd9, %rd444;
	ld.f64 	%fd46, [%rd445];
	setp.lt.f64 	%p387, %fd45, %fd46;
$L__BB19_77:
	selp.b32 	%r124, %r1099, %r1100, %p387;
	selp.u32 	%r894, 1, 0, %p387;
	add.s32 	%r125, %r118, %r894;
	not.pred 	%p319, %p387;
	selp.u32 	%r895, 1, 0, %p319;
	add.s32 	%r126, %r119, %r895;
	@%p387 bra 	$L__BB19_79;
	shl.b32 	%r896, %r126, 2;
	add.s32 	%r898, %r852, %r896;
	ld.shared.u32 	%r1100, [%r898];
	bra.uni 	$L__BB19_80;
$L__BB19_79:
	shl.b32 	%r899, %r125, 2;
	add.s32 	%r901, %r852, %r899;
	ld.shared.u32 	%r1099, [%r901];
$L__BB19_80:
	setp.ge.s32 	%p321, %r125, %r88;
	mov.pred 	%p388, 0;
	@%p321 bra 	$L__BB19_83;
	setp.ge.s32 	%p323, %r126, %r2;
	mov.pred 	%p388, -1;
	@%p323 bra 	$L__BB19_83;
	mul.wide.s32 	%rd446, %r1099, 8;
	add.s64 	%rd447, %rd9, %rd446;
	ld.f64 	%fd47, [%rd447];
	mul.wide.s32 	%rd448, %r1100, 8;
	add.s64 	%rd449, %rd9, %rd448;
	ld.f64 	%fd48, [%rd449];
	setp.lt.f64 	%p388, %fd47, %fd48;
$L__BB19_83:
	selp.b32 	%r131, %r1099, %r1100, %p388;
	selp.u32 	%r902, 1, 0, %p388;
	add.s32 	%r132, %r125, %r902;
	not.pred 	%p324, %p388;
	selp.u32 	%r903, 1, 0, %p324;
	add.s32 	%r133, %r126, %r903;
	@%p388 bra 	$L__BB19_85;
	shl.b32 	%r904, %r133, 2;
	add.s32 	%r906, %r852, %r904;
	ld.shared.u32 	%r1100, [%r906];
	bra.uni 	$L__BB19_86;
$L__BB19_85:
	shl.b32 	%r907, %r132, 2;
	add.s32 	%r909, %r852, %r907;
	ld.shared.u32 	%r1099, [%r909];
$L__BB19_86:
	setp.ge.s32 	%p326, %r132, %r88;
	mov.pred 	%p389, 0;
	@%p326 bra 	$L__BB19_89;
	setp.ge.s32 	%p328, %r133, %r2;
	mov.pred 	%p389, -1;
	@%p328 bra 	$L__BB19_89;
	mul.wide.s32 	%rd450, %r1099, 8;
	add.s64 	%rd451, %rd9, %rd450;
	ld.f64 	%fd49, [%rd451];
	mul.wide.s32 	%rd452, %r1100, 8;
	add.s64 	%rd453, %rd9, %rd452;
	ld.f64 	%fd50, [%rd453];
	setp.lt.f64 	%p389, %fd49, %fd50;
$L__BB19_89:
	selp.b32 	%r138, %r1099, %r1100, %p389;
	selp.u32 	%r910, 1, 0, %p389;
	add.s32 	%r139, %r132, %r910;
	not.pred 	%p329, %p389;
	selp.u32 	%r911, 1, 0, %p329;
	add.s32 	%r140, %r133, %r911;
	@%p389 bra 	$L__BB19_91;
	shl.b32 	%r912, %r140, 2;
	add.s32 	%r914, %r852, %r912;
	ld.shared.u32 	%r1100, [%r914];
	bra.uni 	$L__BB19_92;
$L__BB19_91:
	shl.b32 	%r915, %r139, 2;
	add.s32 	%r917, %r852, %r915;
	ld.shared.u32 	%r1099, [%r917];
$L__BB19_92:
	setp.ge.s32 	%p331, %r139, %r88;
	mov.pred 	%p390, 0;
	@%p331 bra 	$L__BB19_95;
	setp.ge.s32 	%p333, %r140, %r2;
	mov.pred 	%p390, -1;
	@%p333 bra 	$L__BB19_95;
	mul.wide.s32 	%rd454, %r1099, 8;
	add.s64 	%rd455, %rd9, %rd454;
	ld.f64 	%fd51, [%rd455];
	mul.wide.s32 	%rd456, %r1100, 8;
	add.s64 	%rd457, %rd9, %rd456;
	ld.f64 	%fd52, [%rd457];
	setp.lt.f64 	%p390, %fd51, %fd52;
$L__BB19_95:
	selp.b32 	%r145, %r1099, %r1100, %p390;
	selp.u32 	%r918, 1, 0, %p390;
	add.s32 	%r146, %r139, %r918;
	not.pred 	%p334, %p390;
	selp.u32 	%r919, 1, 0, %p334;
	add.s32 	%r147, %r140, %r919;
	@%p390 bra 	$L__BB19_97;
	shl.b32 	%r920, %r147, 2;
	add.s32 	%r922, %r852, %r920;
	ld.shared.u32 	%r1100, [%r922];
	bra.uni 	$L__BB19_98;
$L__BB19_97:
	shl.b32 	%r923, %r146, 2;
	add.s32 	%r925, %r852, %r923;
	ld.shared.u32 	%r1099, [%r925];
$L__BB19_98:
	setp.ge.s32 	%p336, %r146, %r88;
	mov.pred 	%p391, 0;
	@%p336 bra 	$L__BB19_101;
	setp.ge.s32 	%p338, %r147, %r2;
	mov.pred 	%p391, -1;
	@%p338 bra 	$L__BB19_101;
	mul.wide.s32 	%rd458, %r1099, 8;
	add.s64 	%rd459, %rd9, %rd458;
	ld.f64 	%fd53, [%rd459];
	mul.wide.s32 	%rd460, %r1100, 8;
	add.s64 	%rd461, %rd9, %rd460;
	ld.f64 	%fd54, [%rd461];
	setp.lt.f64 	%p391, %fd53, %fd54;
$L__BB19_101:
	selp.b32 	%r152, %r1099, %r1100, %p391;
	selp.u32 	%r926, 1, 0, %p391;
	add.s32 	%r153, %r146, %r926;
	not.pred 	%p339, %p391;
	selp.u32 	%r927, 1, 0, %p339;
	add.s32 	%r154, %r147, %r927;
	@%p391 bra 	$L__BB19_103;
	shl.b32 	%r928, %r154, 2;
	add.s32 	%r930, %r852, %r928;
	ld.shared.u32 	%r1100, [%r930];
	bra.uni 	$L__BB19_104;
$L__BB19_103:
	shl.b32 	%r931, %r153, 2;
	add.s32 	%r933, %r852, %r931;
	ld.shared.u32 	%r1099, [%r933];
$L__BB19_104:
	setp.ge.s32 	%p341, %r153, %r88;
	mov.pred 	%p392, 0;
	@%p341 bra 	$L__BB19_107;
	setp.ge.s32 	%p343, %r154, %r2;
	mov.pred 	%p392, -1;
	@%p343 bra 	$L__BB19_107;
	mul.wide.s32 	%rd462, %r1099, 8;
	add.s64 	%rd463, %rd9, %rd462;
	ld.f64 	%fd55, [%rd463];
	mul.wide.s32 	%rd464, %r1100, 8;
	add.s64 	%rd465, %rd9, %rd464;
	ld.f64 	%fd56, [%rd465];
	setp.lt.f64 	%p392, %fd55, %fd56;
$L__BB19_107:
	selp.b32 	%r159, %r1099, %r1100, %p392;
	selp.u32 	%r934, 1, 0, %p392;
	add.s32 	%r160, %r153, %r934;
	not.pred 	%p344, %p392;
	selp.u32 	%r935, 1, 0, %p344;
	add.s32 	%r161, %r154, %r935;
	@%p392 bra 	$L__BB19_109;
	shl.b32 	%r936, %r161, 2;
	add.s32 	%r938, %r852, %r936;
	ld.shared.u32 	%r1100, [%r938];
	bra.uni 	$L__BB19_110;
$L__BB19_109:
	shl.b32 	%r939, %r160, 2;
	add.s32 	%r941, %r852, %r939;
	ld.shared.u32 	%r1099, [%r941];
$L__BB19_110:
	setp.ge.s32 	%p346, %r160, %r88;
	mov.pred 	%p393, 0;
	@%p346 bra 	$L__BB19_113;
	setp.ge.s32 	%p348, %r161, %r2;
	mov.pred 	%p393, -1;
	@%p348 bra 	$L__BB19_113;
	mul.wide.s32 	%rd466, %r1099, 8;
	add.s64 	%rd467, %rd9, %rd466;
	ld.f64 	%fd57, [%rd467];
	mul.wide.s32 	%rd468, %r1100, 8;
	add.s64 	%rd469, %rd9, %rd468;
	ld.f64 	%fd58, [%rd469];
	setp.lt.f64 	%p393, %fd57, %fd58;
$L__BB19_113:
	selp.b32 	%r166, %r1099, %r1100, %p393;
	selp.u32 	%r942, 1, 0, %p393;
	add.s32 	%r167, %r160, %r942;
	not.pred 	%p349, %p393;
	selp.u32 	%r943, 1, 0, %p349;
	add.s32 	%r168, %r161, %r943;
	@%p393 bra 	$L__BB19_115;
	shl.b32 	%r944, %r168, 2;
	add.s32 	%r946, %r852, %r944;
	ld.shared.u32 	%r1100, [%r946];
	bra.uni 	$L__BB19_116;
$L__BB19_115:
	shl.b32 	%r947, %r167, 2;
	add.s32 	%r949, %r852, %r947;
	ld.shared.u32 	%r1099, [%r949];
$L__BB19_116:
	setp.ge.s32 	%p351, %r167, %r88;
	mov.pred 	%p394, 0;
	@%p351 bra 	$L__BB19_119;
	setp.ge.s32 	%p353, %r168, %r2;
	mov.pred 	%p394, -1;
	@%p353 bra 	$L__BB19_119;
	mul.wide.s32 	%rd470, %r1099, 8;
	add.s64 	%rd471, %rd9, %rd470;
	ld.f64 	%fd59, [%rd471];
	mul.wide.s32 	%rd472, %r1100, 8;
	add.s64 	%rd473, %rd9, %rd472;
	ld.f64 	%fd60, [%rd473];
	setp.lt.f64 	%p394, %fd59, %fd60;
$L__BB19_119:
	selp.b32 	%r173, %r1099, %r1100, %p394;
	selp.u32 	%r950, 1, 0, %p394;
	add.s32 	%r174, %r167, %r950;
	not.pred 	%p354, %p394;
	selp.u32 	%r951, 1, 0, %p354;
	add.s32 	%r175, %r168, %r951;
	@%p394 bra 	$L__BB19_121;
	shl.b32 	%r952, %r175, 2;
	add.s32 	%r954, %r852, %r952;
	ld.shared.u32 	%r1100, [%r954];
	bra.uni 	$L__BB19_122;
$L__BB19_121:
	shl.b32 	%r955, %r174, 2;
	add.s32 	%r957, %r852, %r955;
	ld.shared.u32 	%r1099, [%r957];
$L__BB19_122:
	setp.ge.s32 	%p356, %r174, %r88;
	mov.pred 	%p395, 0;
	@%p356 bra 	$L__BB19_125;
	setp.ge.s32 	%p358, %r175, %r2;
	mov.pred 	%p395, -1;
	@%p358 bra 	$L__BB19_125;
	mul.wide.s32 	%rd474, %r1099, 8;
	add.s64 	%rd475, %rd9, %rd474;
	ld.f64 	%fd61, [%rd475];
	mul.wide.s32 	%rd476, %r1100, 8;
	add.s64 	%rd477, %rd9, %rd476;
	ld.f64 	%fd62, [%rd477];
	setp.lt.f64 	%p395, %fd61, %fd62;
$L__BB19_125:
	selp.b32 	%r180, %r1099, %r1100, %p395;
	selp.u32 	%r958, 1, 0, %p395;
	add.s32 	%r181, %r174, %r958;
	not.pred 	%p359, %p395;
	selp.u32 	%r959, 1, 0, %p359;
	add.s32 	%r182, %r175, %r959;
	@%p395 bra 	$L__BB19_127;
	shl.b32 	%r960, %r182, 2;
	add.s32 	%r962, %r852, %r960;
	ld.shared.u32 	%r1100, [%r962];
	bra.uni 	$L__BB19_128;
$L__BB19_127:
	shl.b32 	%r963, %r181, 2;
	add.s32 	%r965, %r852, %r963;
	ld.shared.u32 	%r1099, [%r965];
$L__BB19_128:
	setp.ge.s32 	%p361, %r181, %r88;
	mov.pred 	%p396, 0;
	@%p361 bra 	$L__BB19_131;
	setp.ge.s32 	%p363, %r182, %r2;
	mov.pred 	%p396, -1;
	@%p363 bra 	$L__BB19_131;
	mul.wide.s32 	%rd478, %r1099, 8;
	add.s64 	%rd479, %rd9, %rd478;
	ld.f64 	%fd63, [%rd479];
	mul.wide.s32 	%rd480, %r1100, 8;
	add.s64 	%rd481, %rd9, %rd480;
	ld.f64 	%fd64, [%rd481];
	setp.lt.f64 	%p396, %fd63, %fd64;
$L__BB19_131:
	selp.b32 	%r187, %r1099, %r1100, %p396;
	selp.u32 	%r966, 1, 0, %p396;
	add.s32 	%r188, %r181, %r966;
	not.pred 	%p364, %p396;
	selp.u32 	%r967, 1, 0, %p364;
	add.s32 	%r189, %r182, %r967;
	@%p396 bra 	$L__BB19_133;
	shl.b32 	%r968, %r189, 2;
	add.s32 	%r970, %r852, %r968;
	ld.shared.u32 	%r1100, [%r970];
	bra.uni 	$L__BB19_134;
$L__BB19_133:
	shl.b32 	%r971, %r188, 2;
	add.s32 	%r973, %r852, %r971;
	ld.shared.u32 	%r1099, [%r973];
$L__BB19_134:
	setp.ge.s32 	%p366, %r188, %r88;
	mov.pred 	%p397, 0;
	@%p366 bra 	$L__BB19_137;
	setp.ge.s32 	%p368, %r189, %r2;
	mov.pred 	%p397, -1;
	@%p368 bra 	$L__BB19_137;
	mul.wide.s32 	%rd482, %r1099, 8;
	add.s64 	%rd483, %rd9, %rd482;
	ld.f64 	%fd65, [%rd483];
	mul.wide.s32 	%rd484, %r1100, 8;
	add.s64 	%rd485, %rd9, %rd484;
	ld.f64 	%fd66, [%rd485];
	setp.lt.f64 	%p397, %fd65, %fd66;
$L__BB19_137:
	selp.b32 	%r194, %r1099, %r1100, %p397;
	selp.u32 	%r974, 1, 0, %p397;
	add.s32 	%r195, %r188, %r974;
	not.pred 	%p369, %p397;
	selp.u32 	%r975, 1, 0, %p369;
	add.s32 	%r196, %r189, %r975;
	@%p397 bra 	$L__BB19_139;
	shl.b32 	%r976, %r196, 2;
	add.s32 	%r978, %r852, %r976;
	ld.shared.u32 	%r1100, [%r978];
	bra.uni 	$L__BB19_140;
$L__BB19_139:
	shl.b32 	%r979, %r195, 2;
	add.s32 	%r981, %r852, %r979;
	ld.shared.u32 	%r1099, [%r981];
$L__BB19_140:
	setp.ge.s32 	%p371, %r195, %r88;
	mov.pred 	%p398, 0;
	@%p371 bra 	$L__BB19_143;
	setp.ge.s32 	%p373, %r196, %r2;
	mov.pred 	%p398, -1;
	@%p373 bra 	$L__BB19_143;
	mul.wide.s32 	%rd486, %r1099, 8;
	add.s64 	%rd487, %rd9, %rd486;
	ld.f64 	%fd67, [%rd487];
	mul.wide.s32 	%rd488, %r1100, 8;
	add.s64 	%rd489, %rd9, %rd488;
	ld.f64 	%fd68, [%rd489];
	setp.lt.f64 	%p398, %fd67, %fd68;
$L__BB19_143:
	selp.b32 	%r201, %r1099, %r1100, %p398;
	selp.u32 	%r982, 1, 0, %p398;
	add.s32 	%r202, %r195, %r982;
	not.pred 	%p374, %p398;
	selp.u32 	%r983, 1, 0, %p374;
	add.s32 	%r203, %r196, %r983;
	@%p398 bra 	$L__BB19_145;
	shl.b32 	%r984, %r203, 2;
	add.s32 	%r986, %r852, %r984;
	ld.shared.u32 	%r1100, [%r986];
	bra.uni 	$L__BB19_146;
$L__BB19_145:
	shl.b32 	%r987, %r202, 2;
	add.s32 	%r989, %r852, %r987;
	ld.shared.u32 	%r1099, [%r989];
$L__BB19_146:
	setp.ge.s32 	%p376, %r202, %r88;
	mov.pred 	%p399, 0;
	@%p376 bra 	$L__BB19_149;
	setp.ge.s32 	%p378, %r203, %r2;
	mov.pred 	%p399, -1;
	@%p378 bra 	$L__BB19_149;
	mul.wide.s32 	%rd490, %r1099, 8;
	add.s64 	%rd491, %rd9, %rd490;
	ld.f64 	%fd69, [%rd491];
	mul.wide.s32 	%rd492, %r1100, 8;
	add.s64 	%rd493, %rd9, %rd492;
	ld.f64 	%fd70, [%rd493];
	setp.lt.f64 	%p399, %fd69, %fd70;
$L__BB19_149:
	selp.b32 	%r208, %r1099, %r1100, %p399;
	selp.u32 	%r990, 1, 0, %p399;
	add.s32 	%r209, %r202, %r990;
	not.pred 	%p379, %p399;
	selp.u32 	%r991, 1, 0, %p379;
	add.s32 	%r210, %r203, %r991;
	@%p399 bra 	$L__BB19_151;
	shl.b32 	%r992, %r210, 2;
	mov.u32 	%r993, _ZZN3cub18CUB_300001_SM_10006detail10merge_sort26DeviceMergeSortMergeKernelINS2_10policy_hubIN6thrust24THRUST_300001_SM_1000_NS10device_ptrIiEEE9Policy600ES8_PNS0_8NullTypeES8_SC_m4cmpdiSB_EEvbT2_T3_T4_PT6_PT7_T5_PSG_SG_NS1_7vsmem_tEE19static_temp_storage;
	add.s32 	%r994, %r993, %r992;
	ld.shared.u32 	%r1100, [%r994];
	bra.uni 	$L__BB19_152;
$L__BB19_151:
	shl.b32 	%r995, %r209, 2;
	mov.u32 	%r996, _ZZN3cub18CUB_300001_SM_10006detail10merge_sort26DeviceMergeSortMergeKernelINS2_10policy_hubIN6thrust24THRUST_300001_SM_1000_NS10device_ptrIiEEE9Policy600ES8_PNS0_8NullTypeES8_SC_m4cmpdiSB_EEvbT2_T3_T4_PT6_PT7_T5_PSG_SG_NS1_7vsmem_tEE19static_temp_storage;
	add.s32 	%r997, %r996, %r995;
	ld.shared.u32 	%r1099, [%r997];
$L__BB19_152:
	setp.ge.s32 	%p380, %r209, %r88;
	mov.u32 	%r1130, %r1100;
	@%p380 bra 	$L__BB19_155;
	setp.ge.s32 	%p381, %r210, %r2;
	mov.u32 	%r1130, %r1099;
	@%p381 bra 	$L__BB19_155;
	mul.wide.s32 	%rd494, %r1099, 8;
	add.s64 	%rd495, %rd9, %rd494;
	ld.f64 	%fd71, [%rd495];
	mul.wide.s32 	%rd496, %r1100, 8;
	add.s64 	%rd497, %rd9, %rd496;
	ld.f64 	%fd72, [%rd497];
	setp.lt.f64 	%p382, %fd71, %fd72;
	selp.b32 	%r1130, %r1099, %r1100, %p382;
$L__BB19_155:
	ld.param.s8 	%rs5, [_ZN3cub18CUB_300001_SM_10006detail10merge_sort26DeviceMergeSortMergeKernelINS2_10policy_hubIN6thrust24THRUST_300001_SM_1000_NS10device_ptrIiEEE9Policy600ES8_PNS0_8NullTypeES8_SC_m4cmpdiSB_EEvbT2_T3_T4_PT6_PT7_T5_PSG_SG_NS1_7vsmem_tE_param_0];
	mov.u32 	%r998, %ctaid.x;
	mul.wide.u32 	%rd10, %r998, 4352;
	setp.eq.s16 	%p383, %rs5, 0;
	bar.sync 	0;
	@%p383 bra 	$L__BB19_157;
	ld.param.u64 	%rd521, [_ZN3cub18CUB_300001_SM_10006detail10merge_sort26DeviceMergeSortMergeKernelINS2_10policy_hubIN6thrust24THRUST_300001_SM_1000_NS10device_ptrIiEEE9Policy600ES8_PNS0_8NullTypeES8_SC_m4cmpdiSB_EEvbT2_T3_T4_PT6_PT7_T5_PSG_SG_NS1_7vsmem_tE_param_4];
	// begin inline asm
	mov.u32 %r999, %laneid;
	// end inline asm
	shr.u32 	%r1000, %r1, 5;
	mul.lo.s32 	%r1001, %r1000, 544;
	mad.lo.s32 	%r1002, %r999, 17, %r1001;
	shl.b32 	%r1003, %r1002, 2;
	mov.u32 	%r1004, _ZZN3cub18CUB_300001_SM_10006detail10merge_sort26DeviceMergeSortMergeKernelINS2_10policy_hubIN6thrust24THRUST_300001_SM_1000_NS10device_ptrIiEEE9Policy600ES8_PNS0_8NullTypeES8_SC_m4cmpdiSB_EEvbT2_T3_T4_PT6_PT7_T5_PSG_SG_NS1_7vsmem_tEE19static_temp_storage;
	add.s32 	%r1005, %r1004, %r1003;
	st.shared.u32 	[%r1005], %r103;
	st.shared.u32 	[%r1005+4], %r110;
	st.shared.u32 	[%r1005+8], %r117;
	st.shared.u32 	[%r1005+12], %r124;
	st.shared.u32 	[%r1005+16], %r131;
	st.shared.u32 	[%r1005+20], %r138;
	st.shared.u32 	[%r1005+24], %r145;
	st.shared.u32 	[%r1005+28], %r152;
	st.shared.u32 	[%r1005+32], %r159;
	st.shared.u32 	[%r1005+36], %r166;
	st.shared.u32 	[%r1005+40], %r173;
	st.shared.u32 	[%r1005+44], %r180;
	st.shared.u32 	[%r1005+48], %r187;
	st.shared.u32 	[%r1005+52], %r194;
	st.shared.u32 	[%r1005+56], %r201;
	st.shared.u32 	[%r1005+60], %r208;
	st.shared.u32 	[%r1005+64], %r1130;
	bar.warp.sync 	-1;
	shl.b32 	%r1006, %r999, 4;
	sub.s32 	%r1007, %r1002, %r1006;
	shl.b32 	%r1008, %r1007, 2;
	add.s32 	%r1009, %r1004, %r1008;
	ld.shared.u32 	%r1010, [%r1009];
	ld.shared.u32 	%r1011, [%r1009+128];
	ld.shared.u32 	%r1012, [%r1009+256];
	ld.shared.u32 	%r1013, [%r1009+384];
	ld.shared.u32 	%r1014, [%r1009+512];
	ld.shared.u32 	%r1015, [%r1009+640];
	ld.shared.u32 	%r1016, [%r1009+768];
	ld.shared.u32 	%r1017, [%r1009+896];
	ld.shared.u32 	%r1018, [%r1009+1024];
	ld.shared.u32 	%r1019, [%r1009+1152];
	ld.shared.u32 	%r1020, [%r1009+1280];
	ld.shared.u32 	%r1021, [%r1009+1408];
	ld.shared.u32 	%r1022, [%r1009+1536];
	ld.shared.u32 	%r1023, [%r1009+1664];
	ld.shared.u32 	%r1024, [%r1009+1792];
	ld.shared.u32 	%r1025, [%r1009+1920];
	ld.shared.u32 	%r1026, [%r1009+2048];
	and.b32  	%r1027, %r1, 31;
	and.b32  	%r1028, %r1, 992;
	mul.lo.s32 	%r1029, %r1028, 17;
	or.b32  	%r1030, %r1029, %r1027;
	cvt.u64.u32 	%rd498, %r1030;
	add.s64 	%rd499, %rd10, %rd498;
	cvta.to.global.u64 	%rd500, %rd521;
	shl.b64 	%rd501, %rd499, 2;
	add.s64 	%rd502, %rd500, %rd501;
	st.global.u32 	[%rd502], %r1010;
	st.global.u32 	[%rd502+128], %r1011;
	st.global.u32 	[%rd502+256], %r1012;
	st.global.u32 	[%rd502+384], %r1013;
	st.global.u32 	[%rd502+512], %r1014;
	st.global.u32 	[%rd502+640], %r1015;
	st.global.u32 	[%rd502+768], %r1016;
	st.global.u32 	[%rd502+896], %r1017;
	st.global.u32 	[%rd502+1024], %r1018;
	st.global.u32 	[%rd502+1152], %r1019;
	st.global.u32 	[%rd502+1280], %r1020;
	st.global.u32 	[%rd502+1408], %r1021;
	st.global.u32 	[%rd502+1536], %r1022;
	st.global.u32 	[%rd502+1664], %r1023;
	st.global.u32 	[%rd502+1792], %r1024;
	st.global.u32 	[%rd502+1920], %r1025;
	st.global.u32 	[%rd502+2048], %r1026;
	bra.uni 	$L__BB19_435;
$L__BB19_157:
	// begin inline asm
	mov.u32 %r1031, %laneid;
	// end inline asm
	shr.u32 	%r1032, %r1, 5;
	mul.lo.s32 	%r1033, %r1032, 544;
	mad.lo.s32 	%r1034, %r1031, 17, %r1033;
	shl.b32 	%r1035, %r1034, 2;
	mov.u32 	%r1036, _ZZN3cub18CUB_300001_SM_10006detail10merge_sort26DeviceMergeSortMergeKernelINS2_10policy_hubIN6thrust24THRUST_300001_SM_1000_NS10device_ptrIiEEE9Policy600ES8_PNS0_8NullTypeES8_SC_m4cmpdiSB_EEvbT2_T3_T4_PT6_PT7_T5_PSG_SG_NS1_7vsmem_tEE19static_temp_storage;
	add.s32 	%r1037, %r1036, %r1035;
	st.shared.u32 	[%r1037], %r103;
	st.shared.u32 	[%r1037+4], %r110;
	st.shared.u32 	[%r1037+8], %r117;
	st.shared.u32 	[%r1037+12], %r124;
	st.shared.u32 	[%r1037+16], %r131;
	st.shared.u32 	[%r1037+20], %r138;
	st.shared.u32 	[%r1037+24], %r145;
	st.shared.u32 	[%r1037+28], %r152;
	st.shared.u32 	[%r1037+32], %r159;
	st.shared.u32 	[%r1037+36], %r166;
	st.shared.u32 	[%r1037+40], %r173;
	st.shared.u32 	[%r1037+44], %r180;
	st.shared.u32 	[%r1037+48], %r187;
	st.shared.u32 	[%r1037+52], %r194;
	st.shared.u32 	[%r1037+56], %r201;
	st.shared.u32 	[%r1037+60], %r208;
	st.shared.u32 	[%r1037+64], %r1130;
	bar.warp.sync 	-1;
	shl.b32 	%r1038, %r1031, 4;
	sub.s32 	%r1039, %r1034, %r1038;
	shl.b32 	%r1040, %r1039, 2;
	add.s32 	%r1041, %r1036, %r1040;
	ld.shared.u32 	%r1042, [%r1041];
	ld.shared.u32 	%r1043, [%r1041+128];
	ld.shared.u32 	%r1044, [%r1041+256];
	ld.shared.u32 	%r1045, [%r1041+384];
	ld.shared.u32 	%r1046, [%r1041+512];
	ld.shared.u32 	%r1047, [%r1041+640];
	ld.shared.u32 	%r1048, [%r1041+768];
	ld.shared.u32 	%r1049, [%r1041+896];
	ld.shared.u32 	%r1050, [%r1041+1024];
	ld.shared.u32 	%r1051, [%r1041+1152];
	ld.shared.u32 	%r1052, [%r1041+1280];
	ld.shared.u32 	%r1053, [%r1041+1408];
	ld.shared.u32 	%r1054, [%r1041+1536];
	ld.shared.u32 	%r1055, [%r1041+1664];
	ld.shared.u32 	%r1056, [%r1041+1792];
	ld.shared.u32 	%r1057, [%r1041+1920];
	ld.shared.u32 	%r1058, [%r1041+2048];
	and.b32  	%r1059, %r1, 31;
	and.b32  	%r1060, %r1, 992;
	mul.lo.s32 	%r1061, %r1060, 17;
	cvt.u64.u32 	%rd503, %r1061;
	cvt.u64.u32 	%rd504, %r1059;
	add.s64 	%rd505, %rd10, %rd504;
	add.s64 	%rd506, %rd505, %rd503;
	shl.b64 	%rd507, %rd506, 2;
	add.s64 	%rd508, %rd2, %rd507;
	st.global.u32 	[%rd508], %r1042;
	st.global.u32 	[%rd508+128], %r1043;
	st.global.u32 	[%rd508+256], %r1044;
	st.global.u32 	[%rd508+384], %r1045;
	st.global.u32 	[%rd508+512], %r1046;
	st.global.u32 	[%rd508+640], %r1047;
	st.global.u32 	[%rd508+768], %r1048;
	st.global.u32 	[%rd508+896], %r1049;
	st.global.u32 	[%rd508+1024], %r1050;
	st.global.u32 	[%rd508+1152], %r1051;
	st.global.u32 	[%rd508+1280], %r1052;
	st.global.u32 	[%rd508+1408], %r1053;
	st.global.u32 	[%rd508+1536], %r1054;
	st.global.u32 	[%rd508+1664], %r1055;
	st.global.u32 	[%rd508+1792], %r1056;
	st.global.u32 	[%rd508+1920], %r1057;
	st.global.u32 	[%rd508+2048], %r1058;
	bra.uni 	$L__BB19_435;
$L__BB19_158:
	ld.param.u64 	%rd524, [_ZN3cub18CUB_300001_SM_10006detail10merge_sort26DeviceMergeSortMergeKernelINS2_10policy_hubIN6thrust24THRUST_300001_SM_1000_NS10device_ptrIiEEE9Policy600ES8_PNS0_8NullTypeES8_SC_m4cmpdiSB_EEvbT2_T3_T4_PT6_PT7_T5_PSG_SG_NS1_7vsmem_tE_param_8];
	ld.param.u64 	%rd522, [_ZN3cub18CUB_300001_SM_10006detail10merge_sort26DeviceMergeSortMergeKernelINS2_10policy_hubIN6thrust24THRUST_300001_SM_1000_NS10device_ptrIiEEE9Policy600ES8_PNS0_8NullTypeES8_SC_m4cmpdiSB_EEvbT2_T3_T4_PT6_PT7_T5_PSG_SG_NS1_7vsmem_tE_param_7];
	ld.param.u64 	%rd509, [_ZN3cub18CUB_300001_SM_10006detail10merge_sort26DeviceMergeSortMergeKernelINS2_10policy_hubIN6thrust24THRUST_300001_SM_1000_NS10device_ptrIiEEE9Policy600ES8_PNS0_8NullTypeES8_SC_m4cmpdiSB_EEvbT2_T3_T4_PT6_PT7_T5_PSG_SG_NS1_7vsmem_tE_param_3];
	ld.param.s8 	%rs2, [_ZN3cub18CUB_300001_SM_10006detail10merge_sort26DeviceMergeSortMergeKernelINS2_10policy_hubIN6thrust24THRUST_300001_SM_1000_NS10device_ptrIiEEE9Policy600ES8_PNS0_8NullTypeES8_SC_m4cmpdiSB_EEvbT2_T3_T4_PT6_PT7_T5_PSG_SG_NS1_7vsmem_tE_param_0];
	cvta.to.global.u64 	%rd26, %rd522;
	mov.u32 	%r516, %ctaid.x;
	cvt.u64.u32 	%rd27, %r516;
	mul.wide.u32 	%rd28, %r516, 8;
	add.s64 	%rd29, %rd26, %rd28;
	ld.global.u64 	%rd11, [%rd29];
	ld.global.u64 	%rd30, [%rd29+8];
	shr.u64 	%rd31, %rd524, 1;
	neg.s64 	%rd32, %rd524;
	and.b64  	%rd33, %rd32, %rd27;
	mul.lo.s64 	%rd12, %rd33, 4352;
	mul.lo.s64 	%rd13, %rd31, 4352;
	sub.s64 	%rd34, %rd27, %rd33;
	mul.lo.s64 	%rd35, %rd34, 4352;
	sub.s64 	%rd36, %rd11, %rd12;
	sub.s64 	%rd37, %rd30, %rd12;
	sub.s64 	%rd38, %rd509, %rd12;
	max.u64 	%rd39, %rd38, %rd13;
	sub.s64 	%rd40, %rd39, %rd13;
	sub.s64 	%rd41, %rd35, %rd36;
	min.u64 	%rd14, %rd41, %rd40;
	max.u64 	%rd42, %rd35, -4353;
	not.b64 	%rd43, %rd42;
	add.s64 	%rd44, %rd35, %rd43;
	sub.s64 	%rd45, %rd44, %rd37;
	or.b64  	%rd46, %rd32, %rd27;
	setp.eq.s64 	%p66, %rd46, -1;
	min.u64 	%rd47, %rd13, %rd38;
	selp.b64 	%rd48, %rd47, %rd37, %p66;
	selp.b64 	%rd49, %rd13, %rd45, %p66;
	min.u64 	%rd50, %rd49, %rd40;
	cvt.u32.u64 	%r517, %rd36;
	cvt.u32.u64 	%r518, %rd48;
	sub.s32 	%r217, %r518, %r517;
	cvt.u32.u64 	%r519, %rd50;
	cvt.u32.u64 	%r520, %rd14;
	sub.s32 	%r218, %r519, %r520;
	// begin inline asm
	griddepcontrol.wait;
	// end inline asm
	setp.eq.s16 	%p67, %rs2, 0;
	@%p67 bra 	$L__BB19_227;
	add.s64 	%rd51, %rd12, %rd13;
	add.s64 	%rd52, %rd51, %rd14;
	add.s32 	%r219, %r218, %r217;
	setp.ge.s32 	%p68, %r1, %r219;
	cvt.u64.u32 	%rd53, %r1;
	add.s64 	%rd54, %rd11, %rd53;
	shl.b64 	%rd55, %rd54, 2;
	add.s64 	%rd15, %rd2, %rd55;
	sub.s32 	%r522, %r1, %r217;
	cvt.s64.s32 	%rd56, %r522;
	add.s64 	%rd57, %rd52, %rd56;
	shl.b64 	%rd58, %rd57, 2;
	add.s64 	%rd16, %rd2, %rd58;
	@%p68 bra 	$L__BB19_163;
	setp.ge.s32 	%p69, %r1, %r217;
	@%p69 bra 	$L__BB19_162;
	ld.global.u32 	%r1179, [%rd15];
	bra.uni 	$L__BB19_163;
$L__BB19_162:
	ld.global.u32 	%r1179, [%rd16];
$L__BB19_163:
	add.s32 	%r223, %r1, 256;
	setp.ge.s32 	%p70, %r223, %r219;
	@%p70 bra 	$L__BB19_167;
	setp.lt.s32 	%p71, %r223, %r217;
	@%p71 bra 	$L__BB19_166;
	ld.global.u32 	%r1178, [%rd16+1024];
	bra.uni 	$L__BB19_167;
$L__BB19_166:
	ld.global.u32 	%r1178, [%rd15+1024];
$L__BB19_167:
	add.s32 	%r227, %r1, 512;
	setp.ge.s32 	%p72, %r227, %r219;
	@%p72 bra 	$L__BB19_171;
	setp.lt.s32 	%p73, %r227, %r217;
	@%p73 bra 	$L__BB19_170;
	ld.global.u32 	%r1177, [%rd16+2048];
	bra.uni 	$L__BB19_171;
$L__BB19_170:
	ld.global.u32 	%r1177, [%rd15+2048];
$L__BB19_171:
	add.s32 	%r231, %r1, 768;
	setp.ge.s32 	%p74, %r231, %r219;
	@%p74 bra 	$L__BB19_175;
	setp.lt.s32 	%p75, %r231, %r217;
	@%p75 bra 	$L__BB19_174;
	ld.global.u32 	%r1176, [%rd16+3072];
	bra.uni 	$L__BB19_175;
$L__BB19_174:
	ld.global.u32 	%r1176, [%rd15+3072];
$L__BB19_175:
	or.b32  	%r235, %r1, 1024;
	setp.ge.s32 	%p76, %r235, %r219;
	@%p76 bra 	$L__BB19_179;
	setp.lt.s32 	%p77, %r235, %r217;
	@%p77 bra 	$L__BB19_178;
	ld.global.u32 	%r1175, [%rd16+4096];
	bra.uni 	$L__BB19_179;
$L__BB19_178:
	ld.global.u32 	%r1175, [%rd15+4096];
$L__BB19_179:
	add.s32 	%r239, %r1, 1280;
	setp.ge.s32 	%p78, %r239, %r219;
	@%p78 bra 	$L__BB19_183;
	setp.lt.s32 	%p79, %r239, %r217;
	@%p79 bra 	$L__BB19_182;
	ld.global.u32 	%r1174, [%rd16+5120];
	bra.uni 	$L__BB19_183;
$L__BB19_182:
	ld.global.u32 	%r1174, [%rd15+5120];
$L__BB19_183:
	add.s32 	%r243, %r1, 1536;
	setp.ge.s32 	%p80, %r243, %r219;
	@%p80 bra 	$L__BB19_187;
	setp.lt.s32 	%p81, %r243, %r217;
	@%p81 bra 	$L__BB19_186;
	ld.global.u32 	%r1173, [%rd16+6144];
	bra.uni 	$L__BB19_187;
$L__BB19_186:
	ld.global.u32 	%r1173, [%rd15+6144];
$L__BB19_187:
	add.s32 	%r247, %r1, 1792;
	setp.ge.s32 	%p82, %r247, %r219;
	@%p82 bra 	$L__BB19_191;
	setp.lt.s32 	%p83, %r247, %r217;
	@%p83 bra 	$L__BB19_190;
	ld.global.u32 	%r1172, [%rd16+7168];
	bra.uni 	$L__BB19_191;
$L__BB19_190:
	ld.global.u32 	%r1172, [%rd15+7168];
$L__BB19_191:
	or.b32  	%r251, %r1, 2048;
	setp.ge.s32 	%p84, %r251, %r219;
	@%p84 bra 	$L__BB19_195;
	setp.lt.s32 	%p85, %r251, %r217;
	@%p85 bra 	$L__BB19_194;
	ld.global.u32 	%r1171, [%rd16+8192];
	bra.uni 	$L__BB19_195;
$L__BB19_194:
	ld.global.u32 	%r1171, [%rd15+8192];
$L__BB19_195:
	add.s32 	%r255, %r1, 2304;
	setp.ge.s32 	%p86, %r255, %r219;
	@%p86 bra 	$L__BB19_199;
	setp.lt.s32 	%p87, %r255, %r217;
	@%p87 bra 	$L__BB19_198;
	ld.global.u32 	%r1170, [%rd16+9216];
	bra.uni 	$L__BB19_199;
$L__BB19_198:
	ld.global.u32 	%r1170, [%rd15+9216];
$L__BB19_199:
	add.s32 	%r259, %r1, 2560;
	setp.ge.s32 	%p88, %r259, %r219;
	@%p88 bra 	$L__BB19_203;
	setp.lt.s32 	%p89, %r259, %r217;
	@%p89 bra 	$L__BB19_202;
	ld.global.u32 	%r1169, [%rd16+10240];
	bra.uni 	$L__BB19_203;
$L__BB19_202:
	ld.global.u32 	%r1169, [%rd15+10240];
$L__BB19_203:
	add.s32 	%r263, %r1, 2816;
	setp.ge.s32 	%p90, %r263, %r219;
	@%p90 bra 	$L__BB19_207;
	setp.lt.s32 	%p91, %r263, %r217;
	@%p91 bra 	$L__BB19_206;
	ld.global.u32 	%r1168, [%rd16+11264];
	bra.uni 	$L__BB19_207;
$L__BB19_206:
	ld.global.u32 	%r1168, [%rd15+11264];
$L__BB19_207:
	or.b32  	%r267, %r1, 3072;
	setp.ge.s32 	%p92, %r267, %r219;
	@%p92 bra 	$L__BB19_211;
	setp.lt.s32 	%p93, %r267, %r217;
	@%p93 bra 	$L__BB19_210;
	ld.global.u32 	%r1167, [%rd16+12288];
	bra.uni 	$L__BB19_211;
$L__BB19_210:
	ld.global.u32 	%r1167, [%rd15+12288];
$L__BB19_211:
	add.s32 	%r271, %r1, 3328;
	setp.ge.s32 	%p94, %r271, %r219;
	@%p94 bra 	$L__BB19_215;
	setp.lt.s32 	%p95, %r271, %r217;
	@%p95 bra 	$L__BB19_214;
	ld.global.u32 	%r1166, [%rd16+13312];
	bra.uni 	$L__BB19_215;
$L__BB19_214:
	ld.global.u32 	%r1166, [%rd15+13312];
$L__BB19_215:
	add.s32 	%r275, %r1, 3584;
	setp.ge.s32 	%p96, %r275, %r219;
	@%p96 bra 	$L__BB19_219;
	setp.lt.s32 	%p97, %r275, %r217;
	@%p97 bra 	$L__BB19_218;
	ld.global.u32 	%r1165, [%rd16+14336];
	bra.uni 	$L__BB19_219;
$L__BB19_218:
	ld.global.u32 	%r1165, [%rd15+14336];
$L__BB19_219:
	add.s32 	%r279, %r1, 3840;
	setp.ge.s32 	%p98, %r279, %r219;
	@%p98 bra 	$L__BB19_223;
	setp.lt.s32 	%p99, %r279, %r217;
	@%p99 bra 	$L__BB19_222;
	ld.global.u32 	%r1164, [%rd16+15360];
	bra.uni 	$L__BB19_223;
$L__BB19_222:
	ld.global.u32 	%r1164, [%rd15+15360];
$L__BB19_223:
	or.b32  	%r283, %r1, 4096;
	setp.ge.s32 	%p100, %r283, %r219;
	@%p100 bra 	$L__BB19_261;
	setp.lt.s32 	%p101, %r283, %r217;
	@%p101 bra 	$L__BB19_226;
	ld.global.u32 	%r1163, [%rd16+16384];
	bra.uni 	$L__BB19_261;
$L__BB19_226:
	ld.global.u32 	%r1163, [%rd15+16384];
	bra.uni 	$L__BB19_261;
$L__BB19_227:
	add.s64 	%rd59, %rd12, %rd13;
	add.s64 	%rd17, %rd59, %rd14;
	add.s32 	%r286, %r218, %r217;
	setp.ge.s32 	%p102, %r1, %r286;
	@%p102 bra 	$L__BB19_229;
	setp.lt.s32 	%p103, %r1, %r217;
	sub.s32 	%r540, %r1, %r217;
	cvt.s64.s32 	%rd60, %r540;
	cvt.u64.u32 	%rd61, %r1;
	selp.b64 	%rd62, %rd11, %rd17, %p103;
	selp.b64 	%rd63, %rd61, %rd60, %p103;
	add.s64 	%rd64, %rd63, %rd62;
	shl.b64 	%rd65, %rd64, 2;
	add.s64 	%rd66, %rd1, %rd65;
	ld.global.u32 	%r1179, [%rd66];
$L__BB19_229:
	add.s32 	%r289, %r1, 256;
	setp.ge.s32 	%p104, %r289, %r286;
	@%p104 bra 	$L__BB19_231;
	setp.lt.s32 	%p105, %r289, %r217;
	sub.s32 	%r542, %r289, %r217;
	cvt.s64.s32 	%rd67, %r542;
	cvt.u64.u32 	%rd68, %r289;
	selp.b64 	%rd69, %rd11, %rd17, %p105;
	selp.b64 	%rd70, %rd68, %rd67, %p105;
	add.s64 	%rd71, %rd70, %rd69;
	shl.b64 	%rd72, %rd71, 2;
	add.s64 	%rd73, %rd1, %rd72;
	ld.global.u32 	%r1178, [%rd73];
$L__BB19_231:
	add.s32 	%r292, %r1, 512;
	setp.ge.s32 	%p106, %r292, %r286;
	@%p106 bra 	$L__BB19_233;
	setp.lt.s32 	%p107, %r292, %r217;
	sub.s32 	%r544, %r292, %r217;
	cvt.s64.s32 	%rd74, %r544;
	cvt.u64.u32 	%rd75, %r292;
	selp.b64 	%rd76, %rd11, %rd17, %p107;
	selp.b64 	%rd77, %rd75, %rd74, %p107;
	add.s64 	%rd78, %rd77, %rd76;
	shl.b64 	%rd79, %rd78, 2;
	add.s64 	%rd80, %rd1, %rd79;
	ld.global.u32 	%r1177, [%rd80];
$L__BB19_233:
	add.s32 	%r295, %r1, 768;
	setp.ge.s32 	%p108, %r295, %r286;
	@%p108 bra 	$L__BB19_235;
	setp.lt.s32 	%p109, %r295, %r217;
	sub.s32 	%r546, %r295, %r217;
	cvt.s64.s32 	%rd81, %r546;
	cvt.u64.u32 	%rd82, %r295;
	selp.b64 	%rd83, %rd11, %rd17, %p109;
	selp.b64 	%rd84, %rd82, %rd81, %p109;
	add.s64 	%rd85, %rd84, %rd83;
	shl.b64 	%rd86, %rd85, 2;
	add.s64 	%rd87, %rd1, %rd86;
	ld.global.u32 	%r1176, [%rd87];
$L__BB19_235:
	or.b32  	%r298, %r1, 1024;
	setp.ge.s32 	%p110, %r298, %r286;
	@%p110 bra 	$L__BB19_237;
	setp.lt.s32 	%p111, %r298, %r217;
	sub.s32 	%r548, %r298, %r217;
	cvt.s64.s32 	%rd88, %r548;
	cvt.u64.u32 	%rd89, %r298;
	selp.b64 	%rd90, %rd11, %rd17, %p111;
	selp.b64 	%rd91, %rd89, %rd88, %p111;
	add.s64 	%rd92, %rd91, %rd90;
	shl.b64 	%rd93, %rd92, 2;
	add.s64 	%rd94, %rd1, %rd93;
	ld.global.u32 	%r1175, [%rd94];
$L__BB19_237:
	add.s32 	%r301, %r1, 1280;
	setp.ge.s32 	%p112, %r301, %r286;
	@%p112 bra 	$L__BB19_239;
	setp.lt.s32 	%p113, %r301, %r217;
	sub.s32 	%r550, %r301, %r217;
	cvt.s64.s32 	%rd95, %r550;
	cvt.u64.u32 	%rd96, %r301;
	selp.b64 	%rd97, %rd11, %rd17, %p113;
	selp.b64 	%rd98, %rd96, %rd95, %p113;
	add.s64 	%rd99, %rd98, %rd97;
	shl.b64 	%rd100, %rd99, 2;
	add.s64 	%rd101, %rd1, %rd100;
	ld.global.u32 	%r1174, [%rd101];
$L__BB19_239:
	add.s32 	%r304, %r1, 1536;
	setp.ge.s32 	%p114, %r304, %r286;
	@%p114 bra 	$L__BB19_241;
	setp.lt.s32 	%p115, %r304, %r217;
	sub.s32 	%r552, %r304, %r217;
	cvt.s64.s32 	%rd102, %r552;
	cvt.u64.u32 	%rd103, %r304;
	selp.b64 	%rd104, %rd11, %rd17, %p115;
	selp.b64 	%rd105, %rd103, %rd102, %p115;
	add.s64 	%rd106, %rd105, %rd104;
	shl.b64 	%rd107, %rd106, 2;
	add.s64 	%rd108, %rd1, %rd107;
	ld.global.u32 	%r1173, [%rd108];
$L__BB19_241:
	add.s32 	%r307, %r1, 1792;
	setp.ge.s32 	%p116, %r307, %r286;
	@%p116 bra 	$L__BB19_243;
	setp.lt.s32 	%p117, %r307, %r217;
	sub.s32 	%r554, %r307, %r217;
	cvt.s64.s32 	%rd109, %r554;
	cvt.u64.u32 	%rd110, %r307;
	selp.b64 	%rd111, %rd11, %rd17, %p117;
	selp.b64 	%rd112, %rd110, %rd109, %p117;
	add.s64 	%rd113, %rd112, %rd111;
	shl.b64 	%rd114, %rd113, 2;
	add.s64 	%rd115, %rd1, %rd114;
	ld.global.u32 	%r1172, [%rd115];
$L__BB19_243:
	or.b32  	%r310, %r1, 2048;
	setp.ge.s32 	%p118, %r310, %r286;
	@%p118 bra 	$L__BB19_245;
	setp.lt.s32 	%p119, %r310, %r217;
	sub.s32 	%r556, %r310, %r217;
	cvt.s64.s32 	%rd116, %r556;
	cvt.u64.u32 	%rd117, %r310;
	selp.b64 	%rd118, %rd11, %rd17, %p119;
	selp.b64 	%rd119, %rd117, %rd116, %p119;
	add.s64 	%rd120, %rd119, %rd118;
	shl.b64 	%rd121, %rd120, 2;
	add.s64 	%rd122, %rd1, %rd121;
	ld.global.u32 	%r1171, [%rd122];
$L__BB19_245:
	add.s32 	%r313, %r1, 2304;
	setp.ge.s32 	%p120, %r313, %r286;
	@%p120 bra 	$L__BB19_247;
	ld.param.u64 	%rd511, [_ZN3cub18CUB_300001_SM_10006detail10merge_sort26DeviceMergeSortMergeKernelINS2_10policy_hubIN6thrust24THRUST_300001_SM_1000_NS10device_ptrIiEEE9Policy600ES8_PNS0_8NullTypeES8_SC_m4cmpdiSB_EEvbT2_T3_T4_PT6_PT7_T5_PSG_SG_NS1_7vsmem_tE_param_4];
	setp.lt.s32 	%p121, %r313, %r217;
	sub.s32 	%r558, %r313, %r217;
	cvt.s64.s32 	%rd123, %r558;
	cvt.u64.u32 	%rd124, %r313;
	selp.b64 	%rd125, %rd11, %rd17, %p121;
	selp.b64 	%rd126, %rd124, %rd123, %p121;
	add.s64 	%rd127, %rd126, %rd125;
	cvta.to.global.u64 	%rd128, %rd511;
	shl.b64 	%rd129, %rd127, 2;
	add.s64 	%rd130, %rd128, %rd129;
	ld.global.u32 	%r1170, [%rd130];
$L__BB19_247:
	add.s32 	%r560, %r1, 2560;
	setp.ge.s32 	%p122, %r560, %r286;
	@%p122 bra 	$L__BB19_249;
	ld.param.u64 	%rd512, [_ZN3cub18CUB_300001_SM_10006detail10merge_sort26DeviceMergeSortMergeKernelINS2_10policy_hubIN6thrust24THRUST_300001_SM_1000_NS10device_ptrIiEEE9Policy600ES8_PNS0_8NullTypeES8_SC_m4cmpdiSB_EEvbT2_T3_T4_PT6_PT7_T5_PSG_SG_NS1_7vsmem_tE_param_4];
	setp.lt.s32 	%p123, %r560, %r217;
	sub.s32 	%r562, %r560, %r217;
	cvt.s64.s32 	%rd131, %r562;
	cvt.u64.u32 	%rd132, %r560;
	selp.b64 	%rd133, %rd11, %rd17, %p123;
	selp.b64 	%rd134, %rd132, %rd131, %p123;
	add.s64 	%rd135, %rd134, %rd133;
	cvta.to.global.u64 	%rd136, %rd512;
	shl.b64 	%rd137, %rd135, 2;
	add.s64 	%rd138, %rd136, %rd137;
	ld.global.u32 	%r1169, [%rd138];
$L__BB19_249:
	add.s32 	%r564, %r1, 2816;
	setp.ge.s32 	%p124, %r564, %r286;
	@%p124 bra 	$L__BB19_251;
	ld.param.u64 	%rd513, [_ZN3cub18CUB_300001_SM_10006detail10merge_sort26DeviceMergeSortMergeKernelINS2_10policy_hubIN6thrust24THRUST_300001_SM_1000_NS10device_ptrIiEEE9Policy600ES8_PNS0_8NullTypeES8_SC_m4cmpdiSB_EEvbT2_T3_T4_PT6_PT7_T5_PSG_SG_NS1_7vsmem_tE_param_4];
	setp.lt.s32 	%p125, %r564, %r217;
	sub.s32 	%r566, %r564, %r217;
	cvt.s64.s32 	%rd139, %r566;
	cvt.u64.u32 	%rd140, %r564;
	selp.b64 	%rd141, %rd11, %rd17, %p125;
	selp.b64 	%rd142, %rd140, %rd139, %p125;
	add.s64 	%rd143, %rd142, %rd141;
	cvta.to.global.u64 	%rd144, %rd513;
	shl.b64 	%rd145, %rd143, 2;
	add.s64 	%rd146, %rd144, %rd145;
	ld.global.u32 	%r1168, [%rd146];
$L__BB19_251:
	or.b32  	%r568, %r1, 3072;
	setp.ge.s32 	%p126, %r568, %r286;
	@%p126 bra 	$L__BB19_253;
	ld.param.u64 	%rd514, [_ZN3cub18CUB_300001_SM_10006detail10merge_sort26DeviceMergeSortMergeKernelINS2_10policy_hubIN6thrust24THRUST_300001_SM_1000_NS10device_ptrIiEEE9Policy600ES8_PNS0_8NullTypeES8_SC_m4cmpdiSB_EEvbT2_T3_T4_PT6_PT7_T5_PSG_SG_NS1_7vsmem_tE_param_4];
	or.b32  	%r569, %r1, 3072;
	setp.lt.s32 	%p127, %r569, %r217;
	sub.s32 	%r570, %r569, %r217;
	cvt.s64.s32 	%rd147, %r570;
	cvt.u64.u32 	%rd148, %r569;
	selp.b64 	%rd149, %rd11, %rd17, %p127;
	selp.b64 	%rd150, %rd148, %rd147, %p127;
	add.s64 	%rd151, %rd150, %rd149;
	cvta.to.global.u64 	%rd152, %rd514;
	shl.b64 	%rd153, %rd151, 2;
	add.s64 	%rd154, %rd152, %rd153;
	ld.global.u32 	%r1167, [%rd154];
$L__BB19_253:
	add.s32 	%r572, %r1, 3328;
	setp.ge.s32 	%p128, %r572, %r286;
	@%p128 bra 	$L__BB19_255;
	ld.param.u64 	%rd515, [_ZN3cub18CUB_300001_SM_10006detail10merge_sort26DeviceMergeSortMergeKernelINS2_10policy_hubIN6thrust24THRUST_300001_SM_1000_NS10device_ptrIiEEE9Policy600ES8_PNS0_8NullTypeES8_SC_m4cmpdiSB_EEvbT2_T3_T4_PT6_PT7_T5_PSG_SG_NS1_7vsmem_tE_param_4];
	add.s32 	%r573, %r1, 3328;
	setp.lt.s32 	%p129, %r573, %r217;
	sub.s32 	%r574, %r573, %r217;
	cvt.s64.s32 	%rd155, %r574;
	cvt.u64.u32 	%rd156, %r573;
	selp.b64 	%rd157, %rd11, %rd17, %p129;
	selp.b64 	%rd158, %rd156, %rd155, %p129;
	add.s64 	%rd159, %rd158, %rd157;
	cvta.to.global.u64 	%rd160, %rd515;
	shl.b64 	%rd161, %rd159, 2;
	add.s64 	%rd162, %rd160, %rd161;
	ld.global.u32 	%r1166, [%rd162];
$L__BB19_255:
	add.s32 	%r576, %r1, 3584;
	setp.ge.s32 	%p130, %r576, %r286;
	@%p130 bra 	$L__BB19_257;
	ld.param.u64 	%rd516, [_ZN3cub18CUB_300001_SM_10006detail10merge_sort26DeviceMergeSortMergeKernelINS2_10policy_hubIN6thrust24THRUST_300001_SM_1000_NS10device_ptrIiEEE9Policy600ES8_PNS0_8NullTypeES8_SC_m4cmpdiSB_EEvbT2_T3_T4_PT6_PT7_T5_PSG_SG_NS1_7vsmem_tE_param_4];
	add.s32 	%r577, %r1, 3584;
	setp.lt.s32 	%p131, %r577, %r217;
	sub.s32 	%r578, %r577, %r217;
	cvt.s64.s32 	%rd163, %r578;
	cvt.u64.u32 	%rd164, %r577;
	selp.b64 	%rd165, %rd11, %rd17, %p131;
	selp.b64 	%rd166, %rd164, %rd163, %p131;
	add.s64 	%rd167, %rd166, %rd165;
	cvta.to.global.u64 	%rd168, %rd516;
	shl.b64 	%rd169, %rd167, 2;
	add.s64 	%rd170, %rd168, %rd169;
	ld.global.u32 	%r1165, [%rd170];
$L__BB19_257:
	add.s32 	%r580, %r1, 3840;
	setp.ge.s32 	%p132, %r580, %r286;
	@%p132 bra 	$L__BB19_259;
	ld.param.u64 	%rd517, [_ZN3cub18CUB_300001_SM_10006detail10merge_sort26DeviceMergeSortMergeKernelINS2_10policy_hubIN6thrust24THRUST_300001_SM_1000_NS10device_ptrIiEEE9Policy600ES8_PNS0_8NullTypeES8_SC_m4cmpdiSB_EEvbT2_T3_T4_PT6_PT7_T5_PSG_SG_NS1_7vsmem_tE_param_4];
	add.s32 	%r581, %r1, 3840;
	setp.lt.s32 	%p133, %r581, %r217;
	sub.s32 	%r582, %r581, %r217;
	cvt.s64.s32 	%rd171, %r582;
	cvt.u64.u32 	%rd172, %r581;
	selp.b64 	%rd173, %rd11, %rd17, %p133;
	selp.b64 	%rd174, %rd172, %rd171, %p133;
	add.s64 	%rd175, %rd174, %rd173;
	cvta.to.global.u64 	%rd176, %rd517;
	shl.b64 	%rd177, %rd175, 2;
	add.s64 	%rd178, %rd176, %rd177;
	ld.global.u32 	%r1164, [%rd178];
$L__BB19_259:
	or.b32  	%r584, %r1, 4096;
	setp.ge.s32 	%p134, %r584, %r286;
	@%p134 bra 	$L__BB19_261;
	ld.param.u64 	%rd518, [_ZN3cub18CUB_300001_SM_10006detail10merge_sort26DeviceMergeSortMergeKernelINS2_10policy_hubIN6thrust24THRUST_300001_SM_1000_NS10device_ptrIiEEE9Policy600ES8_PNS0_8NullTypeES8_SC_m4cmpdiSB_EEvbT2_T3_T4_PT6_PT7_T5_PSG_SG_NS1_7vsmem_tE_param_4];
	or.b32  	%r585, %r1, 4096;
	setp.lt.s32 	%p135, %r585, %r217;
	sub.s32 	%r586, %r585, %r217;
	cvt.s64.s32 	%rd179, %r586;
	cvt.u64.u32 	%rd180, %r585;
	selp.b64 	%rd181, %rd11, %rd17, %p135;
	selp.b64 	%rd182, %rd180, %rd179, %p135;
	add.s64 	%rd183, %rd182, %rd181;
	cvta.to.global.u64 	%rd184, %rd518;
	shl.b64 	%rd185, %rd183, 2;
	add.s64 	%rd186, %rd184, %rd185;
	ld.global.u32 	%r1163, [%rd186];
$L__BB19_261:
	shl.b32 	%r587, %r1, 2;
	mov.u32 	%r588, _ZZN3cub18CUB_300001_SM_10006detail10merge_sort26DeviceMergeSortMergeKernelINS2_10policy_hubIN6thrust24THRUST_300001_SM_1000_NS10device_ptrIiEEE9Policy600ES8_PNS0_8NullTypeES8_SC_m4cmpdiSB_EEvbT2_T3_T4_PT6_PT7_T5_PSG_SG_NS1_7vsmem_tEE19static_temp_storage;
	add.s32 	%r589, %r588, %r587;
	st.shared.u32 	[%r589], %r1179;
	st.shared.u32 	[%r589+1024], %r1178;
	st.shared.u32 	[%r589+2048], %r1177;
	st.shared.u32 	[%r589+3072], %r1176;
	st.shared.u32 	[%r589+4096], %r1175;
	st.shared.u32 	[%r589+5120], %r1174;
	st.shared.u32 	[%r589+6144], %r1173;
	st.shared.u32 	[%r589+7168], %r1172;
	st.shared.u32 	[%r589+8192], %r1171;
	st.shared.u32 	[%r589+9216], %r1170;
	st.shared.u32 	[%r589+10240], %r1169;
	st.shared.u32 	[%r589+11264], %r1168;
	st.shared.u32 	[%r589+12288], %r1167;
	st.shared.u32 	[%r589+13312], %r1166;
	st.shared.u32 	[%r589+14336], %r1165;
	st.shared.u32 	[%r589+15360], %r1164;
	st.shared.u32 	[%r589+16384], %r1163;
	bar.sync 	0;
	// begin inline asm
	griddepcontrol.launch_dependents;
	// end inline asm
	add.s32 	%r346, %r218, %r217;
	mul.lo.s32 	%r590, %r1, 17;
	min.s32 	%r347, %r590, %r346;
	shl.b32 	%r591, %r217, 2;
	add.s32 	%r348, %r588, %r591;
	setp.lt.s32 	%p136, %r347, %r218;
	sub.s32 	%r592, %r347, %r218;
	selp.b32 	%r1182, 0, %r592, %p136;
	min.s32 	%r1180, %r347, %r217;
	setp.ge.s32 	%p137, %r1182, %r1180;
	ld.global.u64 	%rd18, [a_d];
	@%p137 bra 	$L__BB19_263;
$L__BB19_262:
	sub.s32 	%r593, %r1180, %r1182;
	shr.u32 	%r594, %r593, 31;
	add.s32 	%r595, %r593, %r594;
	shr.s32 	%r596, %r595, 1;
	add.s32 	%r597, %r596, %r1182;
	shl.b32 	%r598, %r597, 2;
	add.s32 	%r600, %r588, %r598;
	ld.shared.u32 	%r601, [%r600];
	not.b32 	%r602, %r597;
	add.s32 	%r603, %r347, %r602;
	shl.b32 	%r604, %r603, 2;
	add.s32 	%r605, %r348, %r604;
	ld.shared.u32 	%r606, [%r605];
	mul.wide.s32 	%rd187, %r606, 8;
	add.s64 	%rd188, %rd18, %rd187;
	ld.f64 	%fd1, [%rd188];
	mul.wide.s32 	%rd189, %r601, 8;
	add.s64 	%rd190, %rd18, %rd189;
	ld.f64 	%fd2, [%rd190];
	setp.geu.f64 	%p138, %fd1, %fd2;
	add.s32 	%r607, %r597, 1;
	selp.b32 	%r1182, %r607, %r1182, %p138;
	selp.b32 	%r1180, %r1180, %r597, %p138;
	setp.lt.s32 	%p139, %r1182, %r1180;
	@%p139 bra 	$L__BB19_262;
$L__BB19_263:
	sub.s32 	%r608, %r347, %r1182;
	add.s32 	%r356, %r608, %r217;
	shl.b32 	%r609, %r608, 2;
	add.s32 	%r357, %r348, %r609;
	ld.shared.u32 	%r1184, [%r357];
	shl.b32 	%r610, %r1182, 2;
	add.s32 	%r359, %r588, %r610;
	ld.shared.u32 	%r1185, [%r359];
	setp.ge.s32 	%p141, %r356, %r346;
	mov.pred 	%p400, 0;
	@%p141 bra 	$L__BB19_266;
	setp.ge.s32 	%p143, %r1182, %r217;
	mov.pred 	%p400, -1;
	@%p143 bra 	$L__BB19_266;
	mul.wide.s32 	%rd191, %r1184, 8;
	add.s64 	%rd192, %rd18, %rd191;
	ld.f64 	%fd3, [%rd192];
	mul.wide.s32 	%rd193, %r1185, 8;
	add.s64 	%rd194, %rd18, %rd193;
	ld.f64 	%fd4, [%rd194];
	setp.lt.f64 	%p400, %fd3, %fd4;
$L__BB19_266:
	selp.b32 	%r361, %r1184, %r1185, %p400;
	selp.u32 	%r612, 1, 0, %p400;
	add.s32 	%r362, %r356, %r612;
	not.pred 	%p144, %p400;
	selp.u32 	%r613, 1, 0, %p144;
	add.s32 	%r363, %r1182, %r613;
	@%p144 bra 	$L__BB19_268;
	ld.shared.u32 	%r1184, [%r357+4];
	bra.uni 	$L__BB19_269;
$L__BB19_268:
	ld.shared.u32 	%r1185, [%r359+4];
$L__BB19_269:
	setp.ge.s32 	%p146, %r362, %r346;
	mov.pred 	%p401, 0;
	@%p146 bra 	$L__BB19_272;
	setp.ge.s32 	%p148, %r363, %r217;
	mov.pred 	%p401, -1;
	@%p148 bra 	$L__BB19_272;
	mul.wide.s32 	%rd195, %r1184, 8;
	add.s64 	%rd196, %rd18, %rd195;
	ld.f64 	%fd5, [%rd196];
	mul.wide.s32 	%rd197, %r1185, 8;
	add.s64 	%rd198, %rd18, %rd197;
	ld.f64 	%fd6, [%rd198];
	setp.lt.f64 	%p401, %fd5, %fd6;
$L__BB19_272:
	selp.b32 	%r368, %r1184, %r1185, %p401;
	selp.u32 	%r614, 1, 0, %p401;
	add.s32 	%r369, %r362, %r614;
	not.pred 	%p149, %p401;
	selp.u32 	%r615, 1, 0, %p149;
	add.s32 	%r370, %r363, %r615;
	@%p401 bra 	$L__BB19_274;
	shl.b32 	%r616, %r370, 2;
	add.s32 	%r618, %r588, %r616;
	ld.shared.u32 	%r1185, [%r618];
	bra.uni 	$L__BB19_275;
$L__BB19_274:
	shl.b32 	%r619, %r369, 2;
	add.s32 	%r621, %r588, %r619;
	ld.shared.u32 	%r1184, [%r621];
$L__BB19_275:
	setp.ge.s32 	%p151, %r369, %r346;
	mov.pred 	%p402, 0;
	@%p151 bra 	$L__BB19_278;
	setp.ge.s32 	%p153, %r370, %r217;
	mov.pred 	%p402, -1;
	@%p153 bra 	$L__BB19_278;
	mul.wide.s32 	%rd199, %r1184, 8;
	add.s64 	%rd200, %rd18, %rd199;
	ld.f64 	%fd7, [%rd200];
	mul.wide.s32 	%rd201, %r1185, 8;
	add.s64 	%rd202, %rd18, %rd201;
	ld.f64 	%fd8, [%rd202];
	setp.lt.f64 	%p402, %fd7, %fd8;
$L__BB19_278:
	selp.b32 	%r375, %r1184, %r1185, %p402;
	selp.u32 	%r622, 1, 0, %p402;
	add.s32 	%r376, %r369, %r622;
	not.pred 	%p154, %p402;
	selp.u32 	%r623, 1, 0, %p154;
	add.s32 	%r377, %r370, %r623;
	@%p402 bra 	$L__BB19_280;
	shl.b32 	%r624, %r377, 2;
	add.s32 	%r626, %r588, %r624;
	ld.shared.u32 	%r1185, [%r626];
	bra.uni 	$L__BB19_281;
$L__BB19_280:
	shl.b32 	%r627, %r376, 2;
	add.s32 	%r629, %r588, %r627;
	ld.shared.u32 	%r1184, [%r629];
$L__BB19_281:
	setp.ge.s32 	%p156, %r376, %r346;
	mov.pred 	%p403, 0;
	@%p156 bra 	$L__BB19_284;
	setp.ge.s32 	%p158, %r377, %r217;
	mov.pred 	%p403, -1;
	@%p158 bra 	$L__BB19_284;
	mul.wide.s32 	%rd203, %r1184, 8;
	add.s64 	%rd204, %rd18, %rd203;
	ld.f64 	%fd9, [%rd204];
	mul.wide.s32 	%rd205, %r1185, 8;
	add.s64 	%rd206, %rd18, %rd205;
	ld.f64 	%fd10, [%rd206];
	setp.lt.f64 	%p403, %fd9, %fd10;
$L__BB19_284:
	selp.b32 	%r382, %r1184, %r1185, %p403;
	selp.u32 	%r630, 1, 0, %p403;
	add.s32 	%r383, %r376, %r630;
	not.pred 	%p159, %p403;
	selp.u32 	%r631, 1, 0, %p159;
	add.s32 	%r384, %r377, %r631;
	@%p403 bra 	$L__BB19_286;
	shl.b32 	%r632, %r384, 2;
	add.s32 	%r634, %r588, %r632;
	ld.shared.u32 	%r1185, [%r634];
	bra.uni 	$L__BB19_287;
$L__BB19_286:
	shl.b32 	%r635, %r383, 2;
	add.s32 	%r637, %r588, %r635;
	ld.shared.u32 	%r1184, [%r637];
$L__BB19_287:
	setp.ge.s32 	%p161, %r383, %r346;
	mov.pred 	%p404, 0;
	@%p161 bra 	$L__BB19_290;
	setp.ge.s32 	%p163, %r384, %r217;
	mov.pred 	%p404, -1;
	@%p163 bra 	$L__BB19_290;
	mul.wide.s32 	%rd207, %r1184, 8;
	add.s64 	%rd208, %rd18, %rd207;
	ld.f64 	%fd11, [%rd208];
	mul.wide.s32 	%rd209, %r1185, 8;
	add.s64 	%rd210, %rd18, %rd209;
	ld.f64 	%fd12, [%rd210];
	setp.lt.f64 	%p404, %fd11, %fd12;
$L__BB19_290:
	selp.b32 	%r389, %r1184, %r1185, %p404;
	selp.u32 	%r638, 1, 0, %p404;
	add.s32 	%r390, %r383, %r638;
	not.pred 	%p164, %p404;
	selp.u32 	%r639, 1, 0, %p164;
	add.s32 	%r391, %r384, %r639;
	@%p404 bra 	$L__BB19_292;
	shl.b32 	%r640, %r391, 2;
	add.s32 	%r642, %r588, %r640;
	ld.shared.u32 	%r1185, [%r642];
	bra.uni 	$L__BB19_293;
$L__BB19_292:
	shl.b32 	%r643, %r390, 2;
	add.s32 	%r645, %r588, %r643;
	ld.shared.u32 	%r1184, [%r645];
$L__BB19_293:
	setp.ge.s32 	%p166, %r390, %r346;
	mov.pred 	%p405, 0;
	@%p166 bra 	$L__BB19_296;
	setp.ge.s32 	%p168, %r391, %r217;
	mov.pred 	%p405, -1;
	@%p168 bra 	$L__BB19_296;
	mul.wide.s32 	%rd211, %r1184, 8;
	add.s64 	%rd212, %rd18, %rd211;
	ld.f64 	%fd13, [%rd212];
	mul.wide.s32 	%rd213, %r1185, 8;
	add.s64 	%rd214, %rd18, %rd213;
	ld.f64 	%fd14, [%rd214];
	setp.lt.f64 	%p405, %fd13, %fd14;
$L__BB19_296:
	selp.b32 	%r396, %r1184, %r1185, %p405;
	selp.u32 	%r646, 1, 0, %p405;
	add.s32 	%r397, %r390, %r646;
	not.pred 	%p169, %p405;
	selp.u32 	%r647, 1, 0, %p169;
	add.s32 	%r398, %r391, %r647;
	@%p405 bra 	$L__BB19_298;
	shl.b32 	%r648, %r398, 2;
	add.s32 	%r650, %r588, %r648;
	ld.shared.u32 	%r1185, [%r650];
	bra.uni 	$L__BB19_299;
$L__BB19_298:
	shl.b32 	%r651, %r397, 2;
	add.s32 	%r653, %r588, %r651;
	ld.shared.u32 	%r1184, [%r653];
$L__BB19_299:
	setp.ge.s32 	%p171, %r397, %r346;
	mov.pred 	%p406, 0;
	@%p171 bra 	$L__BB19_302;
	setp.ge.s32 	%p173, %r398, %r217;
	mov.pred 	%p406, -1;
	@%p173 bra 	$L__BB19_302;
	mul.wide.s32 	%rd215, %r1184, 8;
	add.s64 	%rd216, %rd18, %rd215;
	ld.f64 	%fd15, [%rd216];
	mul.wide.s32 	%rd217, %r1185, 8;
	add.s64 	%rd218, %rd18, %rd217;
	ld.f64 	%fd16, [%rd218];
	setp.lt.f64 	%p406, %fd15, %fd16;
$L__BB19_302:
	selp.b32 	%r403, %r1184, %r1185, %p406;
	selp.u32 	%r654, 1, 0, %p406;
	add.s32 	%r404, %r397, %r654;
	not.pred 	%p174, %p406;
	selp.u32 	%r655, 1, 0, %p174;
	add.s32 	%r405, %r398, %r655;
	@%p406 bra 	$L__BB19_304;
	shl.b32 	%r656, %r405, 2;
	add.s32 	%r658, %r588, %r656;
	ld.shared.u32 	%r1185, [%r658];
	bra.uni 	$L__BB19_305;
$L__BB19_304:
	shl.b32 	%r659, %r404, 2;
	add.s32 	%r661, %r588, %r659;
	ld.shared.u32 	%r1184, [%r661];
$L__BB19_305:
	setp.ge.s32 	%p176, %r404, %r346;
	mov.pred 	%p407, 0;
	@%p176 bra 	$L__BB19_308;
	setp.ge.s32 	%p178, %r405, %r217;
	mov.pred 	%p407, -1;
	@%p178 bra 	$L__BB19_308;
	mul.wide.s32 	%rd219, %r1184, 8;
	add.s64 	%rd220, %rd18, %rd219;
	ld.f64 	%fd17, [%rd220];
	mul.wide.s32 	%rd221, %r1185, 8;
	add.s64 	%rd222, %rd18, %rd221;
	ld.f64 	%fd18, [%rd222];
	setp.lt.f64 	%p407, %fd17, %fd18;
$L__BB19_308:
	selp.b32 	%r410, %r1184, %r1185, %p407;
	selp.u32 	%r662, 1, 0, %p407;
	add.s32 	%r411, %r404, %r662;
	not.pred 	%p179, %p407;
	selp.u32 	%r663, 1, 0, %p179;
	add.s32 	%r412, %r405, %r663;
	@%p407 bra 	$L__BB19_310;
	shl.b32 	%r664, %r412, 2;
	add.s32 	%r666, %r588, %r664;
	ld.shared.u32 	%r1185, [%r666];
	bra.uni 	$L__BB19_311;
$L__BB19_310:
	shl.b32 	%r667, %r411, 2;
	add.s32 	%r669, %r588, %r667;
	ld.shared.u32 	%r1184, [%r669];
$L__BB19_311:
	setp.ge.s32 	%p181, %r411, %r346;
	mov.pred 	%p408, 0;
	@%p181 bra 	$L__BB19_314;
	setp.ge.s32 	%p183, %r412, %r217;
	mov.pred 	%p408, -1;
	@%p183 bra 	$L__BB19_314;
	mul.wide.s32 	%rd223, %r1184, 8;
	add.s64 	%rd224, %rd18, %rd223;
	ld.f64 	%fd19, [%rd224];
	mul.wide.s32 	%rd225, %r1185, 8;
	add.s64 	%rd226, %rd18, %rd225;
	ld.f64 	%fd20, [%rd226];
	setp.lt.f64 	%p408, %fd19, %fd20;
$L__BB19_314:
	selp.b32 	%r417, %r1184, %r1185, %p408;
	selp.u32 	%r670, 1, 0, %p408;
	add.s32 	%r418, %r411, %r670;
	not.pred 	%p184, %p408;
	selp.u32 	%r671, 1, 0, %p184;
	add.s32 	%r419, %r412, %r671;
	@%p408 bra 	$L__BB19_316;
	shl.b32 	%r672, %r419, 2;
	add.s32 	%r674, %r588, %r672;
	ld.shared.u32 	%r1185, [%r674];
	bra.uni 	$L__BB19_317;
$L__BB19_316:
	shl.b32 	%r675, %r418, 2;
	add.s32 	%r677, %r588, %r675;
	ld.shared.u32 	%r1184, [%r677];
$L__BB19_317:
	setp.ge.s32 	%p186, %r418, %r346;
	mov.pred 	%p409, 0;
	@%p186 bra 	$L__BB19_320;
	setp.ge.s32 	%p188, %r419, %r217;
	mov.pred 	%p409, -1;
	@%p188 bra 	$L__BB19_320;
	mul.wide.s32 	%rd227, %r1184, 8;
	add.s64 	%rd228, %rd18, %rd227;
	ld.f64 	%fd21, [%rd228];
	mul.wide.s32 	%rd229, %r1185, 8;
	add.s64 	%rd230, %rd18, %rd229;
	ld.f64 	%fd22, [%rd230];
	setp.lt.f64 	%p409, %fd21, %fd22;
$L__BB19_320:
	selp.b32 	%r424, %r1184, %r1185, %p409;
	selp.u32 	%r678, 1, 0, %p409;
	add.s32 	%r425, %r418, %r678;
	not.pred 	%p189, %p409;
	selp.u32 	%r679, 1, 0, %p189;
	add.s32 	%r426, %r419, %r679;
	@%p409 bra 	$L__BB19_322;
	shl.b32 	%r680, %r426, 2;
	add.s32 	%r682, %r588, %r680;
	ld.shared.u32 	%r1185, [%r682];
	bra.uni 	$L__BB19_323;
$L__BB19_322:
	shl.b32 	%r683, %r425, 2;
	add.s32 	%r685, %r588, %r683;
	ld.shared.u32 	%r1184, [%r685];
$L__BB19_323:
	setp.ge.s32 	%p191, %r425, %r346;
	mov.pred 	%p410, 0;
	@%p191 bra 	$L__BB19_326;
	setp.ge.s32 	%p193, %r426, %r217;
	mov.pred 	%p410, -1;
	@%p193 bra 	$L__BB19_326;
	mul.wide.s32 	%rd231, %r1184, 8;
	add.s64 	%rd232, %rd18, %rd231;
	ld.f64 	%fd23, [%rd232];
	mul.wide.s32 	%rd233, %r1185, 8;
	add.s64 	%rd234, %rd18, %rd233;
	ld.f64 	%fd24, [%rd234];
	setp.lt.f64 	%p410, %fd23, %fd24;
$L__BB19_326:
	selp.b32 	%r431, %r1184, %r1185, %p410;
	selp.u32 	%r686, 1, 0, %p410;
	add.s32 	%r432, %r425, %r686;
	not.pred 	%p194, %p410;
	selp.u32 	%r687, 1, 0, %p194;
	add.s32 	%r433, %r426, %r687;
	@%p410 bra 	$L__BB19_328;
	shl.b32 	%r688, %r433, 2;
	add.s32 	%r690, %r588, %r688;
	ld.shared.u32 	%r1185, [%r690];
	bra.uni 	$L__BB19_329;
$L__BB19_328:
	shl.b32 	%r691, %r432, 2;
	add.s32 	%r693, %r588, %r691;
	ld.shared.u32 	%r1184, [%r693];
$L__BB19_329:
	setp.ge.s32 	%p196, %r432, %r346;
	mov.pred 	%p411, 0;
	@%p196 bra 	$L__BB19_332;
	setp.ge.s32 	%p198, %r433, %r217;
	mov.pred 	%p411, -1;
	@%p198 bra 	$L__BB19_332;
	mul.wide.s32 	%rd235, %r1184, 8;
	add.s64 	%rd236, %rd18, %rd235;
	ld.f64 	%fd25, [%rd236];
	mul.wide.s32 	%rd237, %r1185, 8;
	add.s64 	%rd238, %rd18, %rd237;
	ld.f64 	%fd26, [%rd238];
	setp.lt.f64 	%p411, %fd25, %fd26;
$L__BB19_332:
	selp.b32 	%r438, %r1184, %r1185, %p411;
	selp.u32 	%r694, 1, 0, %p411;
	add.s32 	%r439, %r432, %r694;
	not.pred 	%p199, %p411;
	selp.u32 	%r695, 1, 0, %p199;
	add.s32 	%r440, %r433, %r695;
	@%p411 bra 	$L__BB19_334;
	shl.b32 	%r696, %r440, 2;
	add.s32 	%r698, %r588, %r696;
	ld.shared.u32 	%r1185, [%r698];
	bra.uni 	$L__BB19_335;
$L__BB19_334:
	shl.b32 	%r699, %r439, 2;
	add.s32 	%r701, %r588, %r699;
	ld.shared.u32 	%r1184, [%r701];
$L__BB19_335:
	setp.ge.s32 	%p201, %r439, %r346;
	mov.pred 	%p412, 0;
	@%p201 bra 	$L__BB19_338;
	setp.ge.s32 	%p203, %r440, %r217;
	mov.pred 	%p412, -1;
	@%p203 bra 	$L__BB19_338;
	mul.wide.s32 	%rd239, %r1184, 8;
	add.s64 	%rd240, %rd18, %rd239;
	ld.f64 	%fd27, [%rd240];
	mul.wide.s32 	%rd241, %r1185, 8;
	add.s64 	%rd242, %rd18, %rd241;
	ld.f64 	%fd28, [%rd242];
	setp.lt.f64 	%p412, %fd27, %fd28;
$L__BB19_338:
	selp.b32 	%r445, %r1184, %r1185, %p412;
	selp.u32 	%r702, 1, 0, %p412;
	add.s32 	%r446, %r439, %r702;
	not.pred 	%p204, %p412;
	selp.u32 	%r703, 1, 0, %p204;
	add.s32 	%r447, %r440, %r703;
	@%p412 bra 	$L__BB19_340;
	shl.b32 	%r704, %r447, 2;
	add.s32 	%r706, %r588, %r704;
	ld.shared.u32 	%r1185, [%r706];
	bra.uni 	$L__BB19_341;
$L__BB19_340:
	shl.b32 	%r707, %r446, 2;
	add.s32 	%r709, %r588, %r707;
	ld.shared.u32 	%r1184, [%r709];
$L__BB19_341:
	setp.ge.s32 	%p206, %r446, %r346;
	mov.pred 	%p413, 0;
	@%p206 bra 	$L__BB19_344;
	setp.ge.s32 	%p208, %r447, %r217;
	mov.pred 	%p413, -1;
	@%p208 bra 	$L__BB19_344;
	mul.wide.s32 	%rd243, %r1184, 8;
	add.s64 	%rd244, %rd18, %rd243;
	ld.f64 	%fd29, [%rd244];
	mul.wide.s32 	%rd245, %r1185, 8;
	add.s64 	%rd246, %rd18, %rd245;
	ld.f64 	%fd30, [%rd246];
	setp.lt.f64 	%p413, %fd29, %fd30;
$L__BB19_344:
	selp.b32 	%r452, %r1184, %r1185, %p413;
	selp.u32 	%r710, 1, 0, %p413;
	add.s32 	%r453, %r446, %r710;
	not.pred 	%p209, %p413;
	selp.u32 	%r711, 1, 0, %p209;
	add.s32 	%r454, %r447, %r711;
	@%p413 bra 	$L__BB19_346;
	shl.b32 	%r712, %r454, 2;
	add.s32 	%r714, %r588, %r712;
	ld.shared.u32 	%r1185, [%r714];
	bra.uni 	$L__BB19_347;
$L__BB19_346:
	shl.b32 	%r715, %r453, 2;
	add.s32 	%r717, %r588, %r715;
	ld.shared.u32 	%r1184, [%r717];
$L__BB19_347:
	setp.ge.s32 	%p211, %r453, %r346;
	mov.pred 	%p414, 0;
	@%p211 bra 	$L__BB19_350;
	setp.ge.s32 	%p213, %r454, %r217;
	mov.pred 	%p414, -1;
	@%p213 bra 	$L__BB19_350;
	mul.wide.s32 	%rd247, %r1184, 8;
	add.s64 	%rd248, %rd18, %rd247;
	ld.f64 	%fd31, [%rd248];
	mul.wide.s32 	%rd249, %r1185, 8;
	add.s64 	%rd250, %rd18, %rd249;
	ld.f64 	%fd32, [%rd250];
	setp.lt.f64 	%p414, %fd31, %fd32;
$L__BB19_350:
	selp.b32 	%r459, %r1184, %r1185, %p414;
	selp.u32 	%r718, 1, 0, %p414;
	add.s32 	%r460, %r453, %r718;
	not.pred 	%p214, %p414;
	selp.u32 	%r719, 1, 0, %p214;
	add.s32 	%r461, %r454, %r719;
	@%p414 bra 	$L__BB19_352;
	shl.b32 	%r720, %r461, 2;
	add.s32 	%r722, %r588, %r720;
	ld.shared.u32 	%r1185, [%r722];
	bra.uni 	$L__BB19_353;
$L__BB19_352:
	shl.b32 	%r723, %r460, 2;
	add.s32 	%r725, %r588, %r723;
	ld.shared.u32 	%r1184, [%r725];
$L__BB19_353:
	setp.ge.s32 	%p216, %r460, %r346;
	mov.pred 	%p415, 0;
	@%p216 bra 	$L__BB19_356;
	setp.ge.s32 	%p218, %r461, %r217;
	mov.pred 	%p415, -1;
	@%p218 bra 	$L__BB19_356;
	mul.wide.s32 	%rd251, %r1184, 8;
	add.s64 	%rd252, %rd18, %rd251;
	ld.f64 	%fd33, [%rd252];
	mul.wide.s32 	%rd253, %r1185, 8;
	add.s64 	%rd254, %rd18, %rd253;
	ld.f64 	%fd34, [%rd254];
	setp.lt.f64 	%p415, %fd33, %fd34;
$L__BB19_356:
	selp.b32 	%r466, %r1184, %r1185, %p415;
	selp.u32 	%r726, 1, 0, %p415;
	add.s32 	%r467, %r460, %r726;
	not.pred 	%p219, %p415;
	selp.u32 	%r727, 1, 0, %p219;
	add.s32 	%r468, %r461, %r727;
	@%p415 bra 	$L__BB19_358;
	shl.b32 	%r728, %r468, 2;
	mov.u32 	%r729, _ZZN3cub18CUB_300001_SM_10006detail10merge_sort26DeviceMergeSortMergeKernelINS2_10policy_hubIN6thrust24THRUST_300001_SM_1000_NS10device_ptrIiEEE9Policy600ES8_PNS0_8NullTypeES8_SC_m4cmpdiSB_EEvbT2_T3_T4_PT6_PT7_T5_PSG_SG_NS1_7vsmem_tEE19static_temp_storage;
	add.s32 	%r730, %r729, %r728;
	ld.shared.u32 	%r1185, [%r730];
	bra.uni 	$L__BB19_359;
$L__BB19_358:
	shl.b32 	%r731, %r467, 2;
	mov.u32 	%r732, _ZZN3cub18CUB_300001_SM_10006detail10merge_sort26DeviceMergeSortMergeKernelINS2_10policy_hubIN6thrust24THRUST_300001_SM_1000_NS10device_ptrIiEEE9Policy600ES8_PNS0_8NullTypeES8_SC_m4cmpdiSB_EEvbT2_T3_T4_PT6_PT7_T5_PSG_SG_NS1_7vsmem_tEE19static_temp_storage;
	add.s32 	%r733, %r732, %r731;
	ld.shared.u32 	%r1184, [%r733];
$L__BB19_359:
	setp.ge.s32 	%p220, %r467, %r346;
	mov.u32 	%r1215, %r1185;
	@%p220 bra 	$L__BB19_362;
	setp.ge.s32 	%p221, %r468, %r217;
	mov.u32 	%r1215, %r1184;
	@%p221 bra 	$L__BB19_362;
	mul.wide.s32 	%rd255, %r1184, 8;
	add.s64 	%rd256, %rd18, %rd255;
	ld.f64 	%fd35, [%rd256];
	mul.wide.s32 	%rd257, %r1185, 8;
	add.s64 	%rd258, %rd18, %rd257;
	ld.f64 	%fd36, [%rd258];
	setp.lt.f64 	%p222, %fd35, %fd36;
	selp.b32 	%r1215, %r1184, %r1185, %p222;
$L__BB19_362:
	ld.param.s8 	%rs3, [_ZN3cub18CUB_300001_SM_10006detail10merge_sort26DeviceMergeSortMergeKernelINS2_10policy_hubIN6thrust24THRUST_300001_SM_1000_NS10device_ptrIiEEE9Policy600ES8_PNS0_8NullTypeES8_SC_m4cmpdiSB_EEvbT2_T3_T4_PT6_PT7_T5_PSG_SG_NS1_7vsmem_tE_param_0];
	setp.eq.s16 	%p223, %rs3, 0;
	bar.sync 	0;
	@%p223 bra 	$L__BB19_399;
	// begin inline asm
	mov.u32 %r734, %laneid;
	// end inline asm
	shr.u32 	%r735, %r1, 5;
	mul.lo.s32 	%r736, %r735, 544;
	mad.lo.s32 	%r737, %r734, 17, %r736;
	shl.b32 	%r738, %r737, 2;
	mov.u32 	%r739, _ZZN3cub18CUB_300001_SM_10006detail10merge_sort26DeviceMergeSortMergeKernelINS2_10policy_hubIN6thrust24THRUST_300001_SM_1000_NS10device_ptrIiEEE9Policy600ES8_PNS0_8NullTypeES8_SC_m4cmpdiSB_EEvbT2_T3_T4_PT6_PT7_T5_PSG_SG_NS1_7vsmem_tEE19static_temp_storage;
	add.s32 	%r740, %r739, %r738;
	st.shared.u32 	[%r740], %r361;
	st.shared.u32 	[%r740+4], %r368;
	st.shared.u32 	[%r740+8], %r375;
	st.shared.u32 	[%r740+12], %r382;
	st.shared.u32 	[%r740+16], %r389;
	st.shared.u32 	[%r740+20], %r396;
	st.shared.u32 	[%r740+24], %r403;
	st.shared.u32 	[%r740+28], %r410;
	st.shared.u32 	[%r740+32], %r417;
	st.shared.u32 	[%r740+36], %r424;
	st.shared.u32 	[%r740+40], %r431;
	st.shared.u32 	[%r740+44], %r438;
	st.shared.u32 	[%r740+48], %r445;
	st.shared.u32 	[%r740+52], %r452;
	st.shared.u32 	[%r740+56], %r459;
	st.shared.u32 	[%r740+60], %r466;
	st.shared.u32 	[%r740+64], %r1215;
	bar.warp.sync 	-1;
	shl.b32 	%r741, %r734, 4;
	sub.s32 	%r742, %r737, %r741;
	shl.b32 	%r743, %r742, 2;
	add.s32 	%r744, %r739, %r743;
	ld.shared.u32 	%r475, [%r744];
	ld.shared.u32 	%r476, [%r744+128];
	ld.shared.u32 	%r477, [%r744+256];
	ld.shared.u32 	%r478, [%r744+384];
	ld.shared.u32 	%r479, [%r744+512];
	ld.shared.u32 	%r480, [%r744+640];
	ld.shared.u32 	%r481, [%r744+768];
	ld.shared.u32 	%r482, [%r744+896];
	ld.shared.u32 	%r483, [%r744+1024];
	ld.shared.u32 	%r484, [%r744+1152];
	ld.shared.u32 	%r485, [%r744+1280];
	ld.shared.u32 	%r486, [%r744+1408];
	ld.shared.u32 	%r487, [%r744+1536];
	ld.shared.u32 	%r488, [%r744+1664];
	ld.shared.u32 	%r489, [%r744+1792];
	ld.shared.u32 	%r490, [%r744+1920];
	ld.shared.u32 	%r491, [%r744+2048];
	setp.ne.s32 	%p224, %r1, 0;
	@%p224 bra 	$L__BB19_365;
	st.volatile.shared.u32 	[_ZZN3cub18CUB_300001_SM_10006detail10merge_sort26DeviceMergeSortMergeKernelINS2_10policy_hubIN6thrust24THRUST_300001_SM_1000_NS10device_ptrIiEEE9Policy600ES8_PNS0_8NullTypeES8_SC_m4cmpdiSB_EEvbT2_T3_T4_PT6_PT7_T5_PSG_SG_NS1_7vsmem_tEE19static_temp_storage+17408], %r346;
$L__BB19_365:
	ld.param.u64 	%rd519, [_ZN3cub18CUB_300001_SM_10006detail10merge_sort26DeviceMergeSortMergeKernelINS2_10policy_hubIN6thrust24THRUST_300001_SM_1000_NS10device_ptrIiEEE9Policy600ES8_PNS0_8NullTypeES8_SC_m4cmpdiSB_EEvbT2_T3_T4_PT6_PT7_T5_PSG_SG_NS1_7vsmem_tE_param_4];
	bar.sync 	0;
	ld.volatile.shared.u32 	%r492, [_ZZN3cub18CUB_300001_SM_10006detail10merge_sort26DeviceMergeSortMergeKernelINS2_10policy_hubIN6thrust24THRUST_300001_SM_1000_NS10device_ptrIiEEE9Policy600ES8_PNS0_8NullTypeES8_SC_m4cmpdiSB_EEvbT2_T3_T4_PT6_PT7_T5_PSG_SG_NS1_7vsmem_tEE19static_temp_storage+17408];
	and.b32  	%r745, %r1, 31;
	and.b32  	%r746, %r1, 992;
	mul.lo.s32 	%r747, %r746, 17;
	or.b32  	%r493, %r747, %r745;
	setp.ge.s32 	%p225, %r493, %r492;
	cvt.u64.u32 	%rd259, %r493;
	mov.u32 	%r748, %ctaid.x;
	mul.wide.u32 	%rd260, %r748, 4352;
	add.s64 	%rd261, %rd260, %rd259;
	cvta.to.global.u64 	%rd262, %rd519;
	shl.b64 	%rd263, %rd261, 2;
	add.s64 	%rd19, %rd262, %rd263;
	@%p225 bra 	$L__BB19_367;
	st.global.u32 	[%rd19], %r475;
$L__BB19_367:
	add.s32 	%r749, %r493, 32;
	setp.ge.s32 	%p226, %r749, %r492;
	@%p226 bra 	$L__BB19_369;
	st.global.u32 	[%rd19+128], %r476;
$L__BB19_369:
	add.s32 	%r750, %r493, 64;
	setp.ge.s32 	%p227, %r750, %r492;
	@%p227 bra 	$L__BB19_371;
	st.global.u32 	[%rd19+256], %r477;
$L__BB19_371:
	add.s32 	%r751, %r493, 96;
	setp.ge.s32 	%p228, %r751, %r492;
	@%p228 bra 	$L__BB19_373;
	st.global.u32 	[%rd19+384], %r478;
$L__BB19_373:
	add.s32 	%r752, %r493, 128;
	setp.ge.s32 	%p229, %r752, %r492;
	@%p229 bra 	$L__BB19_375;
	st.global.u32 	[%rd19+512], %r479;
$L__BB19_375:
	add.s32 	%r753, %r493, 160;
	setp.ge.s32 	%p230, %r753, %r492;
	@%p230 bra 	$L__BB19_377;
	st.global.u32 	[%rd19+640], %r480;
$L__BB19_377:
	add.s32 	%r754, %r493, 192;
	setp.ge.s32 	%p231, %r754, %r492;
	@%p231 bra 	$L__BB19_379;
	st.global.u32 	[%rd19+768], %r481;
$L__BB19_379:
	add.s32 	%r755, %r493, 224;
	setp.ge.s32 	%p232, %r755, %r492;
	@%p232 bra 	$L__BB19_381;
	st.global.u32 	[%rd19+896], %r482;
$L__BB19_381:
	add.s32 	%r756, %r493, 256;
	setp.ge.s32 	%p233, %r756, %r492;
	@%p233 bra 	$L__BB19_383;
	st.global.u32 	[%rd19+1024], %r483;
$L__BB19_383:
	add.s32 	%r757, %r493, 288;
	setp.ge.s32 	%p234, %r757, %r492;
	@%p234 bra 	$L__BB19_385;
	st.global.u32 	[%rd19+1152], %r484;
$L__BB19_385:
	add.s32 	%r758, %r493, 320;
	setp.ge.s32 	%p235, %r758, %r492;
	@%p235 bra 	$L__BB19_387;
	st.global.u32 	[%rd19+1280], %r485;
$L__BB19_387:
	add.s32 	%r759, %r493, 352;
	setp.ge.s32 	%p236, %r759, %r492;
	@%p236 bra 	$L__BB19_389;
	st.global.u32 	[%rd19+1408], %r486;
$L__BB19_389:
	add.s32 	%r760, %r493, 384;
	setp.ge.s32 	%p237, %r760, %r492;
	@%p237 bra 	$L__BB19_391;
	st.global.u32 	[%rd19+1536], %r487;
$L__BB19_391:
	add.s32 	%r761, %r493, 416;
	setp.ge.s32 	%p238, %r761, %r492;
	@%p238 bra 	$L__BB19_393;
	st.global.u32 	[%rd19+1664], %r488;
$L__BB19_393:
	add.s32 	%r762, %r493, 448;
	setp.ge.s32 	%p239, %r762, %r492;
	@%p239 bra 	$L__BB19_395;
	st.global.u32 	[%rd19+1792], %r489;
$L__BB19_395:
	add.s32 	%r763, %r493, 480;
	setp.ge.s32 	%p240, %r763, %r492;
	@%p240 bra 	$L__BB19_397;
	st.global.u32 	[%rd19+1920], %r490;
$L__BB19_397:
	add.s32 	%r764, %r493, 512;
	setp.ge.s32 	%p241, %r764, %r492;
	@%p241 bra 	$L__BB19_435;
	st.global.u32 	[%rd19+2048], %r491;
	bra.uni 	$L__BB19_435;
$L__BB19_399:
	// begin inline asm
	mov.u32 %r765, %laneid;
	// end inline asm
	shr.u32 	%r766, %r1, 5;
	mul.lo.s32 	%r767, %r766, 544;
	mad.lo.s32 	%r768, %r765, 17, %r767;
	shl.b32 	%r769, %r768, 2;
	mov.u32 	%r770, _ZZN3cub18CUB_300001_SM_10006detail10merge_sort26DeviceMergeSortMergeKernelINS2_10policy_hubIN6thrust24THRUST_300001_SM_1000_NS10device_ptrIiEEE9Policy600ES8_PNS0_8NullTypeES8_SC_m4cmpdiSB_EEvbT2_T3_T4_PT6_PT7_T5_PSG_SG_NS1_7vsmem_tEE19static_temp_storage;
	add.s32 	%r771, %r770, %r769;
	st.shared.u32 	[%r771], %r361;
	st.shared.u32 	[%r771+4], %r368;
	st.shared.u32 	[%r771+8], %r375;
	st.shared.u32 	[%r771+12], %r382;
	st.shared.u32 	[%r771+16], %r389;
	st.shared.u32 	[%r771+20], %r396;
	st.shared.u32 	[%r771+24], %r403;
	st.shared.u32 	[%r771+28], %r410;
	st.shared.u32 	[%r771+32], %r417;
	st.shared.u32 	[%r771+36], %r424;
	st.shared.u32 	[%r771+40], %r431;
	st.shared.u32 	[%r771+44], %r438;
	st.shared.u32 	[%r771+48], %r445;
	st.shared.u32 	[%r771+52], %r452;
	st.shared.u32 	[%r771+56], %r459;
	st.shared.u32 	[%r771+60], %r466;
	st.shared.u32 	[%r771+64], %r1215;
	bar.warp.sync 	-1;
	shl.b32 	%r772, %r765, 4;
	sub.s32 	%r773, %r768, %r772;
	shl.b32 	%r774, %r773, 2;
	add.s32 	%r775, %r770, %r774;
	ld.shared.u32 	%r494, [%r775];
	ld.shared.u32 	%r495, [%r775+128];
	ld.shared.u32 	%r496, [%r775+256];
	ld.shared.u32 	%r497, [%r775+384];
	ld.shared.u32 	%r498, [%r775+512];
	ld.shared.u32 	%r499, [%r775+640];
	ld.shared.u32 	%r500, [%r775+768];
	ld.shared.u32 	%r501, [%r775+896];
	ld.shared.u32 	%r502, [%r775+1024];
	ld.shared.u32 	%r503, [%r775+1152];
	ld.shared.u32 	%r504, [%r775+1280];
	ld.shared.u32 	%r505, [%r775+1408];
	ld.shared.u32 	%r506, [%r775+1536];
	ld.shared.u32 	%r507, [%r775+1664];
	ld.shared.u32 	%r508, [%r775+1792];
	ld.shared.u32 	%r509, [%r775+1920];
	ld.shared.u32 	%r510, [%r775+2048];
	setp.ne.s32 	%p242, %r1, 0;
	@%p242 bra 	$L__BB19_401;
	st.volatile.shared.u32 	[_ZZN3cub18CUB_300001_SM_10006detail10merge_sort26DeviceMergeSortMergeKernelINS2_10policy_hubIN6thrust24THRUST_300001_SM_1000_NS10device_ptrIiEEE9Policy600ES8_PNS0_8NullTypeES8_SC_m4cmpdiSB_EEvbT2_T3_T4_PT6_PT7_T5_PSG_SG_NS1_7vsmem_tEE19static_temp_storage+17408], %r346;
$L__BB19_401:
	bar.sync 	0;
	ld.volatile.shared.u32 	%r511, [_ZZN3cub18CUB_300001_SM_10006detail10merge_sort26DeviceMergeSortMergeKernelINS2_10policy_hubIN6thrust24THRUST_300001_SM_1000_NS10device_ptrIiEEE9Policy600ES8_PNS0_8NullTypeES8_SC_m4cmpdiSB_EEvbT2_T3_T4_PT6_PT7_T5_PSG_SG_NS1_7vsmem_tEE19static_temp_storage+17408];
	and.b32  	%r776, %r1, 31;
	and.b32  	%r777, %r1, 992;
	mul.lo.s32 	%r778, %r777, 17;
	cvt.u64.u32 	%rd264, %r778;
	cvt.u64.u32 	%rd265, %r776;
	or.b32  	%r512, %r778, %r776;
	mov.u32 	%r779, %ctaid.x;
	mul.wide.u32 	%rd266, %r779, 4352;
	or.b64  	%rd267, %rd266, %rd265;
	add.s64 	%rd268, %rd267, %rd264;
	setp.ge.s32 	%p243, %r512, %r511;
	shl.b64 	%rd269, %rd268, 2;
	add.s64 	%rd20, %rd2, %rd269;
	@%p243 bra 	$L__BB19_403;
	st.global.u32 	[%rd20], %r494;
$L__BB19_403:
	add.s32 	%r780, %r512, 32;
	setp.ge.s32 	%p244, %r780, %r511;
	@%p244 bra 	$L__BB19_405;
	st.global.u32 	[%rd20+128], %r495;
$L__BB19_405:
	add.s32 	%r781, %r512, 64;
	setp.ge.s32 	%p245, %r781, %r511;
	@%p245 bra 	$L__BB19_407;
	st.global.u32 	[%rd20+256], %r496;
$L__BB19_407:
	add.s32 	%r782, %r512, 96;
	setp.ge.s32 	%p246, %r782, %r511;
	@%p246 bra 	$L__BB19_409;
	st.global.u32 	[%rd20+384], %r497;
$L__BB19_409:
	add.s32 	%r783, %r512, 128;
	setp.ge.s32 	%p247, %r783, %r511;
	@%p247 bra 	$L__BB19_411;
	st.global.u32 	[%rd20+512], %r498;
$L__BB19_411:
	add.s32 	%r784, %r512, 160;
	setp.ge.s32 	%p248, %r784, %r511;
	@%p248 bra 	$L__BB19_413;
	st.global.u32 	[%rd20+640], %r499;
$L__BB19_413:
	add.s32 	%r785, %r512, 192;
	setp.ge.s32 	%p249, %r785, %r511;
	@%p249 bra 	$L__BB19_415;
	st.global.u32 	[%rd20+768], %r500;
$L__BB19_415:
	add.s32 	%r786, %r512, 224;
	setp.ge.s32 	%p250, %r786, %r511;
	@%p250 bra 	$L__BB19_417;
	st.global.u32 	[%rd20+896], %r501;
$L__BB19_417:
	add.s32 	%r787, %r512, 256;
	setp.ge.s32 	%p251, %r787, %r511;
	@%p251 bra 	$L__BB19_419;
	st.global.u32 	[%rd20+1024], %r502;
$L__BB19_419:
	add.s32 	%r788, %r512, 288;
	setp.ge.s32 	%p252, %r788, %r511;
	@%p252 bra 	$L__BB19_421;
	st.global.u32 	[%rd20+1152], %r503;
$L__BB19_421:
	add.s32 	%r789, %r512, 320;
	setp.ge.s32 	%p253, %r789, %r511;
	@%p253 bra 	$L__BB19_423;
	st.global.u32 	[%rd20+1280], %r504;
$L__BB19_423:
	add.s32 	%r790, %r512, 352;
	setp.ge.s32 	%p254, %r790, %r511;
	@%p254 bra 	$L__BB19_425;
	st.global.u32 	[%rd20+1408], %r505;
$L__BB19_425:
	add.s32 	%r791, %r512, 384;
	setp.ge.s32 	%p255, %r791, %r511;
	@%p255 bra 	$L__BB19_427;
	st.global.u32 	[%rd20+1536], %r506;
$L__BB19_427:
	add.s32 	%r792, %r512, 416;
	setp.ge.s32 	%p256, %r792, %r511;
	@%p256 bra 	$L__BB19_429;
	st.global.u32 	[%rd20+1664], %r507;
$L__BB19_429:
	add.s32 	%r793, %r512, 448;
	setp.ge.s32 	%p257, %r793, %r511;
	@%p257 bra 	$L__BB19_431;
	st.global.u32 	[%rd20+1792], %r508;
$L__BB19_431:
	add.s32 	%r794, %r512, 480;
	setp.ge.s32 	%p258, %r794, %r511;
	@%p258 bra 	$L__BB19_433;
	st.global.u32 	[%rd20+1920], %r509;
$L__BB19_433:
	add.s32 	%r795, %r512, 512;
	setp.ge.s32 	%p259, %r795, %r511;
	@%p259 bra 	$L__BB19_435;
	st.global.u32 	[%rd20+2048], %r510;
$L__BB19_435:
	ret;

}


// ===== COMPILED SASS (sm_100) =====

	.target	sm_100

	.elftype	@"ET_EXEC"


//--------------------- .note.nv.tkinfo           --------------------------
	.section	.note.nv.tkinfo,"",@"SHT_NOTE"
	.sectionflags	@"SHF_NOTE_NV_TKINFO"
	.tkinfo
        /*0018*/ 	.word	0x00000002
        /*0030*/ 	.string	""
        /*0030*/ 	.string	"ptxas"
        /*0030*/ 	.string	"Cuda compilation tools, release 13.0, V13.0.88"
        /*0030*/ 	.string	"Build cuda_13.0.r13.0/compiler.36424714_0"
        /*0030*/ 	.string	"-arch sm_100 -m 64 "



//--------------------- .note.nv.cuinfo           --------------------------
	.section	.note.nv.cuinfo,"",@"SHT_NOTE"
	.sectionflags	@"SHF_NOTE_NV_CUINFO"
        /*0018*/ 	.short	0x0002
        /*001a*/ 	.short	0x0064
        /*001c*/ 	.short	0x0082
	.zero		2


//--------------------- .nv.info                  --------------------------
	.section	.nv.info,"",@"SHT_CUDA_INFO"
	.align	4


	//----- nvinfo : EIATTR_REGCOUNT
	.align		4
        /*0000*/ 	.byte	0x04, 0x2f
        /*0002*/ 	.short	(.L_49 - .L_48)
	.align		4
.L_48:
        /*0004*/ 	.word	index@(_ZN3cub18CUB_300001_SM_10006detail11EmptyKernelIvEEvv)
        /*0008*/ 	.word	0x00000004


	//----- nvinfo : EIATTR_FRAME_SIZE
	.align		4
.L_49:
        /*000c*/ 	.byte	0x04, 0x11
        /*000e*/ 	.short	(.L_51 - .L_50)
	.align		4
.L_50:
        /*0010*/ 	.word	index@(_ZN3cub18CUB_300001_SM_10006detail11EmptyKernelIvEEvv)
        /*0014*/ 	.word	0x00000000


	//----- nvinfo : EIATTR_REGCOUNT
	.align		4
.L_51:
        /*0018*/ 	.byte	0x04, 0x2f
        /*001a*/ 	.short	(.L_53 - .L_52)
	.align		4
.L_52:
        /*001c*/ 	.word	index@(_ZN3cub18CUB_300001_SM_10006detail8for_each13static_kernelINS2_12policy_hub_t12policy_500_tElN6thrust24THRUST_300001_SM_1000_NS8cuda_cub10__tabulate7functorINS7_10device_ptrIiEENS7_6system6detail7generic6detail22compute_sequence_valueIivEElEEEEvT0_T1_)
        /*0020*/ 	.word	0x0000000a


	//----- nvinfo : EIATTR_FRAME_SIZE
	.align		4
.L_53:
        /*0024*/ 	.byte	0x04, 0x11
        /*0026*/ 	.short	(.L_55 - .L_54)
	.align		4
.L_54:
        /*0028*/ 	.word	index@(_ZN3cub18CUB_300001_SM_10006detail8for_each13static_kernelINS2_12policy_hub_t12policy_500_tElN6thrust24THRUST_300001_SM_1000_NS8cuda_cub10__tabulate7functorINS7_10device_ptrIiEENS7_6system6detail7generic6detail22compute_sequence_valueIivEElEEEEvT0_T1_)
        /*002c*/ 	.word	0x00000000


	//----- nvinfo : EIATTR_REGCOUNT
	.align		4
.L_55:
        /*0030*/ 	.byte	0x04, 0x2f
        /*0032*/ 	.short	(.L_57 - .L_56)
	.align		4
.L_56:
        /*0034*/ 	.word	index@(_ZN3cub18CUB_300001_SM_10006detail10merge_sort30DeviceMergeSortBlockSortKernelINS2_10policy_hubIN6thrust24THRUST_300001_SM_1000_NS10device_ptrIiEEE9Policy600ES8_PNS0_8NullTypeES8_SC_j4cmpiiSB_EEvbT0_T1_T2_T3_T4_PT6_PT7_T5_NS1_7vsmem_tE)
        /*0038*/ 	.word	0x00000030


	//----- nvinfo : EIATTR_FRAME_SIZE
	.align		4
.L_57:
        /*003c*/ 	.byte	0x04, 0x11
        /*003e*/ 	.short	(.L_59 - .L_58)
	.align		4
.L_58:
        /*0040*/ 	.word	index@(_ZN3cub18CUB_300001_SM_10006detail10merge_sort30DeviceMergeSortBlockSortKernelINS2_10policy_hubIN6thrust24THRUST_300001_SM_1000_NS10device_ptrIiEEE9Policy600ES8_PNS0_8NullTypeES8_SC_j4cmpiiSB_EEvbT0_T1_T2_T3_T4_PT6_PT7_T5_NS1_7vsmem_tE)
        /*0044*/ 	.word	0x00000000


	//----- nvinfo : EIATTR_REGCOUNT
	.align		4
.L_59:
        /*0048*/ 	.byte	0x04, 0x2f
        /*004a*/ 	.short	(.L_61 - .L_60)
	.align		4
.L_60:
        /*004c*/ 	.word	index@(_ZN3cub18CUB_300001_SM_10006detail10merge_sort30DeviceMergeSortPartitionKernelIN6thrust24THRUST_300001_SM_1000_NS10device_ptrIiEEj4cmpiiEEvbT_PT2_T0_SC_PSC_T1_SC_i)
        /*0050*/ 	.word	0x00000014


	//----- nvinfo : EIATTR_FRAME_SIZE
	.align		4
.L_61:
        /*0054*/ 	.byte	0x04, 0x11
        /*0056*/ 	.short	(.L_63 - .L_62)
	.align		4
.L_62:
        /*0058*/ 	.word	index@(_ZN3cub18CUB_300001_SM_10006detail10merge_sort30DeviceMergeSortPartitionKernelIN6thrust24THRUST_300001_SM_1000_NS10device_ptrIiEEj4cmpiiEEvbT_PT2_T0_SC_PSC_T1_SC_i)
        /*005c*/ 	.word	0x00000000


	//----- nvinfo : EIATTR_REGCOUNT
	.align		4
.L_63:
        /*0060*/ 	.byte	0x04, 0x2f
        /*0062*/ 	.short	(.L_65 - .L_64)
	.align		4
.L_64:
        /*0064*/ 	.word	index@(_ZN3cub18CUB_300001_SM_10006detail10merge_sort26DeviceMergeSortMergeKernelINS2_10policy_hubIN6thrust24THRUST_300001_SM_1000_NS10device_ptrIiEEE9Policy600ES8_PNS0_8NullTypeES8_SC_j4cmpiiSB_EEvbT2_T3_T4_PT6_PT7_T5_PSG_SG_NS1_7vsmem_tE)
        /*0068*/ 	.word	0x00000020


	//----- nvinfo : EIATTR_FRAME_SIZE
	.align		4
.L_65:
        /*006c*/ 	.byte	0x04, 0x11
        /*006e*/ 	.short	(.L_67 - .L_66)
	.align		4
.L_66:
        /*0070*/ 	.word	index@(_ZN3cub18CUB_300001_SM_10006detail10merge_sort26DeviceMergeSortMergeKernelINS2_10policy_hubIN6thrust24THRUST_300001_SM_1000_NS10device_ptrIiEEE9Policy600ES8_PNS0_8NullTypeES8_SC_j4cmpiiSB_EEvbT2_T3_T4_PT6_PT7_T5_PSG_SG_NS1_7vsmem_tE)
        /*0074*/ 	.word	0x00000000


	//----- nvinfo : EIATTR_REGCOUNT
	.align		4
.L_67:
        /*0078*/ 	.byte	0x04, 0x2f
        /*007a*/ 	.short	(.L_69 - .L_68)
	.align		4
.L_68:
        /*007c*/ 	.word	index@(_ZN3cub18CUB_300001_SM_10006detail10merge_sort30DeviceMergeSortBlockSortKernelINS2_10policy_hubIN6thrust24THRUST_300001_SM_1000_NS10device_ptrIiEEE9Policy600ES8_PNS0_8NullTypeES8_SC_m4cmpiiSB_EEvbT0_T1_T2_T3_T4_PT6_PT7_T5_NS1_7vsmem_tE)
        /*0080*/ 	.word	0x00000030


	//----- nvinfo : EIATTR_FRAME_SIZE
	.align		4
.L_69:
        /*0084*/ 	.byte	0x04, 0x11
        /*0086*/ 	.short	(.L_71 - .L_70)
	.align		4
.L_70:
        /*0088*/ 	.word	index@(_ZN3cub18CUB_300001_SM_10006detail10merge_sort30DeviceMergeSortBlockSortKernelINS2_10policy_hubIN6thrust24THRUST_300001_SM_1000_NS10device_ptrIiEEE9Policy600ES8_PNS0_8NullTypeES8_SC_m4cmpiiSB_EEvbT0_T1_T2_T3_T4_PT6_PT7_T5_NS1_7vsmem_tE)
        /*008c*/ 	.word	0x00000000


	//----- nvinfo : EIATTR_REGCOUNT
	.align		4
.L_71:
        /*0090*/ 	.byte	0x04, 0x2f
        /*0092*/ 	.short	(.L_73 - .L_72)
	.align		4
.L_72:
        /*0094*/ 	.word	index@(_ZN3cub18CUB_300001_SM_10006detail10merge_sort30DeviceMergeSortPartitionKernelIN6thrust24THRUST_300001_SM_1000_NS10device_ptrIiEEm4cmpiiEEvbT_PT2_T0_SC_PSC_T1_SC_i)
        /*0098*/ 	.word	0x0000001a


	//----- nvinfo : EIATTR_FRAME_SIZE
	.align		4
.L_73:
        /*009c*/ 	.byte	0x04, 0x11
        /*009e*/ 	.short	(.L_75 - .L_74)
	.align		4
.L_74:
        /*00a0*/ 	.word	index@(_ZN3cub18CUB_300001_SM_10006detail10merge_sort30DeviceMergeSortPartitionKernelIN6thrust24THRUST_300001_SM_1000_NS10device_ptrIiEEm4cmpiiEEvbT_PT2_T0_SC_PSC_T1_SC_i)
        /*00a4*/ 	.word	0x00000000


	//----- nvinfo : EIATTR_REGCOUNT
	.align		4
.L_75:
        /*00a8*/ 	.byte	0x04, 0x2f
        /*00aa*/ 	.short	(.L_77 - .L_76)
	.align		4
.L_76:
        /*00ac*/ 	.word	index@(_ZN3cub18CUB_300001_SM_10006detail10merge_sort26DeviceMergeSortMergeKernelINS2_10policy_hubIN6thrust24THRUST_300001_SM_1000_NS10device_ptrIiEEE9Policy600ES8_PNS0_8NullTypeES8_SC_m4cmpiiSB_EEvbT2_T3_T4_PT6_PT7_T5_PSG_SG_NS1_7vsmem_tE)
        /*00b0*/ 	.word	0x00000028


	//----- nvinfo : EIATTR_FRAME_SIZE
	.align		4
.L_77:
        /*00b4*/ 	.byte	0x04, 0x11
        /*00b6*/ 	.short	(.L_79 - .L_78)
	.align		4
.L_78:
        /*00b8*/ 	.word	index@(_ZN3cub18CUB_300001_SM_10006detail10merge_sort26DeviceMergeSortMergeKernelINS2_10policy_hubIN6thrust24THRUST_300001_SM_1000_NS10device_ptrIiEEE9Policy600ES8_PNS0_8NullTypeES8_SC_m4cmpiiSB_EEvbT2_T3_T4_PT6_PT7_T5_PSG_SG_NS1_7vsmem_tE)
        /*00bc*/ 	.word	0x00000000


	//----- nvinfo : EIATTR_REGCOUNT
	.align		4
.L_79:
        /*00c0*/ 	.byte	0x04, 0x2f
        /*00c2*/ 	.short	(.L_81 - .L_80)
	.align		4
.L_80:
        /*00c4*/ 	.word	index@(_ZN3cub18CUB_300001_SM_10006detail10merge_sort30DeviceMergeSortBlockSortKernelINS2_10policy_hubIN6thrust24THRUST_300001_SM_1000_NS10device_ptrIiEEE9Policy600ES8_PNS0_8NullTypeES8_SC_j4cmpfiSB_EEvbT0_T1_T2_T3_T4_PT6_PT7_T5_NS1_7vsmem_tE)
        /*00c8*/ 	.word	0x00000030


	//----- nvinfo : EIATTR_FRAME_SIZE
	.align		4
.L_81:
        /*00cc*/ 	.byte	0x04, 0x11
        /*00ce*/ 	.short	(.L_83 - .L_82)
	.align		4
.L_82:
        /*00d0*/ 	.word	index@(_ZN3cub18CUB_300001_SM_10006detail10merge_sort30DeviceMergeSortBlockSortKernelINS2_10policy_hubIN6thrust24THRUST_300001_SM_1000_NS10device_ptrIiEEE9Policy600ES8_PNS0_8NullTypeES8_SC_j4cmpfiSB_EEvbT0_T1_T2_T3_T4_PT6_PT7_T5_NS1_7vsmem_tE)
        /*00d4*/ 	.word	0x00000000


	//----- nvinfo : EIATTR_REGCOUNT
	.align		4
.L_83:
        /*00d8*/ 	.byte	0x04, 0x2f
        /*00da*/ 	.short	(.L_85 - .L_84)
	.align		4
.L_84:
        /*00dc*/ 	.word	index@(_ZN3cub18CUB_300001_SM_10006detail10merge_sort30DeviceMergeSortPartitionKernelIN6thrust24THRUST_300001_SM_1000_NS10device_ptrIiEEj4cmpfiEEvbT_PT2_T0_SC_PSC_T1_SC_i)
        /*00e0*/ 	.word	0x00000014


	//----- nvinfo : EIATTR_FRAME_SIZE
	.align		4
.L_85:
        /*00e4*/ 	.byte	0x04, 0x11
        /*00e6*/ 	.short	(.L_87 - .L_86)
	.align		4
.L_86:
        /*00e8*/ 	.word	index@(_ZN3cub18CUB_300001_SM_10006detail10merge_sort30DeviceMergeSortPartitionKernelIN6thrust24THRUST_300001_SM_1000_NS10device_ptrIiEEj4cmpfiEEvbT_PT2_T0_SC_PSC_T1_SC_i)
        /*00ec*/ 	.word	0x00000000


	//----- nvinfo : EIATTR_REGCOUNT
	.align		4
.L_87:
        /*00f0*/ 	.byte	0x04, 0x2f
        /*00f2*/ 	.short	(.L_89 - .L_88)
	.align		4
.L_88:
        /*00f4*/ 	.word	index@(_ZN3cub18CUB_300001_SM_10006detail10merge_sort26DeviceMergeSortMergeKernelINS2_10policy_hubIN6thrust24THRUST_300001_SM_1000_NS10device_ptrIiEEE9Policy600ES8_PNS0_8NullTypeES8_SC_j4cmpfiSB_EEvbT2_T3_T4_PT6_PT7_T5_PSG_SG_NS1_7vsmem_tE)
        /*00f8*/ 	.word	0x00000020


	//----- nvinfo : EIATTR_FRAME_SIZE
	.align		4
.L_89:
        /*00fc*/ 	.byte	0x04, 0x11
        /*00fe*/ 	.short	(.L_91 - .L_90)
	.align		4
.L_90:
        /*0100*/ 	.word	index@(_ZN3cub18CUB_300001_SM_10006detail10merge_sort26DeviceMergeSortMergeKernelINS2_10policy_hubIN6thrust24THRUST_300001_SM_1000_NS10device_ptrIiEEE9Policy600ES8_PNS0_8NullTypeES8_SC_j4cmpfiSB_EEvbT2_T3_T4_PT6_PT7_T5_PSG_SG_NS1_7vsmem_tE)
        /*0104*/ 	.word	0x00000000


	//----- nvinfo : EIATTR_REGCOUNT
	.align		4
.L_91:
        /*0108*/ 	.byte	0x04, 0x2f
        /*010a*/ 	.short	(.L_93 - .L_92)
	.align		4
.L_92:
        /*010c*/ 	.word	index@(_ZN3cub18CUB_300001_SM_10006detail10merge_sort30DeviceMergeSortBlockSortKernelINS2_10policy_hubIN6thrust24THRUST_300001_SM_1000_NS10device_ptrIiEEE9Policy600ES8_PNS0_8NullTypeES8_SC_m4cmpfiSB_EEvbT0_T1_T2_T3_T4_PT6_PT7_T5_NS1_7vsmem_tE)
        /*0110*/ 	.word	0x00000030


	//----- nvinfo : EIATTR_FRAME_SIZE
	.align		4
.L_93:
        /*0114*/ 	.byte	0x04, 0x11
        /*0116*/ 	.short	(.L_95 - .L_94)
	.align		4
.L_94:
        /*0118*/ 	.word	index@(_ZN3cub18CUB_300001_SM_10006detail10merge_sort30DeviceMergeSortBlockSortKernelINS2_10policy_hubIN6thrust24THRUST_300001_SM_1000_NS10device_ptrIiEEE9Policy600ES8_PNS0_8NullTypeES8_SC_m4cmpfiSB_EEvbT0_T1_T2_T3_T4_PT6_PT7_T5_NS1_7vsmem_tE)
        /*011c*/ 	.word	0x00000000


	//----- nvinfo : EIATTR_REGCOUNT
	.align		4
.L_95:
        /*0120*/ 	.byte	0x04, 0x2f
        /*0122*/ 	.short	(.L_97 - .L_96)
	.align		4
.L_96:
        /*0124*/ 	.word	index@(_ZN3cub18CUB_300001_SM_10006detail10merge_sort30DeviceMergeSortPartitionKernelIN6thrust24THRUST_300001_SM_1000_NS10device_ptrIiEEm4cmpfiEEvbT_PT2_T0_SC_PSC_T1_SC_i)
        /*0128*/ 	.word	0x0000001c


	//----- nvinfo : EIATTR_FRAME_SIZE
	.align		4
.L_97:
        /*012c*/ 	.byte	0x04, 0x11
        /*012e*/ 	.short	(.L_99 - .L_98)
	.align		4
.L_98:
        /*0130*/ 	.word	index@(_ZN3cub18CUB_300001_SM_10006detail10merge_sort30DeviceMergeSortPartitionKernelIN6thrust24THRUST_300001_SM_1000_NS10device_ptrIiEEm4cmpfiEEvbT_PT2_T0_SC_PSC_T1_SC_i)
        /*0134*/ 	.word	0x00000000


	//----- nvinfo : EIATTR_REGCOUNT
	.align		4
.L_99:
        /*0138*/ 	.byte	0x04, 0x2f
        /*013a*/ 	.short	(.L_101 - .L_100)
	.align		4
.L_100:
        /*013c*/ 	.word	index@(_ZN3cub18CUB_300001_SM_10006detail10merge_sort26DeviceMergeSortMergeKernelINS2_10policy_hubIN6thrust24THRUST_300001_SM_1000_NS10device_ptrIiEEE9Policy600ES8_PNS0_8NullTypeES8_SC_m4cmpfiSB_EEvbT2_T3_T4_PT6_PT7_T5_PSG_SG_NS1_7vsmem_tE)
        /*0140*/ 	.word	0x00000028


	//----- nvinfo : EIATTR_FRAME_SIZE
	.align		4
.L_101:
        /*0144*/ 	.byte	0x04, 0x11
        /*0146*/ 	.short	(.L_103 - .L_102)
	.align		4
.L_102:
        /*0148*/ 	.word	index@(_ZN3cub18CUB_300001_SM_10006detail10merge_sort26DeviceMergeSortMergeKernelINS2_10policy_hubIN6thrust24THRUST_300001_SM_1000_NS10device_ptrIiEEE9Policy600ES8_PNS0_8NullTypeES8_SC_m4cmpfiSB_EEvbT2_T3_T4_PT6_PT7_T5_PSG_SG_NS1_7vsmem_tE)
        /*014c*/ 	.word	0x00000000


	//----- nvinfo : EIATTR_REGCOUNT
	.align		4
.L_103:
        /*0150*/ 	.byte	0x04, 0x2f
        /*0152*/ 	.short	(.L_105 - .L_104)
	.align		4
.L_104:
        /*0154*/ 	.word	index@(_ZN3cub18CUB_300001_SM_10006detail10merge_sort30DeviceMergeSortBlockSortKernelINS2_10policy_hubIN6thrust24THRUST_300001_SM_1000_NS10device_ptrIiEEE9Policy600ES8_PNS0_8NullTypeES8_SC_j4cmpdiSB_EEvbT0_T1_T2_T3_T4_PT6_PT7_T5_NS1_7vsmem_tE)
        /*0158*/ 	.word	0x00000030


	//----- nvinfo : EIATTR_FRAME_SIZE
	.align		4
.L_105:
        /*015c*/ 	.byte	0x04, 0x11
        /*015e*/ 	.short	(.L_107 - .L_106)
	.align		4
.L_106:
        /*0160*/ 	.word	index@(_ZN3cub18CUB_300001_SM_10006detail10merge_sort30DeviceMergeSortBlockSortKernelINS2_10policy_hubIN6thrust24THRUST_300001_SM_1000_NS10device_ptrIiEEE9Policy600ES8_PNS0_8NullTypeES8_SC_j4cmpdiSB_EEvbT0_T1_T2_T3_T4_PT6_PT7_T5_NS1_7vsmem_tE)
        /*0164*/ 	.word	0x00000000


	//----- nvinfo : EIATTR_REGCOUNT
	.align		4
.L_107:
        /*0168*/ 	.byte	0x04, 0x2f
        /*016a*/ 	.short	(.L_109 - .L_108)
	.align		4
.L_108:
        /*016c*/ 	.word	index@(_ZN3cub18CUB_300001_SM_10006detail10merge_sort30DeviceMergeSortPartitionKernelIN6thrust24THRUST_300001_SM_1000_NS10device_ptrIiEEj4cmpdiEEvbT_PT2_T0_SC_PSC_T1_SC_i)
        /*0170*/ 	.word	0x00000015


	//----- nvinfo : EIATTR_FRAME_SIZE
	.align		4
.L_109:
        /*0174*/ 	.byte	0x04, 0x11
        /*0176*/ 	.short	(.L_111 - .L_110)
	.align		4
.L_110:
        /*0178*/ 	.word	index@(_ZN3cub18CUB_300001_SM_10006detail10merge_sort30DeviceMergeSortPartitionKernelIN6thrust24THRUST_300001_SM_1000_NS10device_ptrIiEEj4cmpdiEEvbT_PT2_T0_SC_PSC_T1_SC_i)
        /*017c*/ 	.word	0x00000000


	//----- nvinfo : EIATTR_REGCOUNT
	.align		4
.L_111:
        /*0180*/ 	.byte	0x04, 0x2f
        /*0182*/ 	.short	(.L_113 - .L_112)
	.align		4
.L_112:
        /*0184*/ 	.word	index@(_ZN3cub18CUB_300001_SM_10006detail10merge_sort26DeviceMergeSortMergeKernelINS2_10policy_hubIN6thrust24THRUST_300001_SM_1000_NS10device_ptrIiEEE9Policy600ES8_PNS0_8NullTypeES8_SC_j4cmpdiSB_EEvbT2_T3_T4_PT6_PT7_T5_PSG_SG_NS1_7vsmem_tE)
        /*0188*/ 	.word	0x00000020


	//----- nvinfo : EIATTR_FRAME_SIZE
	.align		4
.L_113:
        /*018c*/ 	.byte	0x04, 0x11
        /*018e*/ 	.short	(.L_115 - .L_114)
	.align		4
.L_114:
        /*0190*/ 	.word	index@(_ZN3cub18CUB_300001_SM_10006detail10merge_sort26DeviceMergeSortMergeKernelINS2_10policy_hubIN6thrust24THRUST_300001_SM_1000_NS10device_ptrIiEEE9Policy600ES8_PNS0_8NullTypeES8_SC_j4cmpdiSB_EEvbT2_T3_T4_PT6_PT7_T5_PSG_SG_NS1_7vsmem_tE)
        /*0194*/ 	.word	0x00000000


	//----- nvinfo : EIATTR_REGCOUNT
	.align		4
.L_115:
        /*0198*/ 	.byte	0x04, 0x2f
        /*019a*/ 	.short	(.L_117 - .L_116)
	.align		4
.L_116:
        /*019c*/ 	.word	index@(_ZN3cub18CUB_300001_SM_10006detail10merge_sort30DeviceMergeSortBlockSortKernelINS2_10policy_hubIN6thrust24THRUST_300001_SM_1000_NS10device_ptrIiEEE9Policy600ES8_PNS0_8NullTypeES8_SC_m4cmpdiSB_EEvbT0_T1_T2_T3_T4_PT6_PT7_T5_NS1_7vsmem_tE)
        /*01a0*/ 	.word	0x00000030


	//----- nvinfo : EIATTR_FRAME_SIZE
	.align		4
.L_117:
        /*01a4*/ 	.byte	0x04, 0x11
        /*01a6*/ 	.short	(.L_119 - .L_118)
	.align		4
.L_118:
        /*01a8*/ 	.word	index@(_ZN3cub18CUB_300001_SM_10006detail10merge_sort30DeviceMergeSortBlockSortKernelINS2_10policy_hubIN6thrust24THRUST_300001_SM_1000_NS10device_ptrIiEEE9Policy600ES8_PNS0_8NullTypeES8_SC_m4cmpdiSB_EEvbT0_T1_T2_T3_T4_PT6_PT7_T5_NS1_7vsmem_tE)
        /*01ac*/ 	.word	0x00000000


	//----- nvinfo : EIATTR_REGCOUNT
	.align		4
.L_119:
        /*01b0*/ 	.byte	0x04, 0x2f
        /*01b2*/ 	.short	(.L_121 - .L_120)
	.align		4
.L_120:
        /*01b4*/ 	.word	index@(_ZN3cub18CUB_300001_SM_10006detail10merge_sort30DeviceMergeSortPartitionKernelIN6thrust24THRUST_300001_SM_1000_NS10device_ptrIiEEm4cmpdiEEvbT_PT2_T0_SC_PSC_T1_SC_i)
        /*01b8*/ 	.word	0x0000001a


	//----- nvinfo : EIATTR_FRAME_SIZE
	.align		4
.L_121:
        /*01bc*/ 	.byte	0x04, 0x11
        /*01be*/ 	.short	(.L_123 - .L_122)
	.align		4
.L_122:
        /*01c0*/ 	.word	index@(_ZN3cub18CUB_300001_SM_10006detail10merge_sort30DeviceMergeSortPartitionKernelIN6thrust24THRUST_300001_SM_1000_NS10device_ptrIiEEm4cmpdiEEvbT_PT2_T0_SC_PSC_T1_SC_i)
        /*01c4*/ 	.word	0x00000000


	//----- nvinfo : EIATTR_REGCOUNT
	.align		4
.L_123:
        /*01c8*/ 	.byte	0x04, 0x2f
        /*01ca*/ 	.short	(.L_125 - .L_124)
	.align		4
.L_124:
        /*01cc*/ 	.word	index@(_ZN3cub18CUB_300001_SM_10006detail10merge_sort26DeviceMergeSortMergeKernelINS2_10policy_hubIN6thrust24THRUST_300001_SM_1000_NS10device_ptrIiEEE9Policy600ES8_PNS0_8NullTypeES8_SC_m4cmpdiSB_EEvbT2_T3_T4_PT6_PT7_T5_PSG_SG_NS1_7vsmem_tE)
        /*01d0*/ 	.word	0x00000028


	//----- nvinfo : EIATTR_FRAME_SIZE
	.align		4
.L_125:
        /*01d4*/ 	.byte	0x04, 0x11
        /*01d6*/ 	.short	(.L_127 - .L_126)
	.align		4
.L_126:
        /*01d8*/ 	.word	index@(_ZN3cub18CUB_300001_SM_10006detail10merge_sort26DeviceMergeSortMergeKernelINS2_10policy_hubIN6thrust24THRUST_300001_SM_1000_NS10device_ptrIiEEE9Policy600ES8_PNS0_8NullTypeES8_SC_m4cmpdiSB_EEvbT2_T3_T4_PT6_PT7_T5_PSG_SG_NS1_7vsmem_tE)
        /*01dc*/ 	.word	0x00000000


	//----- nvinfo : EIATTR_MIN_STACK_SIZE
	.align		4
.L_127:
        /*01e0*/ 	.byte	0x04, 0x12
        /*01e2*/ 	.short	(.L_129 - .L_128)
	.align		4
.L_128:
        /*01e4*/ 	.word	index@(_ZN3cub18CUB_300001_SM_10006detail10merge_sort26DeviceMergeSortMergeKernelINS2_10policy_hubIN6thrust24THRUST_300001_SM_1000_NS10device_ptrIiEEE9Policy600ES8_PNS0_8NullTypeES8_SC_m4cmpdiSB_EEvbT2_T3_T4_PT6_PT7_T5_PSG_SG_NS1_7vsmem_tE)
        /*01e8*/ 	.word	0x00000000


	//----- nvinfo : EIATTR_MIN_STACK_SIZE
	.align		4
.L_129:
        /*01ec*/ 	.byte	0x04, 0x12
        /*01ee*/ 	.short	(.L_131 - .L_130)
	.align		4
.L_130:
        /*01f0*/ 	.word	index@(_ZN3cub18CUB_300001_SM_10006detail10merge_sort30DeviceMergeSortPartitionKernelIN6thrust24THRUST_300001_SM_1000_NS10device_ptrIiEEm4cmpdiEEvbT_PT2_T0_SC_PSC_T1_SC_i)
        /*01f4*/ 	.word	0x00000000


	//----- nvinfo : EIATTR_MIN_STACK_SIZE
	.align		4
.L_131:
        /*01f8*/ 	.byte	0x04, 0x12
        /*01fa*/ 	.short	(.L_133 - .L_132)
	.align		4
.L_132:
        /*01fc*/ 	.word	index@(_ZN3cub18CUB_300001_SM_10006detail10merge_sort30DeviceMergeSortBlockSortKernelINS2_10policy_hubIN6thrust24THRUST_300001_SM_1000_NS10device_ptrIiEEE9Policy600ES8_PNS0_8NullTypeES8_SC_m4cmpdiSB_EEvbT0_T1_T2_T3_T4_PT6_PT7_T5_NS1_7vsmem_tE)
        /*0200*/ 	.word	0x00000000


	//----- nvinfo : EIATTR_MIN_STACK_SIZE
	.align		4
.L_133:
        /*0204*/ 	.byte	0x04, 0x12
        /*0206*/ 	.short	(.L_135 - .L_134)
	.align		4
.L_134:
        /*0208*/ 	.word	index@(_ZN3cub18CUB_300001_SM_10006detail10merge_sort26DeviceMergeSortMergeKernelINS2_10policy_hubIN6thrust24THRUST_300001_SM_1000_NS10device_ptrIiEEE9Policy600ES8_PNS0_8NullTypeES8_SC_j4cmpdiSB_EEvbT2_T3_T4_PT6_PT7_T5_PSG_SG_NS1_7vsmem_tE)
        /*020c*/ 	.word	0x00000000


	//----- nvinfo : EIATTR_MIN_STACK_SIZE
	.align		4
.L_135:
        /*0210*/ 	.byte	0x04, 0x12
        /*0212*/ 	.short	(.L_137 - .L_136)
	.align		4
.L_136:
        /*0214*/ 	.word	index@(_ZN3cub18CUB_300001_SM_10006detail10merge_sort30DeviceMergeSortPartitionKernelIN6thrust24THRUST_300001_SM_1000_NS10device_ptrIiEEj4cmpdiEEvbT_PT2_T0_SC_PSC_T1_SC_i)
        /*0218*/ 	.word	0x00000000


	//----- nvinfo : EIATTR_MIN_STACK_SIZE
	.align		4
.L_137:
        /*021c*/ 	.byte	0x04, 0x12
        /*021e*/ 	.short	(.L_139 - .L_138)
	.align		4
.L_138:
        /*0220*/ 	.word	index@(_ZN3cub18CUB_300001_SM_10006detail10merge_sort30DeviceMergeSortBlockSortKernelINS2_10policy_hubIN6thrust24THRUST_300001_SM_1000_NS10device_ptrIiEEE9Policy600ES8_PNS0_8NullTypeES8_SC_j4cmpdiSB_EEvbT0_T1_T2_T3_T4_PT6_PT7_T5_NS1_7vsmem_tE)
        /*0224*/ 	.word	0x00000000


	//----- nvinfo : EIATTR_MIN_STACK_SIZE
	.align		4
.L_139:
        /*0228*/ 	.byte	0x04, 0x12
        /*022a*/ 	.short	(.L_141 - .L_140)
	.align		4
.L_140:
        /*022c*/ 	.word	index@(_ZN3cub18CUB_300001_SM_10006detail10merge_sort26DeviceMergeSortMergeKernelINS2_10policy_hubIN6thrust24THRUST_300001_SM_1000_NS10device_ptrIiEEE9Policy600ES8_PNS0_8NullTypeES8_SC_m4cmpfiSB_EEvbT2_T3_T4_PT6_PT7_T5_PSG_SG_NS1_7vsmem_tE)
        /*0230*/ 	.word	0x00000000


	//----- nvinfo : EIATTR_MIN_STACK_SIZE
	.align		4
.L_141:
        /*0234*/ 	.byte	0x04, 0x12
        /*0236*/ 	.short	(.L_143 - .L_142)
	.align		4
.L_142:
        /*0238*/ 	.word	index@(_ZN3cub18CUB_300001_SM_10006detail10merge_sort30DeviceMergeSortPartitionKernelIN6thrust24THRUST_300001_SM_1000_NS10device_ptrIiEEm4cmpfiEEvbT_PT2_T0_SC_PSC_T1_SC_i)
        /*023c*/ 	.word	0x00000000


	//----- nvinfo : EIATTR_MIN_STACK_SIZE
	.align		4
.L_143:
        /*0240*/ 	.byte	0x04, 0x12
        /*0242*/ 	.short	(.L_145 - .L_144)
	.align		4
.L_144:
        /*0244*/ 	.word	index@(_ZN3cub18CUB_300001_SM_10006detail10merge_sort30DeviceMergeSortBlockSortKernelINS2_10policy_hubIN6thrust24THRUST_300001_SM_1000_NS10device_ptrIiEEE9Policy600ES8_PNS0_8NullTypeES8_SC_m4cmpfiSB_EEvbT0_T1_T2_T3_T4_PT6_PT7_T5_NS1_7vsmem_tE)
        /*0248*/ 	.word	0x00000000


	//----- nvinfo : EIATTR_MIN_STACK_SIZE
	.align		4
.L_145:
        /*024c*/ 	.byte	0x04, 0x12
        /*024e*/ 	.short	(.L_147 - .L_146)
	.align		4
.L_146:
        /*0250*/ 	.word	index@(_ZN3cub18CUB_300001_SM_10006detail10merge_sort26DeviceMergeSortMergeKernelINS2_10policy_hubIN6thrust24THRUST_300001_SM_1000_NS10device_ptrIiEEE9Policy600ES8_PNS0_8NullTypeES8_SC_j4cmpfiSB_EEvbT2_T3_T4_PT6_PT7_T5_PSG_SG_NS1_7vsmem_tE)
        /*0254*/ 	.word	0x00000000


	//----- nvinfo : EIATTR_MIN_STACK_SIZE
	.align		4
.L_147:
        /*0258*/ 	.byte	0x04, 0x12
        /*025a*/ 	.short	(.L_149 - .L_148)
	.align		4
.L_148:
        /*025c*/ 	.word	index@(_ZN3cub18CUB_300001_SM_10006detail10merge_sort30DeviceMergeSortPartitionKernelIN6thrust24THRUST_300001_SM_1000_NS10device_ptrIiEEj4cmpfiEEvbT_PT2_T0_SC_PSC_T1_SC_i)
        /*0260*/ 	.word	0x00000000


	//----- nvinfo : EIATTR_MIN_STACK_SIZE
	.align		4
.L_149:
        /*0264*/ 	.byte	0x04, 0x12
        /*0266*/ 	.short	(.L_151 - .L_150)
	.align		4
.L_150:
        /*0268*/ 	.word	index@(_ZN3cub18CUB_300001_SM_10006detail10merge_sort30DeviceMergeSortBlockSortKernelINS2_10policy_hubIN6thrust24THRUST_300001_SM_1000_NS10device_ptrIiEEE9Policy600ES8_PNS0_8NullTypeES8_SC_j4cmpfiSB_EEvbT0_T1_T2_T3_T4_PT6_PT7_T5_NS1_7vsmem_tE)
        /*026c*/ 	.word	0x00000000


	//----- nvinfo : EIATTR_MIN_STACK_SIZE
	.align		4
.L_151:
        /*0270*/ 	.byte	0x04, 0x12
        /*0272*/ 	.short	(.L_153 - .L_152)
	.align		4
.L_152:
        /*0274*/ 	.word	index@(_ZN3cub18CUB_300001_SM_10006detail10merge_sort26DeviceMergeSortMergeKernelINS2_10policy_hubIN6thrust24THRUST_300001_SM_1000_NS10device_ptrIiEEE9Policy600ES8_PNS0_8NullTypeES8_SC_m4cmpiiSB_EEvbT2_T3_T4_PT6_PT7_T5_PSG_SG_NS1_7vsmem_tE)
        /*0278*/ 	.word	0x00000000


	//----- nvinfo : EIATTR_MIN_STACK_SIZE
	.align		4
.L_153:
        /*027c*/ 	.byte	0x04, 0x12
        /*027e*/ 	.short	(.L_155 - .L_154)
	.align		4
.L_154:
        /*0280*/ 	.word	index@(_ZN3cub18CUB_300001_SM_10006detail10merge_sort30DeviceMergeSortPartitionKernelIN6thrust24THRUST_300001_SM_1000_NS10device_ptrIiEEm4cmpiiEEvbT_PT2_T0_SC_PSC_T1_SC_i)
        /*0284*/ 	.word	0x00000000


	//----- nvinfo : EIATTR_MIN_STACK_SIZE
	.align		4
.L_155:
        /*0288*/ 	.byte	0x04, 0x12
        /*028a*/ 	.short	(.L_157 - .L_156)
	.align		4
.L_156:
        /*028c*/ 	.word	index@(_ZN3cub18CUB_300001_SM_10006detail10merge_sort30DeviceMergeSortBlockSortKernelINS2_10policy_hubIN6thrust24THRUST_300001_SM_1000_NS10device_ptrIiEEE9Policy600ES8_PNS0_8NullTypeES8_SC_m4cmpiiSB_EEvbT0_T1_T2_T3_T4_PT6_PT7_T5_NS1_7vsmem_tE)
        /*0290*/ 	.word	0x00000000


	//----- nvinfo : EIATTR_MIN_STACK_SIZE
	.align		4
.L_157:
        /*0294*/ 	.byte	0x04, 0x12
        /*0296*/ 	.short	(.L_159 - .L_158)
	.align		4
.L_158:
        /*0298*/ 	.word	index@(_ZN3cub18CUB_300001_SM_10006detail10merge_sort26DeviceMergeSortMergeKernelINS2_10policy_hubIN6thrust24THRUST_300001_SM_1000_NS10device_ptrIiEEE9Policy600ES8_PNS0_8NullTypeES8_SC_j4cmpiiSB_EEvbT2_T3_T4_PT6_PT7_T5_PSG_SG_NS1_7vsmem_tE)
        /*029c*/ 	.word	0x00000000


	//----- nvinfo : EIATTR_MIN_STACK_SIZE
	.align		4
.L_159:
        /*02a0*/ 	.byte	0x04, 0x12
        /*02a2*/ 	.short	(.L_161 - .L_160)
	.align		4
.L_160:
        /*02a4*/ 	.word	index@(_ZN3cub18CUB_300001_SM_10006detail10merge_sort30DeviceMergeSortPartitionKernelIN6thrust24THRUST_300001_SM_1000_NS10device_ptrIiEEj4cmpiiEEvbT_PT2_T0_SC_PSC_T1_SC_i)
        /*02a8*/ 	.word	0x00000000


	//----- nvinfo : EIATTR_MIN_STACK_SIZE
	.align		4
.L_161:
        /*02ac*/ 	.byte	0x04, 0x12
        /*02ae*/ 	.short	(.L_163 - .L_162)
	.align		4
.L_162:
        /*02b0*/ 	.word	index@(_ZN3cub18CUB_300001_SM_10006detail10merge_sort30DeviceMergeSortBlockSortKernelINS2_10policy_hubIN6thrust24THRUST_300001_SM_1000_NS10device_ptrIiEEE9Policy600ES8_PNS0_8NullTypeES8_SC_j4cmpiiSB_EEvbT0_T1_T2_T3_T4_PT6_PT7_T5_NS1_7vsmem_tE)
        /*02b4*/ 	.word	0x00000000


	//----- nvinfo : EIATTR_MIN_STACK_SIZE
	.align		4
.L_163:
        /*02b8*/ 	.byte	0x04, 0x12
        /*02ba*/ 	.short	(.L_165 - .L_164)
	.align		4
.L_164:
        /*02bc*/ 	.word	index@(_ZN3cub18CUB_300001_SM_10006detail8for_each13static_kernelINS2_12policy_hub_t12policy_500_tElN6thrust24THRUST_300001_SM_1000_NS8cuda_cub10__tabulate7functorINS7_10device_ptrIiEENS7_6system6detail7generic6detail22compute_sequence_valueIivEElEEEEvT0_T1_)
        /*02c0*/ 	.word	0x00000000


	//----- nvinfo : EIATTR_MIN_STACK_SIZE
	.align		4
.L_165:
        /*02c4*/ 	.byte	0x04, 0x12
        /*02c6*/ 	.short	(.L_167 - .L_166)
	.align		4
.L_166:
        /*02c8*/ 	.word	index@(_ZN3cub18CUB_300001_SM_10006detail11EmptyKernelIvEEvv)
        /*02cc*/ 	.word	0x00000000
.L_167:


//--------------------- .nv.compat                --------------------------
	.section	.nv.compat,"",@"SHT_CUDA_COMPAT_INFO"
	.align	4
        /*0000*/ 	.byte	0x02, 0x09, 0x00, 0x00, 0x02, 0x02, 0x01, 0x00, 0x02, 0x05, 0x05, 0x00, 0x03, 0x07, 0x01, 0x01
        /*0010*/ 	.byte	0x02, 0x03, 0x00, 0x00, 0x02, 0x06, 0x01, 0x00, 0x04, 0x0b, 0x08, 0x00, 0x01, 0x00, 0x00, 0x00
        /*0020*/ 	.byte	0x00, 0x00, 0x00, 0x00


//--------------------- .nv.info._ZN3cub18CUB_300001_SM_10006detail10merge_sort26DeviceMergeSortMergeKernelINS2_10policy_hubIN6thrust24THRUST_300001_SM_1000_NS10device_ptrIiEEE9Policy600ES8_PNS0_8NullTypeES8_SC_m4cmpdiSB_EEvbT2_T3_T4_PT6_PT7_T5_PSG_SG_NS1_7vsmem_tE --------------------------
	.section	.nv.info._ZN3cub18CUB_300001_SM_10006detail10merge_sort26DeviceMergeSortMergeKernelINS2_10policy_hubIN6thrust24THRUST_300001_SM_1000_NS10device_ptrIiEEE9Policy600ES8_PNS0_8NullTypeES8_SC_m4cmpdiSB_EEvbT2_T3_T4_PT6_PT7_T5_PSG_SG_NS1_7vsmem_tE,"",@"SHT_CUDA_INFO"
	.sectionflags	@""
	.align	4


	//----- nvinfo : EIATTR_CUDA_API_VERSION
	.align		4
        /*0000*/ 	.byte	0x04, 0x37
        /*0002*/ 	.short	(.L_169 - .L_168)
.L_168:
        /*0004*/ 	.word	0x00000082


	//----- nvinfo : EIATTR_KPARAM_INFO
	.align		4
.L_169:
        /*0008*/ 	.byte	0x04, 0x17
        /*000a*/ 	.short	(.L_171 - .L_170)
.L_170:
        /*000c*/ 	.word	0x00000000
        /*0010*/ 	.short	0x0009
        /*0012*/ 	.short	0x0048
        /*0014*/ 	.byte	0x00, 0xf0, 0x21, 0x00


	//----- nvinfo : EIATTR_KPARAM_INFO
	.align		4
.L_171:
        /*0018*/ 	.byte	0x04, 0x17
        /*001a*/ 	.short	(.L_173 - .L_172)
.L_172:
        /*001c*/ 	.word	0x00000000
        /*0020*/ 	.short	0x0008
        /*0022*/ 	.short	0x0040
        /*0024*/ 	.byte	0x00, 0xf0, 0x21, 0x00


	//----- nvinfo : EIATTR_KPARAM_INFO
	.align		4
.L_173:
        /*0028*/ 	.byte	0x04, 0x17
        /*002a*/ 	.short	(.L_175 - .L_174)
.L_174:
        /*002c*/ 	.word	0x00000000
        /*0030*/ 	.short	0x0007
        /*0032*/ 	.short	0x0038
        /*0034*/ 	.byte	0x00, 0xf5, 0x21, 0x00


	//----- nvinfo : EIATTR_KPARAM_INFO
	.align		4
.L_175:
        /*0038*/ 	.byte	0x04, 0x17
        /*003a*/ 	.short	(.L_177 - .L_176)
.L_176:
        /*003c*/ 	.word	0x00000000
        /*0040*/ 	.short	0x0006
        /*0042*/ 	.short	0x0030
        /*0044*/ 	.byte	0x00, 0xf0, 0x05, 0x00


	//----- nvinfo : EIATTR_KPARAM_INFO
	.align		4
.L_177:
        /*0048*/ 	.byte	0x04, 0x17
        /*004a*/ 	.short	(.L_179 - .L_178)
.L_178:
        /*004c*/ 	.word	0x00000000
        /*0050*/ 	.short	0x0005
        /*0052*/ 	.short	0x0028
        /*0054*/ 	.byte	0x00, 0xf5, 0x21, 0x00


	//----- nvinfo : EIATTR_KPARAM_INFO
	.align		4
.L_179:
        /*0058*/ 	.byte	0x04, 0x17
        /*005a*/ 	.short	(.L_181 - .L_180)
.L_180:
        /*005c*/ 	.word	0x00000000
        /*0060*/ 	.short	0x0004
        /*0062*/ 	.short	0x0020
        /*0064*/ 	.byte	0x00, 0xf5, 0x21, 0x00


	//----- nvinfo : EIATTR_KPARAM_INFO
	.align		4
.L_181:
        /*0068*/ 	.byte	0x04, 0x17
        /*006a*/ 	.short	(.L_183 - .L_182)
.L_182:
        /*006c*/ 	.word	0x00000000
        /*0070*/ 	.short	0x0003
        /*0072*/ 	.short	0x0018
        /*0074*/ 	.byte	0x00, 0xf0, 0x21, 0x00


	//----- nvinfo : EIATTR_KPARAM_INFO
	.align		4
.L_183:
        /*0078*/ 	.byte	0x04, 0x17
        /*007a*/ 	.short	(.L_185 - .L_184)
.L_184:
        /*007c*/ 	.word	0x00000000
        /*0080*/ 	.short	0x0002
        /*0082*/ 	.short	0x0010
        /*0084*/ 	.byte	0x00, 0xf5, 0x21, 0x00


	//----- nvinfo : EIATTR_KPARAM_INFO
	.align		4
.L_185:
        /*0088*/ 	.byte	0x04, 0x17
        /*008a*/ 	.short	(.L_187 - .L_186)
.L_186:
        /*008c*/ 	.word	0x00000000
        /*0090*/ 	.short	0x0001
        /*0092*/ 	.short	0x0008
        /*0094*/ 	.byte	0x00, 0xf0, 0x21, 0x00


	//----- nvinfo : EIATTR_KPARAM_INFO
	.align		4
.L_187:
        /*0098*/ 	.byte	0x04, 0x17
        /*009a*/ 	.short	(.L_189 - .L_188)
.L_188:
        /*009c*/ 	.word	0x00000000
        /*00a0*/ 	.short	0x0000
        /*00a2*/ 	.short	0x0000
        /*00a4*/ 	.byte	0x00, 0xf0, 0x05, 0x00


	//----- nvinfo : EIATTR_SPARSE_MMA_MASK
	.align		4
.L_189:
        /*00a8*/ 	.byte	0x03, 0x50
        /*00aa*/ 	.short	0x0000


	//----- nvinfo : EIATTR_MAXREG_COUNT
	.align		4
        /*00ac*/ 	.byte	0x03, 0x1b
        /*00ae*/ 	.short	0x00ff


	//----- nvinfo : EIATTR_NUM_BARRIERS
	.align		4
        /*00b0*/ 	.byte	0x02, 0x4c
        /*00b2*/ 	.byte	0x01
	.zero		1


	//----- nvinfo : EIATTR_MERCURY_ISA_VERSION
	.align		4
        /*00b4*/ 	.byte	0x03, 0x5f
        /*00b6*/ 	.short	0x0101


	//----- nvinfo : EIATTR_COOP_GROUP_MASK_REGIDS
	.align		4
        /*00b8*/ 	.byte	0x04, 0x29
        /*00ba*/ 	.short	(.L_191 - .L_190)


	//   ....[0]....
.L_190:
        /*00bc*/ 	.word	0xffffffff


	//   ....[1]....
        /*00c0*/ 	.word	0xffffffff


	//   ....[2]....
        /*00c4*/ 	.word	0xffffffff


	//   ....[3]....
        /*00c8*/ 	.word	0xffffffff


	//----- nvinfo : EIATTR_COOP_GROUP_INSTR_OFFSETS
	.align		4
.L_191:
        /*00cc*/ 	.byte	0x04, 0x28
        /*00ce*/ 	.short	(.L_193 - .L_192)


	//   ....[0]....
.L_192:
        /*00d0*/ 	.word	0x00003460


	//   ....[1]....
        /*00d4*/ 	.word	0x000038d0


	//   ....[2]....
        /*00d8*/ 	.word	0x00007590


	//   ....[3]....
        /*00dc*/ 	.word	0x00007be0


	//----- nvinfo : EIATTR_VRC_CTA_INIT_COUNT
	.align		4
.L_193:
        /*00e0*/ 	.byte	0x02, 0x4a
	.zero		1
	.zero		1


	//----- nvinfo : EIATTR_EXIT_INSTR_OFFSETS
	.align		4
        /*00e4*/ 	.byte	0x04, 0x1c
        /*00e6*/ 	.short	(.L_195 - .L_194)


	//   ....[0]....
.L_194:
        /*00e8*/ 	.word	0x000036a0


	//   ....[1]....
        /*00ec*/ 	.word	0x00003b00


	//   ....[2]....
        /*00f0*/ 	.word	0x000079f0


	//   ....[3]....
        /*00f4*/ 	.word	0x00007a10


	//   ....[4]....
        /*00f8*/ 	.word	0x000080b0


	//   ....[5]....
        /*00fc*/ 	.word	0x000080d0


	//----- nvinfo : EIATTR_MAX_THREADS
	.align		4
.L_195:
        /*0100*/ 	.byte	0x04, 0x05
        /*0102*/ 	.short	(.L_197 - .L_196)
.L_196:
        /*0104*/ 	.word	0x00000100
        /*0108*/ 	.word	0x00000001
        /*010c*/ 	.word	0x00000001


	//----- nvinfo : EIATTR_CRS_STACK_SIZE
	.align		4
.L_197:
        /*0110*/ 	.byte	0x04, 0x1e
        /*0112*/ 	.short	(.L_199 - .L_198)
.L_198:
        /*0114*/ 	.word	0x00000000


	//----- nvinfo : EIATTR_CBANK_PARAM_SIZE
	.align		4
.L_199:
        /*0118*/ 	.byte	0x03, 0x19
        /*011a*/ 	.short	0x0050


	//----- nvinfo : EIATTR_PARAM_CBANK
	.align		4
        /*011c*/ 	.byte	0x04, 0x0a
        /*011e*/ 	.short	(.L_201 - .L_200)
	.align		4
.L_200:
        /*0120*/ 	.word	index@(.nv.constant0._ZN3cub18CUB_300001_SM_10006detail10merge_sort26DeviceMergeSortMergeKernelINS2_10policy_hubIN6thrust24THRUST_300001_SM_1000_NS10device_ptrIiEEE9Policy600ES8_PNS0_8NullTypeES8_SC_m4cmpdiSB_EEvbT2_T3_T4_PT6_PT7_T5_PSG_SG_NS1_7vsmem_tE)
        /*0124*/ 	.short	0x0380
        /*0126*/ 	.short	0x0050


	//----- nvinfo : EIATTR_SW_WAR
	.align		4
.L_201:
        /*0128*/ 	.byte	0x04, 0x36
        /*012a*/ 	.short	(.L_203 - .L_202)
.L_202:
        /*012c*/ 	.word	0x00000008
.L_203:


//--------------------- .nv.info._ZN3cub18CUB_300001_SM_10006detail10merge_sort30DeviceMergeSortPartitionKernelIN6thrust24THRUST_300001_SM_1000_NS10device_ptrIiEEm4cmpdiEEvbT_PT2_T0_SC_PSC_T1_SC_i --------------------------
	.section	.nv.info._ZN3cub18CUB_300001_SM_10006detail10merge_sort30DeviceMergeSortPartitionKernelIN6thrust24THRUST_300001_SM_1000_NS10device_ptrIiEEm4cmpdiEEvbT_PT2_T0_SC_PSC_T1_SC_i,"",@"SHT_CUDA_INFO"
	.sectionflags	@""
	.align	4


	//----- nvinfo : EIATTR_CUDA_API_VERSION
	.align		4
        /*0000*/ 	.byte	0x04, 0x37
        /*0002*/ 	.short	(.L_205 - .L_204)
.L_204:
        /*0004*/ 	.word	0x00000082


	//----- nvinfo : EIATTR_KPARAM_INFO
	.align		4
.L_205:
        /*0008*/ 	.byte	0x04, 0x17
        /*000a*/ 	.short	(.L_207 - .L_206)
.L_206:
        /*000c*/ 	.word	0x00000000
        /*0010*/ 	.short	0x0008
        /*0012*/ 	.short	0x0040
        /*0014*/ 	.byte	0x00, 0xf0, 0x11, 0x00


	//----- nvinfo : EIATTR_KPARAM_INFO
	.align		4
.L_207:
        /*0018*/ 	.byte	0x04, 0x17
        /*001a*/ 	.short	(.L_209 - .L_208)
.L_208:
        /*001c*/ 	.word	0x00000000
        /*0020*/ 	.short	0x0007
        /*0022*/ 	.short	0x0038
        /*0024*/ 	.byte	0x00, 0xf0, 0x21, 0x00


	//----- nvinfo : EIATTR_KPARAM_INFO
	.align		4
.L_209:
        /*0028*/ 	.byte	0x04, 0x17
        /*002a*/ 	.short	(.L_211 - .L_210)
.L_210:
        /*002c*/ 	.word	0x00000000
        /*0030*/ 	.short	0x0006
        /*0032*/ 	.short	0x0030
        /*0034*/ 	.byte	0x00, 0xf0, 0x05, 0x00


	//----- nvinfo : EIATTR_KPARAM_INFO
	.align		4
.L_211:
        /*0038*/ 	.byte	0x04, 0x17
        /*003a*/ 	.short	(.L_213 - .L_212)
.L_212:
        /*003c*/ 	.word	0x00000000
        /*0040*/ 	.short	0x0005
        /*0042*/ 	.short	0x0028
        /*0044*/ 	.byte	0x00, 0xf5, 0x21, 0x00


	//----- nvinfo : EIATTR_KPARAM_INFO
	.align		4
.L_213:
        /*0048*/ 	.byte	0x04, 0x17
        /*004a*/ 	.short	(.L_215 - .L_214)
.L_214:
        /*004c*/ 	.word	0x00000000
        /*0050*/ 	.short	0x0004
        /*0052*/ 	.short	0x0020
        /*0054*/ 	.byte	0x00, 0xf0, 0x21, 0x00


	//----- nvinfo : EIATTR_KPARAM_INFO
	.align		4
.L_215:
        /*0058*/ 	.byte	0x04, 0x17
        /*005a*/ 	.short	(.L_217 - .L_216)
.L_216:
        /*005c*/ 	.word	0x00000000
        /*0060*/ 	.short	0x0003
        /*0062*/ 	.short	0x0018
        /*0064*/ 	.byte	0x00, 0xf0, 0x21, 0x00


	//----- nvinfo : EIATTR_KPARAM_INFO
	.align		4
.L_217:
        /*0068*/ 	.byte	0x04, 0x17
        /*006a*/ 	.short	(.L_219 - .L_218)
.L_218:
        /*006c*/ 	.word	0x00000000
        /*0070*/ 	.short	0x0002
        /*0072*/ 	.short	0x0010
        /*0074*/ 	.byte	0x00, 0xf5, 0x21, 0x00


	//----- nvinfo : EIATTR_KPARAM_INFO
	.align		4
.L_219:
        /*0078*/ 	.byte	0x04, 0x17
        /*007a*/ 	.short	(.L_221 - .L_220)
.L_220:
        /*007c*/ 	.word	0x00000000
        /*0080*/ 	.short	0x0001
        /*0082*/ 	.short	0x0008
        /*0084*/ 	.byte	0x00, 0xf0, 0x21, 0x00


	//----- nvinfo : EIATTR_KPARAM_INFO
	.align		4
.L_221:
        /*0088*/ 	.byte	0x04, 0x17
        /*008a*/ 	.short	(.L_223 - .L_222)
.L_222:
        /*008c*/ 	.word	0x00000000
        /*0090*/ 	.short	0x0000
        /*0092*/ 	.short	0x0000
        /*0094*/ 	.byte	0x00, 0xf0, 0x05, 0x00


	//----- nvinfo : EIATTR_SPARSE_MMA_MASK
	.align		4
.L_223:
        /*0098*/ 	.byte	0x03, 0x50
        /*009a*/ 	.short	0x0000


	//----- nvinfo : EIATTR_MAXREG_COUNT
	.align		4
        /*009c*/ 	.byte	0x03, 0x1b
        /*009e*/ 	.short	0x00ff


	//----- nvinfo : EIATTR_MERCURY_ISA_VERSION
	.align		4
        /*00a0*/ 	.byte	0x03, 0x5f
        /*00a2*/ 	.short	0x0101


	//----- nvinfo : EIATTR_VRC_CTA_INIT_COUNT
	.align		4
        /*00a4*/ 	.byte	0x02, 0x4a
	.zero		1
	.zero		1


	//----- nvinfo : EIATTR_EXIT_INSTR_OFFSETS
	.align		4
        /*00a8*/ 	.byte	0x04, 0x1c
        /*00aa*/ 	.short	(.L_225 - .L_224)


	//   ....[0]....
.L_224:
        /*00ac*/ 	.word	0x00000080


	//   ....[1]....
        /*00b0*/ 	.word	0x000003d0


	//   ....[2]....
        /*00b4*/ 	.word	0x00000c30


	//----- nvinfo : EIATTR_CRS_STACK_SIZE
	.align		4
.L_225:
        /*00b8*/ 	.byte	0x04, 0x1e
        /*00ba*/ 	.short	(.L_227 - .L_226)
.L_226:
        /*00bc*/ 	.word	0x00000000


	//----- nvinfo : EIATTR_CBANK_PARAM_SIZE
	.align		4
.L_227:
        /*00c0*/ 	.byte	0x03, 0x19
        /*00c2*/ 	.short	0x0044


	//----- nvinfo : EIATTR_PARAM_CBANK
	.align		4
        /*00c4*/ 	.byte	0x04, 0x0a
        /*00c6*/ 	.short	(.L_229 - .L_228)
	.align		4
.L_228:
        /*00c8*/ 	.word	index@(.nv.constant0._ZN3cub18CUB_300001_SM_10006detail10merge_sort30DeviceMergeSortPartitionKernelIN6thrust24THRUST_300001_SM_1000_NS10device_ptrIiEEm4cmpdiEEvbT_PT2_T0_SC_PSC_T1_SC_i)
        /*00cc*/ 	.short	0x0380
        /*00ce*/ 	.short	0x0044


	//----- nvinfo : EIATTR_SW_WAR
	.align		4
.L_229:
        /*00d0*/ 	.byte	0x04, 0x36
        /*00d2*/ 	.short	(.L_231 - .L_230)
.L_230:
        /*00d4*/ 	.word	0x00000008
.L_231:


//--------------------- .nv.info._ZN3cub18CUB_300001_SM_10006detail10merge_sort30DeviceMergeSortBlockSortKernelINS2_10policy_hubIN6thrust24THRUST_300001_SM_1000_NS10device_ptrIiEEE9Policy600ES8_PNS0_8NullTypeES8_SC_m4cmpdiSB_EEvbT0_T1_T2_T3_T4_PT6_PT7_T5_NS1_7vsmem_tE --------------------------
	.section	.nv.info._ZN3cub18CUB_300001_SM_10006detail10merge_sort30DeviceMergeSortBlockSortKernelINS2_10policy_hubIN6thrust24THRUST_300001_SM_1000_NS10device_ptrIiEEE9Policy600ES8_PNS0_8NullTypeES8_SC_m4cmpdiSB_EEvbT0_T1_T2_T3_T4_PT6_PT7_T5_NS1_7vsmem_tE,"",@"SHT_CUDA_INFO"
	.sectionflags	@""
	.align	4


	//----- nvinfo : EIATTR_CUDA_API_VERSION
	.align		4
        /*0000*/ 	.byte	0x04, 0x37
        /*0002*/ 	.short	(.L_233 - .L_232)
.L_232:
        /*0004*/ 	.word	0x00000082


	//----- nvinfo : EIATTR_KPARAM_INFO
	.align		4
.L_233:
        /*0008*/ 	.byte	0x04, 0x17
        /*000a*/ 	.short	(.L_235 - .L_234)
.L_234:
        /*000c*/ 	.word	0x00000000
        /*0010*/ 	.short	0x0009
        /*0012*/ 	.short	0x0048
        /*0014*/ 	.byte	0x00, 0xf0, 0x21, 0x00


	//----- nvinfo : EIATTR_KPARAM_INFO
	.align		4
.L_235:
        /*0018*/ 	.byte	0x04, 0x17
        /*001a*/ 	.short	(.L_237 - .L_236)
.L_236:
        /*001c*/ 	.word	0x00000000
        /*0020*/ 	.short	0x0008
        /*0022*/ 	.short	0x0040
        /*0024*/ 	.byte	0x00, 0xf0, 0x05, 0x00


	//----- nvinfo : EIATTR_KPARAM_INFO
	.align		4
.L_237:
        /*0028*/ 	.byte	0x04, 0x17
        /*002a*/ 	.short	(.L_239 - .L_238)
.L_238:
        /*002c*/ 	.word	0x00000000
        /*0030*/ 	.short	0x0007
        /*0032*/ 	.short	0x0038
        /*0034*/ 	.byte	0x00, 0xf5, 0x21, 0x00


	//----- nvinfo : EIATTR_KPARAM_INFO
	.align		4
.L_239:
        /*0038*/ 	.byte	0x04, 0x17
        /*003a*/ 	.short	(.L_241 - .L_240)
.L_240:
        /*003c*/ 	.word	0x00000000
        /*0040*/ 	.short	0x0006
        /*0042*/ 	.short	0x0030
        /*0044*/ 	.byte	0x00, 0xf5, 0x21, 0x00


	//----- nvinfo : EIATTR_KPARAM_INFO
	.align		4
.L_241:
        /*0048*/ 	.byte	0x04, 0x17
        /*004a*/ 	.short	(.L_243 - .L_242)
.L_242:
        /*004c*/ 	.word	0x00000000
        /*0050*/ 	.short	0x0005
        /*0052*/ 	.short	0x0028
        /*0054*/ 	.byte	0x00, 0xf0, 0x21, 0x00


	//----- nvinfo : EIATTR_KPARAM_INFO
	.align		4
.L_243:
        /*0058*/ 	.byte	0x04, 0x17
        /*005a*/ 	.short	(.L_245 - .L_244)
.L_244:
        /*005c*/ 	.word	0x00000000
        /*0060*/ 	.short	0x0004
        /*0062*/ 	.short	0x0020
        /*0064*/ 	.byte	0x00, 0xf5, 0x21, 0x00


	//----- nvinfo : EIATTR_KPARAM_INFO
	.align		4
.L_245:
        /*0068*/ 	.byte	0x04, 0x17
        /*006a*/ 	.short	(.L_247 - .L_246)
.L_246:
        /*006c*/ 	.word	0x00000000
        /*0070*/ 	.short	0x0003
        /*0072*/ 	.short	0x0018
        /*0074*/ 	.byte	0x00, 0xf0, 0x21, 0x00


	//----- nvinfo : EIATTR_KPARAM_INFO
	.align		4
.L_247:
        /*0078*/ 	.byte	0x04, 0x17
        /*007a*/ 	.short	(.L_249 - .L_248)
.L_248:
        /*007c*/ 	.word	0x00000000
        /*0080*/ 	.short	0x0002
        /*0082*/ 	.short	0x0010
        /*0084*/ 	.byte	0x00, 0xf5, 0x21, 0x00


	//----- nvinfo : EIATTR_KPARAM_INFO
	.align		4
.L_249:
        /*0088*/ 	.byte	0x04, 0x17
        /*008a*/ 	.short	(.L_251 - .L_250)
.L_250:
        /*008c*/ 	.word	0x00000000
        /*0090*/ 	.short	0x0001
        /*0092*/ 	.short	0x0008
        /*0094*/ 	.byte	0x00, 0xf0, 0x21, 0x00


	//----- nvinfo : EIATTR_KPARAM_INFO
	.align		4
.L_251:
        /*0098*/ 	.byte	0x04, 0x17
        /*009a*/ 	.short	(.L_253 - .L_252)
.L_252:
        /*009c*/ 	.word	0x00000000
        /*00a0*/ 	.short	0x0000
        /*00a2*/ 	.short	0x0000
        /*00a4*/ 	.byte	0x00, 0xf0, 0x05, 0x00


	//----- nvinfo : EIATTR_SPARSE_MMA_MASK
	.align		4
.L_253:
        /*00a8*/ 	.byte	0x03, 0x50
        /*00aa*/ 	.short	0x0000


	//----- nvinfo : EIATTR_MAXREG_COUNT
	.align		4
        /*00ac*/ 	.byte	0x03, 0x1b
        /*00ae*/ 	.short	0x00ff


	//----- nvinfo : EIATTR_NUM_BARRIERS
	.align		4
        /*00b0*/ 	.byte	0x02, 0x4c
        /*00b2*/ 	.byte	0x01
	.zero		1


	//----- nvinfo : EIATTR_MERCURY_ISA_VERSION
	.align		4
        /*00b4*/ 	.byte	0x03, 0x5f
        /*00b6*/ 	.short	0x0101


	//----- nvinfo : EIATTR_COOP_GROUP_MASK_REGIDS
	.align		4
        /*00b8*/ 	.byte	0x04, 0x29
        /*00ba*/ 	.short	(.L_255 - .L_254)


	//   ....[0]....
.L_254:
        /*00bc*/ 	.word	0xffffffff


	//   ....[1]....
        /*00c0*/ 	.word	0xffffffff


	//   ....[2]....
        /*00c4*/ 	.word	0xffffffff


	//   ....[3]....
        /*00c8*/ 	.word	0xffffffff


	//   ....[4]....
        /*00cc*/ 	.word	0xffffffff


	//   ....[5]....
        /*00d0*/ 	.word	0xffffffff


	//----- nvinfo : EIATTR_COOP_GROUP_INSTR_OFFSETS
	.align		4
.L_255:
        /*00d4*/ 	.byte	0x04, 0x28
        /*00d6*/ 	.short	(.L_257 - .L_256)


	//   ....[0]....
.L_256:
        /*00d8*/ 	.word	0x00000410


	//   ....[1]....
        /*00dc*/ 	.word	0x00005f20


	//   ....[2]....
        /*00e0*/ 	.word	0x000062e0


	//   ....[3]....
        /*00e4*/ 	.word	0x000070f0


	//   ....[4]....
        /*00e8*/ 	.word	0x0000d8e0


	//   ....[5]....
        /*00ec*/ 	.word	0x0000df40


	//----- nvinfo : EIATTR_VRC_CTA_INIT_COUNT
	.align		4
.L_257:
        /*00f0*/ 	.byte	0x02, 0x4a
	.zero		1
	.zero		1


	//----- nvinfo : EIATTR_EXIT_INSTR_OFFSETS
	.align		4
        /*00f4*/ 	.byte	0x04, 0x1c
        /*00f6*/ 	.short	(.L_259 - .L_258)


	//   ....[0]....
.L_258:
        /*00f8*/ 	.word	0x00006190


	//   ....[1]....
        /*00fc*/ 	.word	0x00006510


	//   ....[2]....
        /*0100*/ 	.word	0x0000dd70


	//   ....[3]....
        /*0104*/ 	.word	0x0000dd90


	//   ....[4]....
        /*0108*/ 	.word	0x0000e8a0


	//   ....[5]....
        /*010c*/ 	.word	0x0000e910


	//----- nvinfo : EIATTR_MAX_THREADS
	.align		4
.L_259:
        /*0110*/ 	.byte	0x04, 0x05
        /*0112*/ 	.short	(.L_261 - .L_260)
.L_260:
        /*0114*/ 	.word	0x00000100
        /*0118*/ 	.word	0x00000001
        /*011c*/ 	.word	0x00000001


	//----- nvinfo : EIATTR_CRS_STACK_SIZE
	.align		4
.L_261:
        /*0120*/ 	.byte	0x04, 0x1e
        /*0122*/ 	.short	(.L_263 - .L_262)
.L_262:
        /*0124*/ 	.word	0x00000000


	//----- nvinfo : EIATTR_CBANK_PARAM_SIZE
	.align		4
.L_263:
        /*0128*/ 	.byte	0x03, 0x19
        /*012a*/ 	.short	0x0050


	//----- nvinfo : EIATTR_PARAM_CBANK
	.align		4
        /*012c*/ 	.byte	0x04, 0x0a
        /*012e*/ 	.short	(.L_265 - .L_264)
	.align		4
.L_264:
        /*0130*/ 	.word	index@(.nv.constant0._ZN3cub18CUB_300001_SM_10006detail10merge_sort30DeviceMergeSortBlockSortKernelINS2_10policy_hubIN6thrust24THRUST_300001_SM_1000_NS10device_ptrIiEEE9Policy600ES8_PNS0_8NullTypeES8_SC_m4cmpdiSB_EEvbT0_T1_T2_T3_T4_PT6_PT7_T5_NS1_7vsmem_tE)
        /*0134*/ 	.short	0x0380
        /*0136*/ 	.short	0x0050


	//----- nvinfo : EIATTR_SW_WAR
	.align		4
.L_265:
        /*0138*/ 	.byte	0x04, 0x36
        /*013a*/ 	.short	(.L_267 - .L_266)
.L_266:
        /*013c*/ 	.word	0x00000008
.L_267:


//--------------------- .nv.info._ZN3cub18CUB_300001_SM_10006detail10merge_sort26DeviceMergeSortMergeKernelINS2_10policy_hubIN6thrust24THRUST_300001_SM_1000_NS10device_ptrIiEEE9Policy600ES8_PNS0_8NullTypeES8_SC_j4cmpdiSB_EEvbT2_T3_T4_PT6_PT7_T5_PSG_SG_NS1_7vsmem_tE --------------------------
	.section	.nv.info._ZN3cub18CUB_300001_SM_10006detail10merge_sort26DeviceMergeSortMergeKernelINS2_10policy_hubIN6thrust24THRUST_300001_SM_1000_NS10device_ptrIiEEE9Policy600ES8_PNS0_8NullTypeES8_SC_j4cmpdiSB_EEvbT2_T3_T4_PT6_PT7_T5_PSG_SG_NS1_7vsmem_tE,"",@"SHT_CUDA_INFO"
	.sectionflags	@""
	.align	4


	//----- nvinfo : EIATTR_CUDA_API_VERSION
	.align		4
        /*0000*/ 	.byte	0x04, 0x37
        /*0002*/ 	.short	(.L_269 - .L_268)
.L_268:
        /*0004*/ 	.word	0x00000082


	//----- nvinfo : EIATTR_KPARAM_INFO
	.align		4
.L_269:
        /*0008*/ 	.byte	0x04, 0x17
        /*000a*/ 	.short	(.L_271 - .L_270)
.L_270:
        /*000c*/ 	.word	0x00000000
        /*0010*/ 	.short	0x0009
        /*0012*/ 	.short	0x0048
        /*0014*/ 	.byte	0x00, 0xf0, 0x21, 0x00


	//----- nvinfo : EIATTR_KPARAM_INFO
	.align		4
.L_271:
        /*0018*/ 	.byte	0x04, 0x17
        /*001a*/ 	.short	(.L_273 - .L_272)
.L_272:
        /*001c*/ 	.word	0x00000000
        /*0020*/ 	.short	0x0008
        /*0022*/ 	.short	0x0040
        /*0024*/ 	.byte	0x00, 0xf0, 0x11, 0x00


	//----- nvinfo : EIATTR_KPARAM_INFO
	.align		4
.L_273:
        /*0028*/ 	.byte	0x04, 0x17
        /*002a*/ 	.short	(.L_275 - .L_274)
.L_274:
        /*002c*/ 	.word	0x00000000
        /*0030*/ 	.short	0x0007
        /*0032*/ 	.short	0x0038
        /*0034*/ 	.byte	0x00, 0xf5, 0x21, 0x00


	//----- nvinfo : EIATTR_KPARAM_INFO
	.align		4
.L_275:
        /*0038*/ 	.byte	0x04, 0x17
        /*003a*/ 	.short	(.L_277 - .L_276)
.L_276:
        /*003c*/ 	.word	0x00000000
        /*0040*/ 	.short	0x0006
        /*0042*/ 	.short	0x0030
        /*0044*/ 	.byte	0x00, 0xf0, 0x05, 0x00


	//----- nvinfo : EIATTR_KPARAM_INFO
	.align		4
.L_277:
        /*0048*/ 	.byte	0x04, 0x17
        /*004a*/ 	.short	(.L_279 - .L_278)
.L_278:
        /*004c*/ 	.word	0x00000000
        /*0050*/ 	.short	0x0005
        /*0052*/ 	.short	0x0028
        /*0054*/ 	.byte	0x00, 0xf5, 0x21, 0x00


	//----- nvinfo : EIATTR_KPARAM_INFO
	.align		4
.L_279:
        /*0058*/ 	.byte	0x04, 0x17
        /*005a*/ 	.short	(.L_281 - .L_280)
.L_280:
        /*005c*/ 	.word	0x00000000
        /*0060*/ 	.short	0x0004
        /*0062*/ 	.short	0x0020
        /*0064*/ 	.byte	0x00, 0xf5, 0x21, 0x00


	//----- nvinfo : EIATTR_KPARAM_INFO
	.align		4
.L_281:
        /*0068*/ 	.byte	0x04, 0x17
        /*006a*/ 	.short	(.L_283 - .L_282)
.L_282:
        /*006c*/ 	.word	0x00000000
        /*0070*/ 	.short	0x0003
        /*0072*/ 	.short	0x0018
        /*0074*/ 	.byte	0x00, 0xf0, 0x11, 0x00


	//----- nvinfo : EIATTR_KPARAM_INFO
	.align		4
.L_283:
        /*0078*/ 	.byte	0x04, 0x17
        /*007a*/ 	.short	(.L_285 - .L_284)
.L_284:
        /*007c*/ 	.word	0x00000000
        /*0080*/ 	.short	0x0002
        /*0082*/ 	.short	0x0010
        /*0084*/ 	.byte	0x00, 0xf5, 0x21, 0x00


	//----- nvinfo : EIATTR_KPARAM_INFO
	.align		4
.L_285:
        /*0088*/ 	.byte	0x04, 0x17
        /*008a*/ 	.short	(.L_287 - .L_286)
.L_286:
        /*008c*/ 	.word	0x00000000
        /*0090*/ 	.short	0x0001
        /*0092*/ 	.short	0x0008
        /*0094*/ 	.byte	0x00, 0xf0, 0x21, 0x00


	//----- nvinfo : EIATTR_KPARAM_INFO
	.align		4
.L_287:
        /*0098*/ 	.byte	0x04, 0x17
        /*009a*/ 	.short	(.L_289 - .L_288)
.L_288:
        /*009c*/ 	.word	0x00000000
        /*00a0*/ 	.short	0x0000
        /*00a2*/ 	.short	0x0000
        /*00a4*/ 	.byte	0x00, 0xf0, 0x05, 0x00


	//----- nvinfo : EIATTR_SPARSE_MMA_MASK
	.align		4
.L_289:
        /*00a8*/ 	.byte	0x03, 0x50
        /*00aa*/ 	.short	0x0000


	//----- nvinfo : EIATTR_MAXREG_COUNT
	.align		4
        /*00ac*/ 	.byte	0x03, 0x1b
        /*00ae*/ 	.short	0x00ff


	//----- nvinfo : EIATTR_NUM_BARRIERS
	.align		4
        /*00b0*/ 	.byte	0x02, 0x4c
        /*00b2*/ 	.byte	0x01
	.zero		1


	//----- nvinfo : EIATTR_MERCURY_ISA_VERSION
	.align		4
        /*00b4*/ 	.byte	0x03, 0x5f
        /*00b6*/ 	.short	0x0101


	//----- nvinfo : EIATTR_COOP_GROUP_MASK_REGIDS
	.align		4
        /*00b8*/ 	.byte	0x04, 0x29
        /*00ba*/ 	.short	(.L_291 - .L_290)


	//   ....[0]....
.L_290:
        /*00bc*/ 	.word	0xffffffff


	//   ....[1]....
        /*00c0*/ 	.word	0xffffffff


	//   ....[2]....
        /*00c4*/ 	.word	0xffffffff


	//   ....[3]....
        /*00c8*/ 	.word	0xffffffff


	//----- nvinfo : EIATTR_COOP_GROUP_INSTR_OFFSETS
	.align		4
.L_291:
        /*00cc*/ 	.byte	0x04, 0x28
        /*00ce*/ 	.short	(.L_293 - .L_292)


	//   ....[0]....
.L_292:
        /*00d0*/ 	.word	0x000032d0


	//   ....[1]....
        /*00d4*/ 	.word	0x00003720


	//   ....[2]....
        /*00d8*/ 	.word	0x000071e0


	//   ....[3]....
        /*00dc*/ 	.word	0x00007880


	//----- nvinfo : EIATTR_VRC_CTA_INIT_COUNT
	.align		4
.L_293:
        /*00e0*/ 	.byte	0x02, 0x4a
	.zero		1
	.zero		1


	//----- nvinfo : EIATTR_EXIT_INSTR_OFFSETS
	.align		4
        /*00e4*/ 	.byte	0x04, 0x1c
        /*00e6*/ 	.short	(.L_295 - .L_294)


	//   ....[0]....
.L_294:
        /*00e8*/ 	.word	0x00003520


	//   ....[1]....
        /*00ec*/ 	.word	0x00003970


	//   ....[2]....
        /*00f0*/ 	.word	0x00007680


	//   ....[3]....
        /*00f4*/ 	.word	0x000076a0


	//   ....[4]....
        /*00f8*/ 	.word	0x00007d50


	//   ....[5]....
        /*00fc*/ 	.word	0x00007d70


	//----- nvinfo : EIATTR_MAX_THREADS
	.align		4
.L_295:
        /*0100*/ 	.byte	0x04, 0x05
        /*0102*/ 	.short	(.L_297 - .L_296)
.L_296:
        /*0104*/ 	.word	0x00000100
        /*0108*/ 	.word	0x00000001
        /*010c*/ 	.word	0x00000001


	//----- nvinfo : EIATTR_CRS_STACK_SIZE
	.align		4
.L_297:
        /*0110*/ 	.byte	0x04, 0x1e
        /*0112*/ 	.short	(.L_299 - .L_298)
.L_298:
        /*0114*/ 	.word	0x00000000


	//----- nvinfo : EIATTR_CBANK_PARAM_SIZE
	.align		4
.L_299:
        /*0118*/ 	.byte	0x03, 0x19
        /*011a*/ 	.short	0x0050


	//----- nvinfo : EIATTR_PARAM_CBANK
	.align		4
        /*011c*/ 	.byte	0x04, 0x0a
        /*011e*/ 	.short	(.L_301 - .L_300)
	.align		4
.L_300:
        /*0120*/ 	.word	index@(.nv.constant0._ZN3cub18CUB_300001_SM_10006detail10merge_sort26DeviceMergeSortMergeKernelINS2_10policy_hubIN6thrust24THRUST_300001_SM_1000_NS10device_ptrIiEEE9Policy600ES8_PNS0_8NullTypeES8_SC_j4cmpdiSB_EEvbT2_T3_T4_PT6_PT7_T5_PSG_SG_NS1_7vsmem_tE)
        /*0124*/ 	.short	0x0380
        /*0126*/ 	.short	0x0050


	//----- nvinfo : EIATTR_SW_WAR
	.align		4
.L_301:
        /*0128*/ 	.byte	0x04, 0x36
        /*012a*/ 	.short	(.L_303 - .L_302)
.L_302:
        /*012c*/ 	.word	0x00000008
.L_303:


//--------------------- .nv.info._ZN3cub18CUB_300001_SM_10006detail10merge_sort30DeviceMergeSortPartitionKernelIN6thrust24THRUST_300001_SM_1000_NS10device_ptrIiEEj4cmpdiEEvbT_PT2_T0_SC_PSC_T1_SC_i --------------------------
	.section	.nv.info._ZN3cub18CUB_300001_SM_10006detail10merge_sort30DeviceMergeSortPartitionKernelIN6thrust24THRUST_300001_SM_1000_NS10device_ptrIiEEj4cmpdiEEvbT_PT2_T0_SC_PSC_T1_SC_i,"",@"SHT_CUDA_INFO"
	.sectionflags	@""
	.align	4


	//----- nvinfo : EIATTR_CUDA_API_VERSION
	.align		4
        /*0000*/ 	.byte	0x04, 0x37
        /*0002*/ 	.short	(.L_305 - .L_304)
.L_304:
        /*0004*/ 	.word	0x00000082


	//----- nvinfo : EIATTR_KPARAM_INFO
	.align		4
.L_305:
        /*0008*/ 	.byte	0x04, 0x17
        /*000a*/ 	.short	(.L_307 - .L_306)
.L_306:
        /*000c*/ 	.word	0x00000000
        /*0010*/ 	.short	0x0008
        /*0012*/ 	.short	0x0030
        /*0014*/ 	.byte	0x00, 0xf0, 0x11, 0x00


	//----- nvinfo : EIATTR_KPARAM_INFO
	.align		4
.L_307:
        /*0018*/ 	.byte	0x04, 0x17
        /*001a*/ 	.short	(.L_309 - .L_308)
.L_308:
        /*001c*/ 	.word	0x00000000
        /*0020*/ 	.short	0x0007
        /*0022*/ 	.short	0x002c
        /*0024*/ 	.byte	0x00, 0xf0, 0x11, 0x00


	//----- nvinfo : EIATTR_KPARAM_INFO
	.align		4
.L_309:
        /*0028*/ 	.byte	0x04, 0x17
        /*002a*/ 	.short	(.L_311 - .L_310)
.L_310:
        /*002c*/ 	.word	0x00000000
        /*0030*/ 	.short	0x0006
        /*0032*/ 	.short	0x0028
        /*0034*/ 	.byte	0x00, 0xf0, 0x05, 0x00


	//----- nvinfo : EIATTR_KPARAM_INFO
	.align		4
.L_311:
        /*0038*/ 	.byte	0x04, 0x17
        /*003a*/ 	.short	(.L_313 - .L_312)
.L_312:
        /*003c*/ 	.word	0x00000000
        /*0040*/ 	.short	0x0005
        /*0042*/ 	.short	0x0020
        /*0044*/ 	.byte	0x00, 0xf5, 0x21, 0x00


	//----- nvinfo : EIATTR_KPARAM_INFO
	.align		4
.L_313:
        /*0048*/ 	.byte	0x04, 0x17
        /*004a*/ 	.short	(.L_315 - .L_314)
.L_314:
        /*004c*/ 	.word	0x00000000
        /*0050*/ 	.short	0x0004
        /*0052*/ 	.short	0x001c
        /*0054*/ 	.byte	0x00, 0xf0, 0x11, 0x00


	//----- nvinfo : EIATTR_KPARAM_INFO
	.align		4
.L_315:
        /*0058*/ 	.byte	0x04, 0x17
        /*005a*/ 	.short	(.L_317 - .L_316)
.L_316:
        /*005c*/ 	.word	0x00000000
        /*0060*/ 	.short	0x0003
        /*0062*/ 	.short	0x0018
        /*0064*/ 	.byte	0x00, 0xf0, 0x11, 0x00


	//----- nvinfo : EIATTR_KPARAM_INFO
	.align		4
.L_317:
        /*0068*/ 	.byte	0x04, 0x17
        /*006a*/ 	.short	(.L_319 - .L_318)
.L_318:
        /*006c*/ 	.word	0x00000000
        /*0070*/ 	.short	0x0002
        /*0072*/ 	.short	0x0010
        /*0074*/ 	.byte	0x00, 0xf5, 0x21, 0x00


	//----- nvinfo : EIATTR_KPARAM_INFO
	.align		4
.L_319:
        /*0078*/ 	.byte	0x04, 0x17
        /*007a*/ 	.short	(.L_321 - .L_320)
.L_320:
        /*007c*/ 	.word	0x00000000
        /*0080*/ 	.short	0x0001
        /*0082*/ 	.short	0x0008
        /*0084*/ 	.byte	0x00, 0xf0, 0x21, 0x00


	//----- nvinfo : EIATTR_KPARAM_INFO
	.align		4
.L_321:
        /*0088*/ 	.byte	0x04, 0x17
        /*008a*/ 	.short	(.L_323 - .L_322)
.L_322:
        /*008c*/ 	.word	0x00000000
        /*0090*/ 	.short	0x0000
        /*0092*/ 	.short	0x0000
        /*0094*/ 	.byte	0x00, 0xf0, 0x05, 0x00


	//----- nvinfo : EIATTR_SPARSE_MMA_MASK
	.align		4
.L_323:
        /*0098*/ 	.byte	0x03, 0x50
        /*009a*/ 	.short	0x0000


	//----- nvinfo : EIATTR_MAXREG_COUNT
	.align		4
        /*009c*/ 	.byte	0x03, 0x1b
        /*009e*/ 	.short	0x00ff


	//----- nvinfo : EIATTR_MERCURY_ISA_VERSION
	.align		4
        /*00a0*/ 	.byte	0x03, 0x5f
        /*00a2*/ 	.short	0x0101


	//----- nvinfo : EIATTR_VRC_CTA_INIT_COUNT
	.align		4
        /*00a4*/ 	.byte	0x02, 0x4a
	.zero		1
	.zero		1


	//----- nvinfo : EIATTR_EXIT_INSTR_OFFSETS
	.align		4
        /*00a8*/ 	.byte	0x04, 0x1c
        /*00aa*/ 	.short	(.L_325 - .L_324)


	//   ....[0]....
.L_324:
        /*00ac*/ 	.word	0x00000070


	//   ....[1]....
        /*00b0*/ 	.word	0x000001e0


	//   ....[2]....
        /*00b4*/ 	.word	0x00000710


	//----- nvinfo : EIATTR_CRS_STACK_SIZE
	.align		4
.L_325:
        /*00b8*/ 	.byte	0x04, 0x1e
        /*00ba*/ 	.short	(.L_327 - .L_326)
.L_326:
        /*00bc*/ 	.word	0x00000000


	//----- nvinfo : EIATTR_CBANK_PARAM_SIZE
	.align		4
.L_327:
        /*00c0*/ 	.byte	0x03, 0x19
        /*00c2*/ 	.short	0x0034


	//----- nvinfo : EIATTR_PARAM_CBANK
	.align		4
        /*00c4*/ 	.byte	0x04, 0x0a
        /*00c6*/ 	.short	(.L_329 - .L_328)
	.align		4
.L_328:
        /*00c8*/ 	.word	index@(.nv.constant0._ZN3cub18CUB_300001_SM_10006detail10merge_sort30DeviceMergeSortPartitionKernelIN6thrust24THRUST_300001_SM_1000_NS10device_ptrIiEEj4cmpdiEEvbT_PT2_T0_SC_PSC_T1_SC_i)
        /*00cc*/ 	.short	0x0380
        /*00ce*/ 	.short	0x0034


	//----- nvinfo : EIATTR_SW_WAR
	.align		4
.L_329:
        /*00d0*/ 	.byte	0x04, 0x36
        /*00d2*/ 	.short	(.L_331 - .L_330)
.L_330:
        /*00d4*/ 	.word	0x00000008
.L_331:


//--------------------- .nv.info._ZN3cub18CUB_300001_SM_10006detail10merge_sort30DeviceMergeSortBlockSortKernelINS2_10policy_hubIN6thrust24THRUST_300001_SM_1000_NS10device_ptrIiEEE9Policy600ES8_PNS0_8NullTypeES8_SC_j4cmpdiSB_EEvbT0_T1_T2_T3_T4_PT6_PT7_T5_NS1_7vsmem_tE --------------------------
	.section	.nv.info._ZN3cub18CUB_300001_SM_10006detail10merge_sort30DeviceMergeSortBlockSortKernelINS2_10policy_hubIN6thrust24THRUST_300001_SM_1000_NS10device_ptrIiEEE9Policy600ES8_PNS0_8NullTypeES8_SC_j4cmpdiSB_EEvbT0_T1_T2_T3_T4_PT6_PT7_T5_NS1_7vsmem_tE,"",@"SHT_CUDA_INFO"
	.sectionflags	@""
	.align	4


	//----- nvinfo : EIATTR_CUDA_API_VERSION
	.align		4
        /*0000*/ 	.byte	0x04, 0x37
        /*0002*/ 	.short	(.L_333 - .L_332)
.L_332:
        /*0004*/ 	.word	0x00000082


	//----- nvinfo : EIATTR_KPARAM_INFO
	.align		4
.L_333:
        /*0008*/ 	.byte	0x04, 0x17
        /*000a*/ 	.short	(.L_335 - .L_334)
.L_334:
        /*000c*/ 	.word	0x00000000
        /*0010*/ 	.short	0x0009
        /*0012*/ 	.short	0x0048
        /*0014*/ 	.byte	0x00, 0xf0, 0x21, 0x00


	//----- nvinfo : EIATTR_KPARAM_INFO
	.align		4
.L_335:
        /*0018*/ 	.byte	0x04, 0x17
        /*001a*/ 	.short	(.L_337 - .L_336)
.L_336:
        /*001c*/ 	.word	0x00000000
        /*0020*/ 	.short	0x0008
        /*0022*/ 	.short	0x0040
        /*0024*/ 	.byte	0x00, 0xf0, 0x05, 0x00


	//----- nvinfo : EIATTR_KPARAM_INFO
	.align		4
.L_337:
        /*0028*/ 	.byte	0x04, 0x17
        /*002a*/ 	.short	(.L_339 - .L_338)
.L_338:
        /*002c*/ 	.word	0x00000000
        /*0030*/ 	.short	0x0007
        /*0032*/ 	.short	0x0038
        /*0034*/ 	.byte	0x00, 0xf5, 0x21, 0x00


	//----- nvinfo : EIATTR_KPARAM_INFO
	.align		4
.L_339:
        /*0038*/ 	.byte	0x04, 0x17
        /*003a*/ 	.short	(.L_341 - .L_340)
.L_340:
        /*003c*/ 	.word	0x00000000
        /*0040*/ 	.short	0x0006
        /*0042*/ 	.short	0x0030
        /*0044*/ 	.byte	0x00, 0xf5, 0x21, 0x00


	//----- nvinfo : EIATTR_KPARAM_INFO
	.align		4
.L_341:
        /*0048*/ 	.byte	0x04, 0x17
        /*004a*/ 	.short	(.L_343 - .L_342)
.L_342:
        /*004c*/ 	.word	0x00000000
        /*0050*/ 	.short	0x0005
        /*0052*/ 	.short	0x0028
        /*0054*/ 	.byte	0x00, 0xf0, 0x11, 0x00


	//----- nvinfo : EIATTR_KPARAM_INFO
	.align		4
.L_343:
        /*0058*/ 	.byte	0x04, 0x17
        /*005a*/ 	.short	(.L_345 - .L_344)
.L_344:
        /*005c*/ 	.word	0x00000000
        /*0060*/ 	.short	0x0004
        /*0062*/ 	.short	0x0020
        /*0064*/ 	.byte	0x00, 0xf5, 0x21, 0x00


	//----- nvinfo : EIATTR_KPARAM_INFO
	.align		4
.L_345:
        /*0068*/ 	.byte	0x04, 0x17
        /*006a*/ 	.short	(.L_347 - .L_346)
.L_346:
        /*006c*/ 	.word	0x00000000
        /*0070*/ 	.short	0x0003
        /*0072*/ 	.short	0x0018
        /*0074*/ 	.byte	0x00, 0xf0, 0x21, 0x00


	//----- nvinfo : EIATTR_KPARAM_INFO
	.align		4
.L_347:
        /*0078*/ 	.byte	0x04, 0x17
        /*007a*/ 	.short	(.L_349 - .L_348)
.L_348:
        /*007c*/ 	.word	0x00000000
        /*0080*/ 	.short	0x0002
        /*0082*/ 	.short	0x0010
        /*0084*/ 	.byte	0x00, 0xf5, 0x21, 0x00


	//----- nvinfo : EIATTR_KPARAM_INFO
	.align		4
.L_349:
        /*0088*/ 	.byte	0x04, 0x17
        /*008a*/ 	.short	(.L_351 - .L_350)
.L_350:
        /*008c*/ 	.word	0x00000000
        /*0090*/ 	.short	0x0001
        /*0092*/ 	.short	0x0008
        /*0094*/ 	.byte	0x00, 0xf0, 0x21, 0x00


	//----- nvinfo : EIATTR_KPARAM_INFO
	.align		4
.L_351:
        /*0098*/ 	.byte	0x04, 0x17
        /*009a*/ 	.short	(.L_353 - .L_352)
.L_352:
        /*009c*/ 	.word	0x00000000
        /*00a0*/ 	.short	0x0000
        /*00a2*/ 	.short	0x0000
        /*00a4*/ 	.byte	0x00, 0xf0, 0x05, 0x00


	//----- nvinfo : EIATTR_SPARSE_MMA_MASK
	.align		4
.L_353:
        /*00a8*/ 	.byte	0x03, 0x50
        /*00aa*/ 	.short	0x0000


	//----- nvinfo : EIATTR_MAXREG_COUNT
	.align		4
        /*00ac*/ 	.byte	0x03, 0x1b
        /*00ae*/ 	.short	0x00ff


	//----- nvinfo : EIATTR_NUM_BARRIERS
	.align		4
        /*00b0*/ 	.byte	0x02, 0x4c
        /*00b2*/ 	.byte	0x01
	.zero		1


	//----- nvinfo : EIATTR_MERCURY_ISA_VERSION
	.align		4
        /*00b4*/ 	.byte	0x03, 0x5f
        /*00b6*/ 	.short	0x0101


	//----- nvinfo : EIATTR_COOP_GROUP_MASK_REGIDS
	.align		4
        /*00b8*/ 	.byte	0x04, 0x29
        /*00ba*/ 	.short	(.L_355 - .L_354)


	//   ....[0]....
.L_354:
        /*00bc*/ 	.word	0xffffffff


	//   ....[1]....
        /*00c0*/ 	.word	0xffffffff


	//   ....[2]....
        /*00c4*/ 	.word	0xffffffff


	//   ....[3]....
        /*00c8*/ 	.word	0xffffffff


	//   ....[4]....
        /*00cc*/ 	.word	0xffffffff


	//   ....[5]....
        /*00d0*/ 	.word	0xffffffff


	//----- nvinfo : EIATTR_COOP_GROUP_INSTR_OFFSETS
	.align		4
.L_355:
        /*00d4*/ 	.byte	0x04, 0x28
        /*00d6*/ 	.short	(.L_357 - .L_356)


	//   ....[0]....
.L_356:
        /*00d8*/ 	.word	0x000003e0


	//   ....[1]....
        /*00dc*/ 	.word	0x00005f70


	//   ....[2]....
        /*00e0*/ 	.word	0x000062f0


	//   ....[3]....
        /*00e4*/ 	.word	0x000070f0


	//   ....[4]....
        /*00e8*/ 	.word	0x0000d840


	//   ....[5]....
        /*00ec*/ 	.word	0x0000de80


	//----- nvinfo : EIATTR_VRC_CTA_INIT_COUNT
	.align		4
.L_357:
        /*00f0*/ 	.byte	0x02, 0x4a
	.zero		1
	.zero		1


	//----- nvinfo : EIATTR_EXIT_INSTR_OFFSETS
	.align		4
        /*00f4*/ 	.byte	0x04, 0x1c
        /*00f6*/ 	.short	(.L_359 - .L_358)


	//   ....[0]....
.L_358:
        /*00f8*/ 	.word	0x000061a0


	//   ....[1]....
        /*00fc*/ 	.word	0x00006520


	//   ....[2]....
        /*0100*/ 	.word	0x0000dd30


	//   ....[3]....
        /*0104*/ 	.word	0x0000dd50


	//   ....[4]....
        /*0108*/ 	.word	0x0000e800


	//   ....[5]....
        /*010c*/ 	.word	0x0000e870


	//----- nvinfo : EIATTR_MAX_THREADS
	.align		4
.L_359:
        /*0110*/ 	.byte	0x04, 0x05
        /*0112*/ 	.short	(.L_361 - .L_360)
.L_360:
        /*0114*/ 	.word	0x00000100
        /*0118*/ 	.word	0x00000001
        /*011c*/ 	.word	0x00000001


	//----- nvinfo : EIATTR_CRS_STACK_SIZE
	.align		4
.L_361:
        /*0120*/ 	.byte	0x04, 0x1e
        /*0122*/ 	.short	(.L_363 - .L_362)
.L_362:
        /*0124*/ 	.word	0x00000000


	//----- nvinfo : EIATTR_CBANK_PARAM_SIZE
	.align		4
.L_363:
        /*0128*/ 	.byte	0x03, 0x19
        /*012a*/ 	.short	0x0050


	//----- nvinfo : EIATTR_PARAM_CBANK
	.align		4
        /*012c*/ 	.byte	0x04, 0x0a
        /*012e*/ 	.short	(.L_365 - .L_364)
	.align		4
.L_364:
        /*0130*/ 	.word	index@(.nv.constant0._ZN3cub18CUB_300001_SM_10006detail10merge_sort30DeviceMergeSortBlockSortKernelINS2_10policy_hubIN6thrust24THRUST_300001_SM_1000_NS10device_ptrIiEEE9Policy600ES8_PNS0_8NullTypeES8_SC_j4cmpdiSB_EEvbT0_T1_T2_T3_T4_PT6_PT7_T5_NS1_7vsmem_tE)
        /*0134*/ 	.short	0x0380
        /*0136*/ 	.short	0x0050


	//----- nvinfo : EIATTR_SW_WAR
	.align		4
.L_365:
        /*0138*/ 	.byte	0x04, 0x36
        /*013a*/ 	.short	(.L_367 - .L_366)
.L_366:
        /*013c*/ 	.word	0x00000008
.L_367:


//--------------------- .nv.info._ZN3cub18CUB_300001_SM_10006detail10merge_sort26DeviceMergeSortMergeKernelINS2_10policy_hubIN6thrust24THRUST_300001_SM_1000_NS10device_ptrIiEEE9Policy600ES8_PNS0_8NullTypeES8_SC_m4cmpfiSB_EEvbT2_T3_T4_PT6_PT7_T5_PSG_SG_NS1_7vsmem_tE --------------------------
	.section	.nv.info._ZN3cub18CUB_300001_SM_10006detail10merge_sort26DeviceMergeSortMergeKernelINS2_10policy_hubIN6thrust24THRUST_300001_SM_1000_NS10device_ptrIiEEE9Policy600ES8_PNS0_8NullTypeES8_SC_m4cmpfiSB_EEvbT2_T3_T4_PT6_PT7_T5_PSG_SG_NS1_7vsmem_tE,"",@"SHT_CUDA_INFO"
	.sectionflags	@""
	.align	4


	//----- nvinfo : EIATTR_CUDA_API_VERSION
	.align		4
        /*0000*/ 	.byte	0x04, 0x37
        /*0002*/ 	.short	(.L_369 - .L_368)
.L_368:
        /*0004*/ 	.word	0x00000082


	//----- nvinfo : EIATTR_KPARAM_INFO
	.align		4
.L_369:
        /*0008*/ 	.byte	0x04, 0x17
        /*000a*/ 	.short	(.L_371 - .L_370)
.L_370:
        /*000c*/ 	.word	0x00000000
        /*0010*/ 	.short	0x0009
        /*0012*/ 	.short	0x0048
        /*0014*/ 	.byte	0x00, 0xf0, 0x21, 0x00


	//----- nvinfo : EIATTR_KPARAM_INFO
	.align		4
.L_371:
        /*0018*/ 	.byte	0x04, 0x17
        /*001a*/ 	.short	(.L_373 - .L_372)
.L_372:
        /*001c*/ 	.word	0x00000000
        /*0020*/ 	.short	0x0008
        /*0022*/ 	.short	0x0040
        /*0024*/ 	.byte	0x00, 0xf0, 0x21, 0x00


	//----- nvinfo : EIATTR_KPARAM_INFO
	.align		4
.L_373:
        /*0028*/ 	.byte	0x04, 0x17
        /*002a*/ 	.short	(.L_375 - .L_374)
.L_374:
        /*002c*/ 	.word	0x00000000
        /*0030*/ 	.short	0x0007
        /*0032*/ 	.short	0x0038
        /*0034*/ 	.byte	0x00, 0xf5, 0x21, 0x00


	//----- nvinfo : EIATTR_KPARAM_INFO
	.align		4
.L_375:
        /*0038*/ 	.byte	0x04, 0x17
        /*003a*/ 	.short	(.L_377 - .L_376)
.L_376:
        /*003c*/ 	.word	0x00000000
        /*0040*/ 	.short	0x0006
        /*0042*/ 	.short	0x0030
        /*0044*/ 	.byte	0x00, 0xf0, 0x05, 0x00


	//----- nvinfo : EIATTR_KPARAM_INFO
	.align		4
.L_377:
        /*0048*/ 	.byte	0x04, 0x17
        /*004a*/ 	.short	(.L_379 - .L_378)
.L_378:
        /*004c*/ 	.word	0x00000000
        /*0050*/ 	.short	0x0005
        /*0052*/ 	.short	0x0028
        /*0054*/ 	.byte	0x00, 0xf5, 0x21, 0x00


	//----- nvinfo : EIATTR_KPARAM_INFO
	.align		4
.L_379:
        /*0058*/ 	.byte	0x04, 0x17
        /*005a*/ 	.short	(.L_381 - .L_380)
.L_380:
        /*005c*/ 	.word	0x00000000
        /*0060*/ 	.short	0x0004
        /*0062*/ 	.short	0x0020
        /*0064*/ 	.byte	0x00, 0xf5, 0x21, 0x00


	//----- nvinfo : EIATTR_KPARAM_INFO
	.align		4
.L_381:
        /*0068*/ 	.byte	0x04, 0x17
        /*006a*/ 	.short	(.L_383 - .L_382)
.L_382:
        /*006c*/ 	.word	0x00000000
        /*0070*/ 	.short	0x0003
        /*0072*/ 	.short	0x0018
        /*0074*/ 	.byte	0x00, 0xf0, 0x21, 0x00


	//----- nvinfo : EIATTR_KPARAM_INFO
	.align		4
.L_383:
        /*0078*/ 	.byte	0x04, 0x17
        /*007a*/ 	.short	(.L_385 - .L_384)
.L_384:
        /*007c*/ 	.word	0x00000000
        /*0080*/ 	.short	0x0002
        /*0082*/ 	.short	0x0010
        /*0084*/ 	.byte	0x00, 0xf5, 0x21, 0x00


	//----- nvinfo : EIATTR_KPARAM_INFO
	.align		4
.L_385:
        /*0088*/ 	.byte	0x04, 0x17
        /*008a*/ 	.short	(.L_387 - .L_386)
.L_386:
        /*008c*/ 	.word	0x00000000
        /*0090*/ 	.short	0x0001
        /*0092*/ 	.short	0x0008
        /*0094*/ 	.byte	0x00, 0xf0, 0x21, 0x00


	//----- nvinfo : EIATTR_KPARAM_INFO
	.align		4
.L_387:
        /*0098*/ 	.byte	0x04, 0x17
        /*009a*/ 	.short	(.L_389 - .L_388)
.L_388:
        /*009c*/ 	.word	0x00000000
        /*00a0*/ 	.short	0x0000
        /*00a2*/ 	.short	0x0000
        /*00a4*/ 	.byte	0x00, 0xf0, 0x05, 0x00


	//----- nvinfo : EIATTR_SPARSE_MMA_MASK
	.align		4
.L_389:
        /*00a8*/ 	.byte	0x03, 0x50
        /*00aa*/ 	.short	0x0000


	//----- nvinfo : EIATTR_MAXREG_COUNT
	.align		4
        /*00ac*/ 	.byte	0x03, 0x1b
        /*00ae*/ 	.short	0x00ff


	//----- nvinfo : EIATTR_NUM_BARRIERS
	.align		4
        /*00b0*/ 	.byte	0x02, 0x4c
        /*00b2*/ 	.byte	0x01
	.zero		1


	//----- nvinfo : EIATTR_MERCURY_ISA_VERSION
	.align		4
        /*00b4*/ 	.byte	0x03, 0x5f
        /*00b6*/ 	.short	0x0101


	//----- nvinfo : EIATTR_COOP_GROUP_MASK_REGIDS
	.align		4
        /*00b8*/ 	.byte	0x04, 0x29
        /*00ba*/ 	.short	(.L_391 - .L_390)


	//   ....[0]....
.L_390:
        /*00bc*/ 	.word	0xffffffff


	//   ....[1]....
        /*00c0*/ 	.word	0xffffffff


	//   ....[2]....
        /*00c4*/ 	.word	0xffffffff


	//   ....[3]....
        /*00c8*/ 	.word	0xffffffff


	//----- nvinfo : EIATTR_COOP_GROUP_INSTR_OFFSETS
	.align		4
.L_391:
        /*00cc*/ 	.byte	0x04, 0x28
        /*00ce*/ 	.short	(.L_393 - .L_392)


	//   ....[0]....
.L_392:
        /*00d0*/ 	.word	0x00003450


	//   ....[1]....
        /*00d4*/ 	.word	0x000038d0


	//   ....[2]....
        /*00d8*/ 	.word	0x00007590


	//   ....[3]....
        /*00dc*/ 	.word	0x00007be0


	//----- nvinfo : EIATTR_VRC_CTA_INIT_COUNT
	.align		4
.L_393:
        /*00e0*/ 	.byte	0x02, 0x4a
	.zero		1
	.zero		1


	//----- nvinfo : EIATTR_EXIT_INSTR_OFFSETS
	.align		4
        /*00e4*/ 	.byte	0x04, 0x1c
        /*00e6*/ 	.short	(.L_395 - .L_394)


	//   ....[0]....
.L_394:
        /*00e8*/ 	.word	0x000036a0


	//   ....[1]....
        /*00ec*/ 	.word	0x00003b00


	//   ....[2]....
        /*00f0*/ 	.word	0x000079f0


	//   ....[3]....
        /*00f4*/ 	.word	0x00007a10


	//   ....[4]....
        /*00f8*/ 	.word	0x000080b0


	//   ....[5]....
        /*00fc*/ 	.word	0x000080d0


	//----- nvinfo : EIATTR_MAX_THREADS
	.align		4
.L_395:
        /*0100*/ 	.byte	0x04, 0x05
        /*0102*/ 	.short	(.L_397 - .L_396)
.L_396:
        /*0104*/ 	.word	0x00000100
        /*0108*/ 	.word	0x00000001
        /*010c*/ 	.word	0x00000001


	//----- nvinfo : EIATTR_CRS_STACK_SIZE
	.align		4
.L_397:
        /*0110*/ 	.byte	0x04, 0x1e
        /*0112*/ 	.short	(.L_399 - .L_398)
.L_398:
        /*0114*/ 	.word	0x00000000


	//----- nvinfo : EIATTR_CBANK_PARAM_SIZE
	.align		4
.L_399:
        /*0118*/ 	.byte	0x03, 0x19
        /*011a*/ 	.short	0x0050


	//----- nvinfo : EIATTR_PARAM_CBANK
	.align		4
        /*011c*/ 	.byte	0x04, 0x0a
        /*011e*/ 	.short	(.L_401 - .L_400)
	.align		4
.L_400:
        /*0120*/ 	.word	index@(.nv.constant0._ZN3cub18CUB_300001_SM_10006detail10merge_sort26DeviceMergeSortMergeKernelINS2_10policy_hubIN6thrust24THRUST_300001_SM_1000_NS10device_ptrIiEEE9Policy600ES8_PNS0_8NullTypeES8_SC_m4cmpfiSB_EEvbT2_T3_T4_PT6_PT7_T5_PSG_SG_NS1_7vsmem_tE)
        /*0124*/ 	.short	0x0380
        /*0126*/ 	.short	0x0050


	//----- nvinfo : EIATTR_SW_WAR
	.align		4
.L_401:
        /*0128*/ 	.byte	0x04, 0x36
        /*012a*/ 	.short	(.L_403 - .L_402)
.L_402:
        /*012c*/ 	.word	0x00000008
.L_403:


//--------------------- .nv.info._ZN3cub18CUB_300001_SM_10006detail10merge_sort30DeviceMergeSortPartitionKernelIN6thrust24THRUST_300001_SM_1000_NS10device_ptrIiEEm4cmpfiEEvbT_PT2_T0_SC_PSC_T1_SC_i --------------------------
	.section	.nv.info._ZN3cub18CUB_300001_SM_10006detail10merge_sort30DeviceMergeSortPartitionKernelIN6thrust24THRUST_300001_SM_1000_NS10device_ptrIiEEm4cmpfiEEvbT_PT2_T0_SC_PSC_T1_SC_i,"",@"SHT_CUDA_INFO"
	.sectionflags	@""
	.align	4


	//----- nvinfo : EIATTR_CUDA_API_VERSION
	.align		4
        /*0000*/ 	.byte	0x04, 0x37
        /*0002*/ 	.short	(.L_405 - .L_404)
.L_404:
        /*0004*/ 	.word	0x00000082


	//----- nvinfo : EIATTR_KPARAM_INFO
	.align		4
.L_405:
        /*0008*/ 	.byte	0x04, 0x17
        /*000a*/ 	.short	(.L_407 - .L_406)
.L_406:
        /*000c*/ 	.word	0x00000000
        /*0010*/ 	.short	0x0008
        /*0012*/ 	.short	0x0040
        /*0014*/ 	.byte	0x00, 0xf0, 0x11, 0x00


	//----- nvinfo : EIATTR_KPARAM_INFO
	.align		4
.L_407:
        /*0018*/ 	.byte	0x04, 0x17
        /*001a*/ 	.short	(.L_409 - .L_408)
.L_408:
        /*001c*/ 	.word	0x00000000
        /*0020*/ 	.short	0x0007
        /*0022*/ 	.short	0x0038
        /*0024*/ 	.byte	0x00, 0xf0, 0x21, 0x00


	//----- nvinfo : EIATTR_KPARAM_INFO
	.align		4
.L_409:
        /*0028*/ 	.byte	0x04, 0x17
        /*002a*/ 	.short	(.L_411 - .L_410)
.L_410:
        /*002c*/ 	.word	0x00000000
        /*0030*/ 	.short	0x0006
        /*0032*/ 	.short	0x0030
        /*0034*/ 	.byte	0x00, 0xf0, 0x05, 0x00


	//----- nvinfo : EIATTR_KPARAM_INFO
	.align		4
.L_411:
        /*0038*/ 	.byte	0x04, 0x17
        /*003a*/ 	.short	(.L_413 - .L_412)
.L_412:
        /*003c*/ 	.word	0x00000000
        /*0040*/ 	.short	0x0005
        /*0042*/ 	.short	0x0028
        /*0044*/ 	.byte	0x00, 0xf5, 0x21, 0x00


	//----- nvinfo : EIATTR_KPARAM_INFO
	.align		4
.L_413:
        /*0048*/ 	.byte	0x04, 0x17
        /*004a*/ 	.short	(.L_415 - .L_414)
.L_414:
        /*004c*/ 	.word	0x00000000
        /*0050*/ 	.short	0x0004
        /*0052*/ 	.short	0x0020
        /*0054*/ 	.byte	0x00, 0xf0, 0x21, 0x00


	//----- nvinfo : EIATTR_KPARAM_INFO
	.align		4
.L_415:
        /*0058*/ 	.byte	0x04, 0x17
        /*005a*/ 	.short	(.L_417 - .L_416)
.L_416:
        /*005c*/ 	.word	0x00000000
        /*0060*/ 	.short	0x0003
        /*0062*/ 	.short	0x0018
        /*0064*/ 	.byte	0x00, 0xf0, 0x21, 0x00


	//----- nvinfo : EIATTR_KPARAM_INFO
	.align		4
.L_417:
        /*0068*/ 	.byte	0x04, 0x17
        /*006a*/ 	.short	(.L_419 - .L_418)
.L_418:
        /*006c*/ 	.word	0x00000000
        /*0070*/ 	.short	0x0002
        /*0072*/ 	.short	0x0010
        /*0074*/ 	.byte	0x00, 0xf5, 0x21, 0x00


	//----- nvinfo : EIATTR_KPARAM_INFO
	.align		4
.L_419:
        /*0078*/ 	.byte	0x04, 0x17
        /*007a*/ 	.short	(.L_421 - .L_420)
.L_420:
        /*007c*/ 	.word	0x00000000
        /*0080*/ 	.short	0x0001
        /*0082*/ 	.short	0x0008
        /*0084*/ 	.byte	0x00, 0xf0, 0x21, 0x00


	//----- nvinfo : EIATTR_KPARAM_INFO
	.align		4
.L_421:
        /*0088*/ 	.byte	0x04, 0x17
        /*008a*/ 	.short	(.L_423 - .L_422)
.L_422:
        /*008c*/ 	.word	0x00000000
        /*0090*/ 	.short	0x0000
        /*0092*/ 	.short	0x0000
        /*0094*/ 	.byte	0x00, 0xf0, 0x05, 0x00


	//----- nvinfo : EIATTR_SPARSE_MMA_MASK
	.align		4
.L_423:
        /*0098*/ 	.byte	0x03, 0x50
        /*009a*/ 	.short	0x0000


	//----- nvinfo : EIATTR_MAXREG_COUNT
	.align		4
        /*009c*/ 	.byte	0x03, 0x1b
        /*009e*/ 	.short	0x00ff


	//----- nvinfo : EIATTR_MERCURY_ISA_VERSION
	.align		4
        /*00a0*/ 	.byte	0x03, 0x5f
        /*00a2*/ 	.short	0x0101


	//----- nvinfo : EIATTR_VRC_CTA_INIT_COUNT
	.align		4
        /*00a4*/ 	.byte	0x02, 0x4a
	.zero		1
	.zero		1


	//----- nvinfo : EIATTR_EXIT_INSTR_OFFSETS
	.align		4
        /*00a8*/ 	.byte	0x04, 0x1c
        /*00aa*/ 	.short	(.L_425 - .L_424)


	//   ....[0]....
.L_424:
        /*00ac*/ 	.word	0x00000080


	//   ....[1]....
        /*00b0*/ 	.word	0x000003d0


	//   ....[2]....
        /*00b4*/ 	.word	0x00000c30


	//----- nvinfo : EIATTR_CRS_STACK_SIZE
	.align		4
.L_425:
        /*00b8*/ 	.byte	0x04, 0x1e
        /*00ba*/ 	.short	(.L_427 - .L_426)
.L_426:
        /*00bc*/ 	.word	0x00000000


	//----- nvinfo : EIATTR_CBANK_PARAM_SIZE
	.align		4
.L_427:
        /*00c0*/ 	.byte	0x03, 0x19
        /*00c2*/ 	.short	0x0044


	//----- nvinfo : EIATTR_PARAM_CBANK
	.align		4
        /*00c4*/ 	.byte	0x04, 0x0a
        /*00c6*/ 	.short	(.L_429 - .L_428)
	.align		4
.L_428:
        /*00c8*/ 	.word	index@(.nv.constant0._ZN3cub18CUB_300001_SM_10006detail10merge_sort30DeviceMergeSortPartitionKernelIN6thrust24THRUST_300001_SM_1000_NS10device_ptrIiEEm4cmpfiEEvbT_PT2_T0_SC_PSC_T1_SC_i)
        /*00cc*/ 	.short	0x0380
        /*00ce*/ 	.short	0x0044


	//----- nvinfo : EIATTR_SW_WAR
	.align		4
.L_429:
        /*00d0*/ 	.byte	0x04, 0x36
        /*00d2*/ 	.short	(.L_431 - .L_430)
.L_430:
        /*00d4*/ 	.word	0x00000008
.L_431:


//--------------------- .nv.info._ZN3cub18CUB_300001_SM_10006detail10merge_sort30DeviceMergeSortBlockSortKernelINS2_10policy_hubIN6thrust24THRUST_300001_SM_1000_NS10device_ptrIiEEE9Policy600ES8_PNS0_8NullTypeES8_SC_m4cmpfiSB_EEvbT0_T1_T2_T3_T4_PT6_PT7_T5_NS1_7vsmem_tE --------------------------
	.section	.nv.info._ZN3cub18CUB_300001_SM_10006detail10merge_sort30DeviceMergeSortBlockSortKernelINS2_10policy_hubIN6thrust24THRUST_300001_SM_1000_NS10device_ptrIiEEE9Policy600ES8_PNS0_8NullTypeES8_SC_m4cmpfiSB_EEvbT0_T1_T2_T3_T4_PT6_PT7_T5_NS1_7vsmem_tE,"",@"SHT_CUDA_INFO"
	.sectionflags	@""
	.align	4


	//----- nvinfo : EIATTR_CUDA_API_VERSION
	.align		4
        /*0000*/ 	.byte	0x04, 0x37
        /*0002*/ 	.short	(.L_433 - .L_432)
.L_432:
        /*0004*/ 	.word	0x00000082


	//----- nvinfo : EIATTR_KPARAM_INFO
	.align		4
.L_433:
        /*0008*/ 	.byte	0x04, 0x17
        /*000a*/ 	.short	(.L_435 - .L_434)
.L_434:
        /*000c*/ 	.word	0x00000000
        /*0010*/ 	.short	0x0009
        /*0012*/ 	.short	0x0048
        /*0014*/ 	.byte	0x00, 0xf0, 0x21, 0x00


	//----- nvinfo : EIATTR_KPARAM_INFO
	.align		4
.L_435:
        /*0018*/ 	.byte	0x04, 0x17
        /*001a*/ 	.short	(.L_437 - .L_436)
.L_436:
        /*001c*/ 	.word	0x00000000
        /*0020*/ 	.short	0x0008
        /*0022*/ 	.short	0x0040
        /*0024*/ 	.byte	0x00, 0xf0, 0x05, 0x00


	//----- nvinfo : EIATTR_KPARAM_INFO
	.align		4
.L_437:
        /*0028*/ 	.byte	0x04, 0x17
        /*002a*/ 	.short	(.L_439 - .L_438)
.L_438:
        /*002c*/ 	.word	0x00000000
        /*0030*/ 	.short	0x0007
        /*0032*/ 	.short	0x0038
        /*0034*/ 	.byte	0x00, 0xf5, 0x21, 0x00


	//----- nvinfo : EIATTR_KPARAM_INFO
	.align		4
.L_439:
        /*0038*/ 	.byte	0x04, 0x17
        /*003a*/ 	.short	(.L_441 - .L_440)
.L_440:
        /*003c*/ 	.word	0x00000000
        /*0040*/ 	.short	0x0006
        /*0042*/ 	.short	0x0030
        /*0044*/ 	.byte	0x00, 0xf5, 0x21, 0x00


	//----- nvinfo : EIATTR_KPARAM_INFO
	.align		4
.L_441:
        /*0048*/ 	.byte	0x04, 0x17
        /*004a*/ 	.short	(.L_443 - .L_442)
.L_442:
        /*004c*/ 	.word	0x00000000
        /*0050*/ 	.short	0x0005
        /*0052*/ 	.short	0x0028
        /*0054*/ 	.byte	0x00, 0xf0, 0x21, 0x00


	//----- nvinfo : EIATTR_KPARAM_INFO
	.align		4
.L_443:
        /*0058*/ 	.byte	0x04, 0x17
        /*005a*/ 	.short	(.L_445 - .L_444)
.L_444:
        /*005c*/ 	.word	0x00000000
        /*0060*/ 	.short	0x0004
        /*0062*/ 	.short	0x0020
        /*0064*/ 	.byte	0x00, 0xf5, 0x21, 0x00


	//----- nvinfo : EIATTR_KPARAM_INFO
	.align		4
.L_445:
        /*0068*/ 	.byte	0x04, 0x17
        /*006a*/ 	.short	(.L_447 - .L_446)
.L_446:
        /*006c*/ 	.word	0x00000000
        /*0070*/ 	.short	0x0003
        /*0072*/ 	.short	0x0018
        /*0074*/ 	.byte	0x00, 0xf0, 0x21, 0x00


	//----- nvinfo : EIATTR_KPARAM_INFO
	.align		4
.L_447:
        /*0078*/ 	.byte	0x04, 0x17
        /*007a*/ 	.short	(.L_449 - .L_448)
.L_448:
        /*007c*/ 	.word	0x00000000
        /*0080*/ 	.short	0x0002
        /*0082*/ 	.short	0x0010
        /*0084*/ 	.byte	0x00, 0xf5, 0x21, 0x00


	//----- nvinfo : EIATTR_KPARAM_INFO
	.align		4
.L_449:
        /*0088*/ 	.byte	0x04, 0x17
        /*008a*/ 	.short	(.L_451 - .L_450)
.L_450:
        /*008c*/ 	.word	0x00000000
        /*0090*/ 	.short	0x0001
        /*0092*/ 	.short	0x0008
        /*0094*/ 	.byte	0x00, 0xf0, 0x21, 0x00


	//----- nvinfo : EIATTR_KPARAM_INFO
	.align		4
.L_451:
        /*0098*/ 	.byte	0x04, 0x17
        /*009a*/ 	.short	(.L_453 - .L_452)
.L_452:
        /*009c*/ 	.word	0x00000000
        /*00a0*/ 	.short	0x0000
        /*00a2*/ 	.short	0x0000
        /*00a4*/ 	.byte	0x00, 0xf0, 0x05, 0x00


	//----- nvinfo : EIATTR_SPARSE_MMA_MASK
	.align		4
.L_453:
        /*00a8*/ 	.byte	0x03, 0x50
        /*00aa*/ 	.short	0x0000


	//----- nvinfo : EIATTR_MAXREG_COUNT
	.align		4
        /*00ac*/ 	.byte	0x03, 0x1b
        /*00ae*/ 	.short	0x00ff


	//----- nvinfo : EIATTR_NUM_BARRIERS
	.align		4
        /*00b0*/ 	.byte	0x02, 0x4c
        /*00b2*/ 	.byte	0x01
	.zero		1


	//----- nvinfo : EIATTR_MERCURY_ISA_VERSION
	.align		4
        /*00b4*/ 	.byte	0x03, 0x5f
        /*00b6*/ 	.short	0x0101


	//----- nvinfo : EIATTR_COOP_GROUP_MASK_REGIDS
	.align		4
        /*00b8*/ 	.byte	0x04, 0x29
        /*00ba*/ 	.short	(.L_455 - .L_454)


	//   ....[0]....
.L_454:
        /*00bc*/ 	.word	0xffffffff


	//   ....[1]....
        /*00c0*/ 	.word	0xffffffff


	//   ....[2]....
        /*00c4*/ 	.word	0xffffffff


	//   ....[3]....
        /*00c8*/ 	.word	0xffffffff


	//   ....[4]....
        /*00cc*/ 	.word	0xffffffff


	//   ....[5]....
        /*00d0*/ 	.word	0xffffffff


	//----- nvinfo : EIATTR_COOP_GROUP_INSTR_OFFSETS
	.align		4
.L_455:
        /*00d4*/ 	.byte	0x04, 0x28
        /*00d6*/ 	.short	(.L_457 - .L_456)


	//   ....[0]....
.L_456:
        /*00d8*/ 	.word	0x00000400


	//   ....[1]....
        /*00dc*/ 	.word	0x00005f30


	//   ....[2]....
        /*00e0*/ 	.word	0x000062b0


	//   ....[3]....
        /*00e4*/ 	.word	0x000070f0


	//   ....[4]....
        /*00e8*/ 	.word	0x0000d8a0


	//   ....[5]....
        /*00ec*/ 	.word	0x0000dee0


	//----- nvinfo : EIATTR_VRC_CTA_INIT_COUNT
	.align		4
.L_457:
        /*00f0*/ 	.byte	0x02, 0x4a
	.zero		1
	.zero		1


	//----- nvinfo : EIATTR_EXIT_INSTR_OFFSETS
	.align		4
        /*00f4*/ 	.byte	0x04, 0x1c
        /*00f6*/ 	.short	(.L_459 - .L_458)


	//   ....[0]....
.L_458:
        /*00f8*/ 	.word	0x00006160


	//   ....[1]....
        /*00fc*/ 	.word	0x000064e0


	//   ....[2]....
        /*0100*/ 	.word	0x0000dd70


	//   ....[3]....
        /*0104*/ 	.word	0x0000dd90


	//   ....[4]....
        /*0108*/ 	.word	0x0000e840


	//   ....[5]....
        /*010c*/ 	.word	0x0000e8b0


	//----- nvinfo : EIATTR_MAX_THREADS
	.align		4
.L_459:
        /*0110*/ 	.byte	0x04, 0x05
        /*0112*/ 	.short	(.L_461 - .L_460)
.L_460:
        /*0114*/ 	.word	0x00000100
        /*0118*/ 	.word	0x00000001
        /*011c*/ 	.word	0x00000001


	//----- nvinfo : EIATTR_CRS_STACK_SIZE
	.align		4
.L_461:
        /*0120*/ 	.byte	0x04, 0x1e
        /*0122*/ 	.short	(.L_463 - .L_462)
.L_462:
        /*0124*/ 	.word	0x00000000


	//----- nvinfo : EIATTR_CBANK_PARAM_SIZE
	.align		4
.L_463:
        /*0128*/ 	.byte	0x03, 0x19
        /*012a*/ 	.short	0x0050


	//----- nvinfo : EIATTR_PARAM_CBANK
	.align		4
        /*012c*/ 	.byte	0x04, 0x0a
        /*012e*/ 	.short	(.L_465 - .L_464)
	.align		4
.L_464:
        /*0130*/ 	.word	index@(.nv.constant0._ZN3cub18CUB_300001_SM_10006detail10merge_sort30DeviceMergeSortBlockSortKernelINS2_10policy_hubIN6thrust24THRUST_300001_SM_1000_NS10device_ptrIiEEE9Policy600ES8_PNS0_8NullTypeES8_SC_m4cmpfiSB_EEvbT0_T1_T2_T3_T4_PT6_PT7_T5_NS1_7vsmem_tE)
        /*0134*/ 	.short	0x0380
        /*0136*/ 	.short	0x0050


	//----- nvinfo : EIATTR_SW_WAR
	.align		4
.L_465:
        /*0138*/ 	.byte	0x04, 0x36
        /*013a*/ 	.short	(.L_467 - .L_466)
.L_466:
        /*013c*/ 	.word	0x00000008
.L_467:


//--------------------- .nv.info._ZN3cub18CUB_300001_SM_10006detail10merge_sort26DeviceMergeSortMergeKernelINS2_10policy_hubIN6thrust24THRUST_300001_SM_1000_NS10device_ptrIiEEE9Policy600ES8_PNS0_8NullTypeES8_SC_j4cmpfiSB_EEvbT2_T3_T4_PT6_PT7_T5_PSG_SG_NS1_7vsmem_tE --------------------------
	.section	.nv.info._ZN3cub18CUB_300001_SM_10006detail10merge_sort26DeviceMergeSortMergeKernelINS2_10policy_hubIN6thrust24THRUST_300001_SM_1000_NS10device_ptrIiEEE9Policy600ES8_PNS0_8NullTypeES8_SC_j4cmpfiSB_EEvbT2_T3_T4_PT6_PT7_T5_PSG_SG_NS1_7vsmem_tE,"",@"SHT_CUDA_INFO"
	.sectionflags	@""
	.align	4


	//----- nvinfo : EIATTR_CUDA_API_VERSION
	.align		4
        /*0000*/ 	.byte	0x04, 0x37
        /*0002*/ 	.short	(.L_469 - .L_468)
.L_468:
        /*0004*/ 	.word	0x00000082


	//----- nvinfo : EIATTR_KPARAM_INFO
	.align		4
.L_469:
        /*0008*/ 	.byte	0x04, 0x17
        /*000a*/ 	.short	(.L_471 - .L_470)
.L_470:
        /*000c*/ 	.word	0x00000000
        /*0010*/ 	.short	0x0009
        /*0012*/ 	.short	0x0048
        /*0014*/ 	.byte	0x00, 0xf0, 0x21, 0x00


	//----- nvinfo : EIATTR_KPARAM_INFO
	.align		4
.L_471:
        /*0018*/ 	.byte	0x04, 0x17
        /*001a*/ 	.short	(.L_473 - .L_472)
.L_472:
        /*001c*/ 	.word	0x00000000
        /*0020*/ 	.short	0x0008
        /*0022*/ 	.short	0x0040
        /*0024*/ 	.byte	0x00, 0xf0, 0x11, 0x00


	//----- nvinfo : EIATTR_KPARAM_INFO
	.align		4
.L_473:
        /*0028*/ 	.byte	0x04, 0x17
        /*002a*/ 	.short	(.L_475 - .L_474)
.L_474:
        /*002c*/ 	.word	0x00000000
        /*0030*/ 	.short	0x0007
        /*0032*/ 	.short	0x0038
        /*0034*/ 	.byte	0x00, 0xf5, 0x21, 0x00


	//----- nvinfo : EIATTR_KPARAM_INFO
	.align		4
.L_475:
        /*0038*/ 	.byte	0x04, 0x17
        /*003a*/ 	.short	(.L_477 - .L_476)
.L_476:
        /*003c*/ 	.word	0x00000000
        /*0040*/ 	.short	0x0006
        /*0042*/ 	.short	0x0030
        /*0044*/ 	.byte	0x00, 0xf0, 0x05, 0x00


	//----- nvinfo : EIATTR_KPARAM_INFO
	.align		4
.L_477:
        /*0048*/ 	.byte	0x04, 0x17
        /*004a*/ 	.short	(.L_479 - .L_478)
.L_478:
        /*004c*/ 	.word	0x00000000
        /*0050*/ 	.short	0x0005
        /*0052*/ 	.short	0x0028
        /*0054*/ 	.byte	0x00, 0xf5, 0x21, 0x00


	//----- nvinfo : EIATTR_KPARAM_INFO
	.align		4
.L_479:
        /*0058*/ 	.byte	0x04, 0x17
        /*005a*/ 	.short	(.L_481 - .L_480)
.L_480:
        /*005c*/ 	.word	0x00000000
        /*0060*/ 	.short	0x0004
        /*0062*/ 	.short	0x0020
        /*0064*/ 	.byte	0x00, 0xf5, 0x21, 0x00


	//----- nvinfo : EIATTR_KPARAM_INFO
	.align		4
.L_481:
        /*0068*/ 	.byte	0x04, 0x17
        /*006a*/ 	.short	(.L_483 - .L_482)
.L_482:
        /*006c*/ 	.word	0x00000000
        /*0070*/ 	.short	0x0003
        /*0072*/ 	.short	0x0018
        /*0074*/ 	.byte	0x00, 0xf0, 0x11, 0x00


	//----- nvinfo : EIATTR_KPARAM_INFO
	.align		4
.L_483:
        /*0078*/ 	.byte	0x04, 0x17
        /*007a*/ 	.short	(.L_485 - .L_484)
.L_484:
        /*007c*/ 	.word	0x00000000
        /*0080*/ 	.short	0x0002
        /*0082*/ 	.short	0x0010
        /*0084*/ 	.byte	0x00, 0xf5, 0x21, 0x00


	//----- nvinfo : EIATTR_KPARAM_INFO
	.align		4
.L_485:
        /*0088*/ 	.byte	0x04, 0x17
        /*008a*/ 	.short	(.L_487 - .L_486)
.L_486:
        /*008c*/ 	.word	0x00000000
        /*0090*/ 	.short	0x0001
        /*0092*/ 	.short	0x0008
        /*0094*/ 	.byte	0x00, 0xf0, 0x21, 0x00


	//----- nvinfo : EIATTR_KPARAM_INFO
	.align		4
.L_487:
        /*0098*/ 	.byte	0x04, 0x17
        /*009a*/ 	.short	(.L_489 - .L_488)
.L_488:
        /*009c*/ 	.word	0x00000000
        /*00a0*/ 	.short	0x0000
        /*00a2*/ 	.short	0x0000
        /*00a4*/ 	.byte	0x00, 0xf0, 0x05, 0x00


	//----- nvinfo : EIATTR_SPARSE_MMA_MASK
	.align		4
.L_489:
        /*00a8*/ 	.byte	0x03, 0x50
        /*00aa*/ 	.short	0x0000


	//----- nvinfo : EIATTR_MAXREG_COUNT
	.align		4
        /*00ac*/ 	.byte	0x03, 0x1b
        /*00ae*/ 	.short	0x00ff


	//----- nvinfo : EIATTR_NUM_BARRIERS
	.align		4
        /*00b0*/ 	.byte	0x02, 0x4c
        /*00b2*/ 	.byte	0x01
	.zero		1


	//----- nvinfo : EIATTR_MERCURY_ISA_VERSION
	.align		4
        /*00b4*/ 	.byte	0x03, 0x5f
        /*00b6*/ 	.short	0x0101


	//----- nvinfo : EIATTR_COOP_GROUP_MASK_REGIDS
	.align		4
        /*00b8*/ 	.byte	0x04, 0x29
        /*00ba*/ 	.short	(.L_491 - .L_490)


	//   ....[0]....
.L_490:
        /*00bc*/ 	.word	0xffffffff


	//   ....[1]....
        /*00c0*/ 	.word	0xffffffff


	//   ....[2]....
        /*00c4*/ 	.word	0xffffffff


	//   ....[3]....
        /*00c8*/ 	.word	0xffffffff


	//----- nvinfo : EIATTR_COOP_GROUP_INSTR_OFFSETS
	.align		4
.L_491:
        /*00cc*/ 	.byte	0x04, 0x28
        /*00ce*/ 	.short	(.L_493 - .L_492)


	//   ....[0]....
.L_492:
        /*00d0*/ 	.word	0x000032d0


	//   ....[1]....
        /*00d4*/ 	.word	0x00003720


	//   ....[2]....
        /*00d8*/ 	.word	0x00007200


	//   ....[3]....
        /*00dc*/ 	.word	0x000078d0


	//----- nvinfo : EIATTR_VRC_CTA_INIT_COUNT
	.align		4
.L_493:
        /*00e0*/ 	.byte	0x02, 0x4a
	.zero		1
	.zero		1


	//----- nvinfo : EIATTR_EXIT_INSTR_OFFSETS
	.align		4
        /*00e4*/ 	.byte	0x04, 0x1c
        /*00e6*/ 	.short	(.L_495 - .L_494)


	//   ....[0]....
.L_494:
        /*00e8*/ 	.word	0x00003520


	//   ....[1]....
        /*00ec*/ 	.word	0x00003970


	//   ....[2]....
        /*00f0*/ 	.word	0x00007690


	//   ....[3]....
        /*00f4*/ 	.word	0x000076b0


	//   ....[4]....
        /*00f8*/ 	.word	0x00007d60


	//   ....[5]....
        /*00fc*/ 	.word	0x00007d80


	//----- nvinfo : EIATTR_MAX_THREADS
	.align		4
.L_495:
        /*0100*/ 	.byte	0x04, 0x05
        /*0102*/ 	.short	(.L_497 - .L_496)
.L_496:
        /*0104*/ 	.word	0x00000100
        /*0108*/ 	.word	0x00000001
        /*010c*/ 	.word	0x00000001


	//----- nvinfo : EIATTR_CRS_STACK_SIZE
	.align		4
.L_497:
        /*0110*/ 	.byte	0x04, 0x1e
        /*0112*/ 	.short	(.L_499 - .L_498)
.L_498:
        /*0114*/ 	.word	0x00000000


	//----- nvinfo : EIATTR_CBANK_PARAM_SIZE
	.align		4
.L_499:
        /*0118*/ 	.byte	0x03, 0x19
        /*011a*/ 	.short	0x0050


	//----- nvinfo : EIATTR_PARAM_CBANK
	.align		4
        /*011c*/ 	.byte	0x04, 0x0a
        /*011e*/ 	.short	(.L_501 - .L_500)
	.align		4
.L_500:
        /*0120*/ 	.word	index@(.nv.constant0._ZN3cub18CUB_300001_SM_10006detail10merge_sort26DeviceMergeSortMergeKernelINS2_10policy_hubIN6thrust24THRUST_300001_SM_1000_NS10device_ptrIiEEE9Policy600ES8_PNS0_8NullTypeES8_SC_j4cmpfiSB_EEvbT2_T3_T4_PT6_PT7_T5_PSG_SG_NS1_7vsmem_tE)
        /*0124*/ 	.short	0x0380
        /*0126*/ 	.short	0x0050


	//----- nvinfo : EIATTR_SW_WAR
	.align		4
.L_501:
        /*0128*/ 	.byte	0x04, 0x36
        /*012a*/ 	.short	(.L_503 - .L_502)
.L_502:
        /*012c*/ 	.word	0x00000008
.L_503:


//--------------------- .nv.info._ZN3cub18CUB_300001_SM_10006detail10merge_sort30DeviceMergeSortPartitionKernelIN6thrust24THRUST_300001_SM_1000_NS10device_ptrIiEEj4cmpfiEEvbT_PT2_T0_SC_PSC_T1_SC_i --------------------------
	.section	.nv.info._ZN3cub18CUB_300001_SM_10006detail10merge_sort30DeviceMergeSortPartitionKernelIN6thrust24THRUST_300001_SM_1000_NS10device_ptrIiEEj4cmpfiEEvbT_PT2_T0_SC_PSC_T1_SC_i,"",@"SHT_CUDA_INFO"
	.sectionflags	@""
	.align	4


	//----- nvinfo : EIATTR_CUDA_API_VERSION
	.align		4
        /*0000*/ 	.byte	0x04, 0x37
        /*0002*/ 	.short	(.L_505 - .L_504)
.L_504:
        /*0004*/ 	.word	0x00000082


	//----- nvinfo : EIATTR_KPARAM_INFO
	.align		4
.L_505:
        /*0008*/ 	.byte	0x04, 0x17
        /*000a*/ 	.short	(.L_507 - .L_506)
.L_506:
        /*000c*/ 	.word	0x00000000
        /*0010*/ 	.short	0x0008
        /*0012*/ 	.short	0x0030
        /*0014*/ 	.byte	0x00, 0xf0, 0x11, 0x00


	//----- nvinfo : EIATTR_KPARAM_INFO
	.align		4
.L_507:
        /*0018*/ 	.byte	0x04, 0x17
        /*001a*/ 	.short	(.L_509 - .L_508)
.L_508:
        /*001c*/ 	.word	0x00000000
        /*0020*/ 	.short	0x0007
        /*0022*/ 	.short	0x002c
        /*0024*/ 	.byte	0x00, 0xf0, 0x11, 0x00


	//----- nvinfo : EIATTR_KPARAM_INFO
	.align		4
.L_509:
        /*0028*/ 	.byte	0x04, 0x17
        /*002a*/ 	.short	(.L_511 - .L_510)
.L_510:
        /*002c*/ 	.word	0x00000000
        /*0030*/ 	.short	0x0006
        /*0032*/ 	.short	0x0028
        /*0034*/ 	.byte	0x00, 0xf0, 0x05, 0x00


	//----- nvinfo : EIATTR_KPARAM_INFO
	.align		4
.L_511:
        /*0038*/ 	.byte	0x04, 0x17
        /*003a*/ 	.short	(.L_513 - .L_512)
.L_512:
        /*003c*/ 	.word	0x00000000
        /*0040*/ 	.short	0x0005
        /*0042*/ 	.short	0x0020
        /*0044*/ 	.byte	0x00, 0xf5, 0x21, 0x00


	//----- nvinfo : EIATTR_KPARAM_INFO
	.align		4
.L_513:
        /*0048*/ 	.byte	0x04, 0x17
        /*004a*/ 	.short	(.L_515 - .L_514)
.L_514:
        /*004c*/ 	.word	0x00000000
        /*0050*/ 	.short	0x0004
        /*0052*/ 	.short	0x001c
        /*0054*/ 	.byte	0x00, 0xf0, 0x11, 0x00


	//----- nvinfo : EIATTR_KPARAM_INFO
	.align		4
.L_515:
        /*0058*/ 	.byte	0x04, 0x17
        /*005a*/ 	.short	(.L_517 - .L_516)
.L_516:
        /*005c*/ 	.word	0x00000000
        /*0060*/ 	.short	0x0003
        /*0062*/ 	.short	0x0018
        /*0064*/ 	.byte	0x00, 0xf0, 0x11, 0x00


	//----- nvinfo : EIATTR_KPARAM_INFO
	.align		4
.L_517:
        /*0068*/ 	.byte	0x04, 0x17
        /*006a*/ 	.short	(.L_519 - .L_518)
.L_518:
        /*006c*/ 	.word	0x00000000
        /*0070*/ 	.short	0x0002
        /*0072*/ 	.short	0x0010
        /*0074*/ 	.byte	0x00, 0xf5, 0x21, 0x00


	//----- nvinfo : EIATTR_KPARAM_INFO
	.align		4
.L_519:
        /*0078*/ 	.byte	0x04, 0x17
        /*007a*/ 	.short	(.L_521 - .L_520)
.L_520:
        /*007c*/ 	.word	0x00000000
        /*0080*/ 	.short	0x0001
        /*0082*/ 	.short	0x0008
        /*0084*/ 	.byte	0x00, 0xf0, 0x21, 0x00


	//----- nvinfo : EIATTR_KPARAM_INFO
	.align		4
.L_521:
        /*0088*/ 	.byte	0x04, 0x17
        /*008a*/ 	.short	(.L_523 - .L_522)
.L_522:
        /*008c*/ 	.word	0x00000000
        /*0090*/ 	.short	0x0000
        /*0092*/ 	.short	0x0000
        /*0094*/ 	.byte	0x00, 0xf0, 0x05, 0x00


	//----- nvinfo : EIATTR_SPARSE_MMA_MASK
	.align		4
.L_523:
        /*0098*/ 	.byte	0x03, 0x50
        /*009a*/ 	.short	0x0000


	//----- nvinfo : EIATTR_MAXREG_COUNT
	.align		4
        /*009c*/ 	.byte	0x03, 0x1b
        /*009e*/ 	.short	0x00ff


	//----- nvinfo : EIATTR_MERCURY_ISA_VERSION
	.align		4
        /*00a0*/ 	.byte	0x03, 0x5f
        /*00a2*/ 	.short	0x0101


	//----- nvinfo : EIATTR_VRC_CTA_INIT_COUNT
	.align		4
        /*00a4*/ 	.byte	0x02, 0x4a
	.zero		1
	.zero		1


	//----- nvinfo : EIATTR_EXIT_INSTR_OFFSETS
	.align		4
        /*00a8*/ 	.byte	0x04, 0x1c
        /*00aa*/ 	.short	(.L_525 - .L_524)


	//   ....[0]....
.L_524:
        /*00ac*/ 	.word	0x00000070


	//   ....[1]....
        /*00b0*/ 	.word	0x000001e0


	//   ....[2]....
        /*00b4*/ 	.word	0x00000720


	//----- nvinfo : EIATTR_CRS_STACK_SIZE
	.align		4
.L_525:
        /*00b8*/ 	.byte	0x04, 0x1e
        /*00ba*/ 	.short	(.L_527 - .L_526)
.L_526:
        /*00bc*/ 	.word	0x00000000


	//----- nvinfo : EIATTR_CBANK_PARAM_SIZE
	.align		4
.L_527:
        /*00c0*/ 	.byte	0x03, 0x19
        /*00c2*/ 	.short	0x0034


	//----- nvinfo : EIATTR_PARAM_CBANK
	.align		4
        /*00c4*/ 	.byte	0x04, 0x0a
        /*00c6*/ 	.short	(.L_529 - .L_528)
	.align		4
.L_528:
        /*00c8*/ 	.word	index@(.nv.constant0._ZN3cub18CUB_300001_SM_10006detail10merge_sort30DeviceMergeSortPartitionKernelIN6thrust24THRUST_300001_SM_1000_NS10device_ptrIiEEj4cmpfiEEvbT_PT2_T0_SC_PSC_T1_SC_i)
        /*00cc*/ 	.short	0x0380
        /*00ce*/ 	.short	0x0034


	//----- nvinfo : EIATTR_SW_WAR
	.align		4
.L_529:
        /*00d0*/ 	.byte	0x04, 0x36
        /*00d2*/ 	.short	(.L_531 - .L_530)
.L_530:
        /*00d4*/ 	.word	0x00000008
.L_531:


//--------------------- .nv.info._ZN3cub18CUB_300001_SM_10006detail10merge_sort30DeviceMergeSortBlockSortKernelINS2_10policy_hubIN6thrust24THRUST_300001_SM_1000_NS10device_ptrIiEEE9Policy600ES8_PNS0_8NullTypeES8_SC_j4cmpfiSB_EEvbT0_T1_T2_T3_T4_PT6_PT7_T5_NS1_7vsmem_tE --------------------------
	.section	.nv.info._ZN3cub18CUB_300001_SM_10006detail10merge_sort30DeviceMergeSortBlockSortKernelINS2_10policy_hubIN6thrust24THRUST_300001_SM_1000_NS10device_ptrIiEEE9Policy600ES8_PNS0_8NullTypeES8_SC_j4cmpfiSB_EEvbT0_T1_T2_T3_T4_PT6_PT7_T5_NS1_7vsmem_tE,"",@"SHT_CUDA_INFO"
	.sectionflags	@""
	.align	4


	//----- nvinfo : EIATTR_CUDA_API_VERSION
	.align		4
        /*0000*/ 	.byte	0x04, 0x37
        /*0002*/ 	.short	(.L_533 - .L_532)
.L_532:
        /*0004*/ 	.word	0x00000082


	//----- nvinfo : EIATTR_KPARAM_INFO
	.align		4
.L_533:
        /*0008*/ 	.byte	0x04, 0x17
        /*000a*/ 	.short	(.L_535 - .L_534)
.L_534:
        /*000c*/ 	.word	0x00000000
        /*0010*/ 	.short	0x0009
        /*0012*/ 	.short	0x0048
        /*0014*/ 	.byte	0x00, 0xf0, 0x21, 0x00


	//----- nvinfo : EIATTR_KPARAM_INFO
	.align		4
.L_535:
        /*0018*/ 	.byte	0x04, 0x17
        /*001a*/ 	.short	(.L_537 - .L_536)
.L_536:
        /*001c*/ 	.word	0x00000000
        /*0020*/ 	.short	0x0008
        /*0022*/ 	.short	0x0040
        /*0024*/ 	.byte	0x00, 0xf0, 0x05, 0x00


	//----- nvinfo : EIATTR_KPARAM_INFO
	.align		4
.L_537:
        /*0028*/ 	.byte	0x04, 0x17
        /*002a*/ 	.short	(.L_539 - .L_538)
.L_538:
        /*002c*/ 	.word	0x00000000
        /*0030*/ 	.short	0x0007
        /*0032*/ 	.short	0x0038
        /*0034*/ 	.byte	0x00, 0xf5, 0x21, 0x00


	//----- nvinfo : EIATTR_KPARAM_INFO
	.align		4
.L_539:
        /*0038*/ 	.byte	0x04, 0x17
        /*003a*/ 	.short	(.L_541 - .L_540)
.L_540:
        /*003c*/ 	.word	0x00000000
        /*0040*/ 	.short	0x0006
        /*0042*/ 	.short	0x0030
        /*0044*/ 	.byte	0x00, 0xf5, 0x21, 0x00


	//----- nvinfo : EIATTR_KPARAM_INFO
	.align		4
.L_541:
        /*0048*/ 	.byte	0x04, 0x17
        /*004a*/ 	.short	(.L_543 - .L_542)
.L_542:
        /*004c*/ 	.word	0x00000000
        /*0050*/ 	.short	0x0005
        /*0052*/ 	.short	0x0028
        /*0054*/ 	.byte	0x00, 0xf0, 0x11, 0x00


	//----- nvinfo : EIATTR_KPARAM_INFO
	.align		4
.L_543:
        /*0058*/ 	.byte	0x04, 0x17
        /*005a*/ 	.short	(.L_545 - .L_544)
.L_544:
        /*005c*/ 	.word	0x00000000
        /*0060*/ 	.short	0x0004
        /*0062*/ 	.short	0x0020
        /*0064*/ 	.byte	0x00, 0xf5, 0x21, 0x00


	//----- nvinfo : EIATTR_KPARAM_INFO
	.align		4
.L_545:
        /*0068*/ 	.byte	0x04, 0x17
        /*006a*/ 	.short	(.L_547 - .L_546)
.L_546:
        /*006c*/ 	.word	0x00000000
        /*0070*/ 	.short	0x0003
        /*0072*/ 	.short	0x0018
        /*0074*/ 	.byte	0x00, 0xf0, 0x21, 0x00


	//----- nvinfo : EIATTR_KPARAM_INFO
	.align		4
.L_547:
        /*0078*/ 	.byte	0x04, 0x17
        /*007a*/ 	.short	(.L_549 - .L_548)
.L_548:
        /*007c*/ 	.word	0x00000000
        /*0080*/ 	.short	0x0002
        /*0082*/ 	.short	0x0010
        /*0084*/ 	.byte	0x00, 0xf5, 0x21, 0x00


	//----- nvinfo : EIATTR_KPARAM_INFO
	.align		4
.L_549:
        /*0088*/ 	.byte	0x04, 0x17
        /*008a*/ 	.short	(.L_551 - .L_550)
.L_550:
        /*008c*/ 	.word	0x00000000
        /*0090*/ 	.short	0x0001
        /*0092*/ 	.short	0x0008
        /*0094*/ 	.byte	0x00, 0xf0, 0x21, 0x00


	//----- nvinfo : EIATTR_KPARAM_INFO
	.align		4
.L_551:
        /*0098*/ 	.byte	0x04, 0x17
        /*009a*/ 	.short	(.L_553 - .L_552)
.L_552:
        /*009c*/ 	.word	0x00000000
        /*00a0*/ 	.short	0x0000
        /*00a2*/ 	.short	0x0000
        /*00a4*/ 	.byte	0x00, 0xf0, 0x05, 0x00


	//----- nvinfo : EIATTR_SPARSE_MMA_MASK
	.align		4
.L_553:
        /*00a8*/ 	.byte	0x03, 0x50
        /*00aa*/ 	.short	0x0000


	//----- nvinfo : EIATTR_MAXREG_COUNT
	.align		4
        /*00ac*/ 	.byte	0x03, 0x1b
        /*00ae*/ 	.short	0x00ff


	//----- nvinfo : EIATTR_NUM_BARRIERS
	.align		4
        /*00b0*/ 	.byte	0x02, 0x4c
        /*00b2*/ 	.byte	0x01
	.zero		1


	//----- nvinfo : EIATTR_MERCURY_ISA_VERSION
	.align		4
        /*00b4*/ 	.byte	0x03, 0x5f
        /*00b6*/ 	.short	0x0101


	//----- nvinfo : EIATTR_COOP_GROUP_MASK_REGIDS
	.align		4
        /*00b8*/ 	.byte	0x04, 0x29
        /*00ba*/ 	.short	(.L_555 - .L_554)


	//   ....[0]....
.L_554:
        /*00bc*/ 	.word	0xffffffff


	//   ....[1]....
        /*00c0*/ 	.word	0xffffffff


	//   ....[2]....
        /*00c4*/ 	.word	0xffffffff


	//   ....[3]....
        /*00c8*/ 	.word	0xffffffff


	//   ....[4]....
        /*00cc*/ 	.word	0xffffffff


	//   ....[5]....
        /*00d0*/ 	.word	0xffffffff


	//----- nvinfo : EIATTR_COOP_GROUP_INSTR_OFFSETS
	.align		4
.L_555:
        /*00d4*/ 	.byte	0x04, 0x28
        /*00d6*/ 	.short	(.L_557 - .L_556)


	//   ....[0]....
.L_556:
        /*00d8*/ 	.word	0x000003e0


	//   ....[1]....
        /*00dc*/ 	.word	0x00005f80


	//   ....[2]....
        /*00e0*/ 	.word	0x00006300


	//   ....[3]....
        /*00e4*/ 	.word	0x00007100


	//   ....[4]....
        /*00e8*/ 	.word	0x0000d850


	//   ....[5]....
        /*00ec*/ 	.word	0x0000de90


	//----- nvinfo : EIATTR_VRC_CTA_INIT_COUNT
	.align		4
.L_557:
        /*00f0*/ 	.byte	0x02, 0x4a
	.zero		1
	.zero		1


	//----- nvinfo : EIATTR_EXIT_INSTR_OFFSETS
	.align		4
        /*00f4*/ 	.byte	0x04, 0x1c
        /*00f6*/ 	.short	(.L_559 - .L_558)


	//   ....[0]....
.L_558:
        /*00f8*/ 	.word	0x000061b0


	//   ....[1]....
        /*00fc*/ 	.word	0x00006530


	//   ....[2]....
        /*0100*/ 	.word	0x0000dd40


	//   ....[3]....
        /*0104*/ 	.word	0x0000dd60


	//   ....[4]....
        /*0108*/ 	.word	0x0000e820


	//   ....[5]....
        /*010c*/ 	.word	0x0000e890


	//----- nvinfo : EIATTR_MAX_THREADS
	.align		4
.L_559:
        /*0110*/ 	.byte	0x04, 0x05
        /*0112*/ 	.short	(.L_561 - .L_560)
.L_560:
        /*0114*/ 	.word	0x00000100
        /*0118*/ 	.word	0x00000001
        /*011c*/ 	.word	0x00000001


	//----- nvinfo : EIATTR_CRS_STACK_SIZE
	.align		4
.L_561:
        /*0120*/ 	.byte	0x04, 0x1e
        /*0122*/ 	.short	(.L_563 - .L_562)
.L_562:
        /*0124*/ 	.word	0x00000000


	//----- nvinfo : EIATTR_CBANK_PARAM_SIZE
	.align		4
.L_563:
        /*0128*/ 	.byte	0x03, 0x19
        /*012a*/ 	.short	0x0050


	//----- nvinfo : EIATTR_PARAM_CBANK
	.align		4
        /*012c*/ 	.byte	0x04, 0x0a
        /*012e*/ 	.short	(.L_565 - .L_564)
	.align		4
.L_564:
        /*0130*/ 	.word	index@(.nv.constant0._ZN3cub18CUB_300001_SM_10006detail10merge_sort30DeviceMergeSortBlockSortKernelINS2_10policy_hubIN6thrust24THRUST_300001_SM_1000_NS10device_ptrIiEEE9Policy600ES8_PNS0_8NullTypeES8_SC_j4cmpfiSB_EEvbT0_T1_T2_T3_T4_PT6_PT7_T5_NS1_7vsmem_tE)
        /*0134*/ 	.short	0x0380
        /*0136*/ 	.short	0x0050


	//----- nvinfo : EIATTR_SW_WAR
	.align		4
.L_565:
        /*0138*/ 	.byte	0x04, 0x36
        /*013a*/ 	.short	(.L_567 - .L_566)
.L_566:
        /*013c*/ 	.word	0x00000008
.L_567:


//--------------------- .nv.info._ZN3cub18CUB_300001_SM_10006detail10merge_sort26DeviceMergeSortMergeKernelINS2_10policy_hubIN6thrust24THRUST_300001_SM_1000_NS10device_ptrIiEEE9Policy600ES8_PNS0_8NullTypeES8_SC_m4cmpiiSB_EEvbT2_T3_T4_PT6_PT7_T5_PSG_SG_NS1_7vsmem_tE --------------------------
	.section	.nv.info._ZN3cub18CUB_300001_SM_10006detail10merge_sort26DeviceMergeSortMergeKernelINS2_10policy_hubIN6thrust24THRUST_300001_SM_1000_NS10device_ptrIiEEE9Policy600ES8_PNS0_8NullTypeES8_SC_m4cmpiiSB_EEvbT2_T3_T4_PT6_PT7_T5_PSG_SG_NS1_7vsmem_tE,"",@"SHT_CUDA_INFO"
	.sectionflags	@""
	.align	4


	//----- nvinfo : EIATTR_CUDA_API_VERSION
	.align		4
        /*0000*/ 	.byte	0x04, 0x37
        /*0002*/ 	.short	(.L_569 - .L_568)
.L_568:
        /*0004*/ 	.word	0x00000082


	//----- nvinfo : EIATTR_KPARAM_INFO
	.align		4
.L_569:
        /*0008*/ 	.byte	0x04, 0x17
        /*000a*/ 	.short	(.L_571 - .L_570)
.L_570:
        /*000c*/ 	.word	0x00000000
        /*0010*/ 	.short	0x0009
        /*0012*/ 	.short	0x0048
        /*0014*/ 	.byte	0x00, 0xf0, 0x21, 0x00


	//----- nvinfo : EIATTR_KPARAM_INFO
	.align		4
.L_571:
        /*0018*/ 	.byte	0x04, 0x17
        /*001a*/ 	.short	(.L_573 - .L_572)
.L_572:
        /*001c*/ 	.word	0x00000000
        /*0020*/ 	.short	0x0008
        /*0022*/ 	.short	0x0040
        /*0024*/ 	.byte	0x00, 0xf0, 0x21, 0x00


	//----- nvinfo : EIATTR_KPARAM_INFO
	.align		4
.L_573:
        /*0028*/ 	.byte	0x04, 0x17
        /*002a*/ 	.short	(.L_575 - .L_574)
.L_574:
        /*002c*/ 	.word	0x00000000
        /*0030*/ 	.short	0x0007
        /*0032*/ 	.short	0x0038
        /*0034*/ 	.byte	0x00, 0xf5, 0x21, 0x00


	//----- nvinfo : EIATTR_KPARAM_INFO
	.align		4
.L_575:
        /*0038*/ 	.byte	0x04, 0x17
        /*003a*/ 	.short	(.L_577 - .L_576)
.L_576:
        /*003c*/ 	.word	0x00000000
        /*0040*/ 	.short	0x0006
        /*0042*/ 	.short	0x0030
        /*0044*/ 	.byte	0x00, 0xf0, 0x05, 0x00


	//----- nvinfo : EIATTR_KPARAM_INFO
	.align		4
.L_577:
        /*0048*/ 	.byte	0x04, 0x17
        /*004a*/ 	.short	(.L_579 - .L_578)
.L_578:
        /*004c*/ 	.word	0x00000000
        /*0050*/ 	.short	0x0005
        /*0052*/ 	.short	0x0028
        /*0054*/ 	.byte	0x00, 0xf5, 0x21, 0x00


	//----- nvinfo : EIATTR_KPARAM_INFO
	.align		4
.L_579:
        /*0058*/ 	.byte	0x04, 0x17
        /*005a*/ 	.short	(.L_581 - .L_580)
.L_580:
        /*005c*/ 	.word	0x00000000
        /*0060*/ 	.short	0x0004
        /*0062*/ 	.short	0x0020
        /*0064*/ 	.byte	0x00, 0xf5, 0x21, 0x00


	//----- nvinfo : EIATTR_KPARAM_INFO
	.align		4
.L_581:
        /*0068*/ 	.byte	0x04, 0x17
        /*006a*/ 	.short	(.L_583 - .L_582)
.L_582:
        /*006c*/ 	.word	0x00000000
        /*0070*/ 	.short	0x0003
        /*0072*/ 	.short	0x0018
        /*0074*/ 	.byte	0x00, 0xf0, 0x21, 0x00


	//----- nvinfo : EIATTR_KPARAM_INFO
	.align		4
.L_583:
        /*0078*/ 	.byte	0x04, 0x17
        /*007a*/ 	.short	(.L_585 - .L_584)
.L_584:
        /*007c*/ 	.word	0x00000000
        /*0080*/ 	.short	0x0002
        /*0082*/ 	.short	0x0010
        /*0084*/ 	.byte	0x00, 0xf5, 0x21, 0x00


	//----- nvinfo : EIATTR_KPARAM_INFO
	.align		4
.L_585:
        /*0088*/ 	.byte	0x04, 0x17
        /*008a*/ 	.short	(.L_587 - .L_586)
.L_586:
        /*008c*/ 	.word	0x00000000
        /*0090*/ 	.short	0x0001
        /*0092*/ 	.short	0x0008
        /*0094*/ 	.byte	0x00, 0xf0, 0x21, 0x00


	//----- nvinfo : EIATTR_KPARAM_INFO
	.align		4
.L_587:
        /*0098*/ 	.byte	0x04, 0x17
        /*009a*/ 	.short	(.L_589 - .L_588)
.L_588:
        /*009c*/ 	.word	0x00000000
        /*00a0*/ 	.short	0x0000
        /*00a2*/ 	.short	0x0000
        /*00a4*/ 	.byte	0x00, 0xf0, 0x05, 0x00


	//----- nvinfo : EIATTR_SPARSE_MMA_MASK
	.align		4
.L_589:
        /*00a8*/ 	.byte	0x03, 0x50
        /*00aa*/ 	.short	0x0000


	//----- nvinfo : EIATTR_MAXREG_COUNT
	.align		4
        /*00ac*/ 	.byte	0x03, 0x1b
        /*00ae*/ 	.short	0x00ff


	//----- nvinfo : EIATTR_NUM_BARRIERS
	.align		4
        /*00b0*/ 	.byte	0x02, 0x4c
        /*00b2*/ 	.byte	0x01
	.zero		1


	//----- nvinfo : EIATTR_MERCURY_ISA_VERSION
	.align		4
        /*00b4*/ 	.byte	0x03, 0x5f
        /*00b6*/ 	.short	0x0101


	//----- nvinfo : EIATTR_COOP_GROUP_MASK_REGIDS
	.align		4
        /*00b8*/ 	.byte	0x04, 0x29
        /*00ba*/ 	.short	(.L_591 - .L_590)


	//   ....[0]....
.L_590:
        /*00bc*/ 	.word	0xffffffff


	//   ....[1]....
        /*00c0*/ 	.word	0xffffffff


	//   ....[2]....
        /*00c4*/ 	.word	0xffffffff


	//   ....[3]....
        /*00c8*/ 	.word	0xffffffff


	//----- nvinfo : EIATTR_COOP_GROUP_INSTR_OFFSETS
	.align		4
.L_591:
        /*00cc*/ 	.byte	0x04, 0x28
        /*00ce*/ 	.short	(.L_593 - .L_592)


	//   ....[0]....
.L_592:
        /*00d0*/ 	.word	0x00003450


	//   ....[1]....
        /*00d4*/ 	.word	0x000038d0


	//   ....[2]....
        /*00d8*/ 	.word	0x00007590


	//   ....[3]....
        /*00dc*/ 	.word	0x00007be0


	//----- nvinfo : EIATTR_VRC_CTA_INIT_COUNT
	.align		4
.L_593:
        /*00e0*/ 	.byte	0x02, 0x4a
	.zero		1
	.zero		1


	//----- nvinfo : EIATTR_EXIT_INSTR_OFFSETS
	.align		4
        /*00e4*/ 	.byte	0x04, 0x1c
        /*00e6*/ 	.short	(.L_595 - .L_594)


	//   ....[0]....
.L_594:
        /*00e8*/ 	.word	0x000036a0


	//   ....[1]....
        /*00ec*/ 	.word	0x00003b00


	//   ....[2]....
        /*00f0*/ 	.word	0x000079f0


	//   ....[3]....
        /*00f4*/ 	.word	0x00007a10


	//   ....[4]....
        /*00f8*/ 	.word	0x000080b0


	//   ....[5]....
        /*00fc*/ 	.word	0x000080d0


	//----- nvinfo : EIATTR_MAX_THREADS
	.align		4
.L_595:
        /*0100*/ 	.byte	0x04, 0x05
        /*0102*/ 	.short	(.L_597 - .L_596)
.L_596:
        /*0104*/ 	.word	0x00000100
        /*0108*/ 	.word	0x00000001
        /*010c*/ 	.word	0x00000001


	//----- nvinfo : EIATTR_CRS_STACK_SIZE
	.align		4
.L_597:
        /*0110*/ 	.byte	0x04, 0x1e
        /*0112*/ 	.short	(.L_599 - .L_598)
.L_598:
        /*0114*/ 	.word	0x00000000


	//----- nvinfo : EIATTR_CBANK_PARAM_SIZE
	.align		4
.L_599:
        /*0118*/ 	.byte	0x03, 0x19
        /*011a*/ 	.short	0x0050


	//----- nvinfo : EIATTR_PARAM_CBANK
	.align		4
        /*011c*/ 	.byte	0x04, 0x0a
        /*011e*/ 	.short	(.L_601 - .L_600)
	.align		4
.L_600:
        /*0120*/ 	.word	index@(.nv.constant0._ZN3cub18CUB_300001_SM_10006detail10merge_sort26DeviceMergeSortMergeKernelINS2_10policy_hubIN6thrust24THRUST_300001_SM_1000_NS10device_ptrIiEEE9Policy600ES8_PNS0_8NullTypeES8_SC_m4cmpiiSB_EEvbT2_T3_T4_PT6_PT7_T5_PSG_SG_NS1_7vsmem_tE)
        /*0124*/ 	.short	0x0380
        /*0126*/ 	.short	0x0050


	//----- nvinfo : EIATTR_SW_WAR
	.align		4
.L_601:
        /*0128*/ 	.byte	0x04, 0x36
        /*012a*/ 	.short	(.L_603 - .L_602)
.L_602:
        /*012c*/ 	.word	0x00000008
.L_603:


//--------------------- .nv.info._ZN3cub18CUB_300001_SM_10006detail10merge_sort30DeviceMergeSortPartitionKernelIN6thrust24THRUST_300001_SM_1000_NS10device_ptrIiEEm4cmpiiEEvbT_PT2_T0_SC_PSC_T1_SC_i --------------------------
	.section	.nv.info._ZN3cub18CUB_300001_SM_10006detail10merge_sort30DeviceMergeSortPartitionKernelIN6thrust24THRUST_300001_SM_1000_NS10device_ptrIiEEm4cmpiiEEvbT_PT2_T0_SC_PSC_T1_SC_i,"",@"SHT_CUDA_INFO"
	.sectionflags	@""
	.align	4


	//----- nvinfo : EIATTR_CUDA_API_VERSION
	.align		4
        /*0000*/ 	.byte	0x04, 0x37
        /*0002*/ 	.short	(.L_605 - .L_604)
.L_604:
        /*0004*/ 	.word	0x00000082


	//----- nvinfo : EIATTR_KPARAM_INFO
	.align		4
.L_605:
        /*0008*/ 	.byte	0x04, 0x17
        /*000a*/ 	.short	(.L_607 - .L_606)
.L_606:
        /*000c*/ 	.word	0x00000000
        /*0010*/ 	.short	0x0008
        /*0012*/ 	.short	0x0040
        /*0014*/ 	.byte	0x00, 0xf0, 0x11, 0x00


	//----- nvinfo : EIATTR_KPARAM_INFO
	.align		4
.L_607:
        /*0018*/ 	.byte	0x04, 0x17
        /*001a*/ 	.short	(.L_609 - .L_608)
.L_608:
        /*001c*/ 	.word	0x00000000
        /*0020*/ 	.short	0x0007
        /*0022*/ 	.short	0x0038
        /*0024*/ 	.byte	0x00, 0xf0, 0x21, 0x00


	//----- nvinfo : EIATTR_KPARAM_INFO
	.align		4
.L_609:
        /*0028*/ 	.byte	0x04, 0x17
        /*002a*/ 	.short	(.L_611 - .L_610)
.L_610:
        /*002c*/ 	.word	0x00000000
        /*0030*/ 	.short	0x0006
        /*0032*/ 	.short	0x0030
        /*0034*/ 	.byte	0x00, 0xf0, 0x05, 0x00


	//----- nvinfo : EIATTR_KPARAM_INFO
	.align		4
.L_611:
        /*0038*/ 	.byte	0x04, 0x17
        /*003a*/ 	.short	(.L_613 - .L_612)
.L_612:
        /*003c*/ 	.word	0x00000000
        /*0040*/ 	.short	0x0005
        /*0042*/ 	.short	0x0028
        /*0044*/ 	.byte	0x00, 0xf5, 0x21, 0x00


	//----- nvinfo : EIATTR_KPARAM_INFO
	.align		4
.L_613:
        /*0048*/ 	.byte	0x04, 0x17
        /*004a*/ 	.short	(.L_615 - .L_614)
.L_614:
        /*004c*/ 	.word	0x00000000
        /*0050*/ 	.short	0x0004
        /*0052*/ 	.short	0x0020
        /*0054*/ 	.byte	0x00, 0xf0, 0x21, 0x00


	//----- nvinfo : EIATTR_KPARAM_INFO
	.align		4
.L_615:
        /*0058*/ 	.byte	0x04, 0x17
        /*005a*/ 	.short	(.L_617 - .L_616)
.L_616:
        /*005c*/ 	.word	0x00000000
        /*0060*/ 	.short	0x0003
        /*0062*/ 	.short	0x0018
        /*0064*/ 	.byte	0x00, 0xf0, 0x21, 0x00


	//----- nvinfo : EIATTR_KPARAM_INFO
	.align		4
.L_617:
        /*0068*/ 	.byte	0x04, 0x17
        /*006a*/ 	.short	(.L_619 - .L_618)
.L_618:
        /*006c*/ 	.word	0x00000000
        /*0070*/ 	.short	0x0002
        /*0072*/ 	.short	0x0010
        /*0074*/ 	.byte	0x00, 0xf5, 0x21, 0x00


	//----- nvinfo : EIATTR_KPARAM_INFO
	.align		4
.L_619:
        /*0078*/ 	.byte	0x04, 0x17
        /*007a*/ 	.short	(.L_621 - .L_620)
.L_620:
        /*007c*/ 	.word	0x00000000
        /*0080*/ 	.short	0x0001
        /*0082*/ 	.short	0x0008
        /*0084*/ 	.byte	0x00, 0xf0, 0x21, 0x00


	//----- nvinfo : EIATTR_KPARAM_INFO
	.align		4
.L_621:
        /*0088*/ 	.byte	0x04, 0x17
        /*008a*/ 	.short	(.L_623 - .L_622)
.L_622:
        /*008c*/ 	.word	0x00000000
        /*0090*/ 	.short	0x0000
        /*0092*/ 	.short	0x0000
        /*0094*/ 	.byte	0x00, 0xf0, 0x05, 0x00


	//----- nvinfo : EIATTR_SPARSE_MMA_MASK
	.align		4
.L_623:
        /*0098*/ 	.byte	0x03, 0x50
        /*009a*/ 	.short	0x0000


	//----- nvinfo : EIATTR_MAXREG_COUNT
	.align		4
        /*009c*/ 	.byte	0x03, 0x1b
        /*009e*/ 	.short	0x00ff


	//----- nvinfo : EIATTR_MERCURY_ISA_VERSION
	.align		4
        /*00a0*/ 	.byte	0x03, 0x5f
        /*00a2*/ 	.short	0x0101


	//----- nvinfo : EIATTR_VRC_CTA_INIT_COUNT
	.align		4
        /*00a4*/ 	.byte	0x02, 0x4a
	.zero		1
	.zero		1


	//----- nvinfo : EIATTR_EXIT_INSTR_OFFSETS
	.align		4
        /*00a8*/ 	.byte	0x04, 0x1c
        /*00aa*/ 	.short	(.L_625 - .L_624)


	//   ....[0]....
.L_624:
        /*00ac*/ 	.word	0x00000080


	//   ....[1]....
        /*00b0*/ 	.word	0x000003d0


	//   ....[2]....
        /*00b4*/ 	.word	0x00000c30


	//----- nvinfo : EIATTR_CRS_STACK_SIZE
	.align		4
.L_625:
        /*00b8*/ 	.byte	0x04, 0x1e
        /*00ba*/ 	.short	(.L_627 - .L_626)
.L_626:
        /*00bc*/ 	.word	0x00000000


	//----- nvinfo : EIATTR_CBANK_PARAM_SIZE
	.align		4
.L_627:
        /*00c0*/ 	.byte	0x03, 0x19
        /*00c2*/ 	.short	0x0044


	//----- nvinfo : EIATTR_PARAM_CBANK
	.align		4
        /*00c4*/ 	.byte	0x04, 0x0a
        /*00c6*/ 	.short	(.L_629 - .L_628)
	.align		4
.L_628:
        /*00c8*/ 	.word	index@(.nv.constant0._ZN3cub18CUB_300001_SM_10006detail10merge_sort30DeviceMergeSortPartitionKernelIN6thrust24THRUST_300001_SM_1000_NS10device_ptrIiEEm4cmpiiEEvbT_PT2_T0_SC_PSC_T1_SC_i)
        /*00cc*/ 	.short	0x0380
        /*00ce*/ 	.short	0x0044


	//----- nvinfo : EIATTR_SW_WAR
	.align		4
.L_629:
        /*00d0*/ 	.byte	0x04, 0x36
        /*00d2*/ 	.short	(.L_631 - .L_630)
.L_630:
        /*00d4*/ 	.word	0x00000008
.L_631:


//--------------------- .nv.info._ZN3cub18CUB_300001_SM_10006detail10merge_sort30DeviceMergeSortBlockSortKernelINS2_10policy_hubIN6thrust24THRUST_300001_SM_1000_NS10device_ptrIiEEE9Policy600ES8_PNS0_8NullTypeES8_SC_m4cmpiiSB_EEvbT0_T1_T2_T3_T4_PT6_PT7_T5_NS1_7vsmem_tE --------------------------
	.section	.nv.info._ZN3cub18CUB_300001_SM_10006detail10merge_sort30DeviceMergeSortBlockSortKernelINS2_10policy_hubIN6thrust24THRUST_300001_SM_1000_NS10device_ptrIiEEE9Policy600ES8_PNS0_8NullTypeES8_SC_m4cmpiiSB_EEvbT0_T1_T2_T3_T4_PT6_PT7_T5_NS1_7vsmem_tE,"",@"SHT_CUDA_INFO"
	.sectionflags	@""
	.align	4


	//----- nvinfo : EIATTR_CUDA_API_VERSION
	.align		4
        /*0000*/ 	.byte	0x04, 0x37
        /*0002*/ 	.short	(.L_633 - .L_632)
.L_632:
        /*0004*/ 	.word	0x00000082


	//----- nvinfo : EIATTR_KPARAM_INFO
	.align		4
.L_633:
        /*0008*/ 	.byte	0x04, 0x17
        /*000a*/ 	.short	(.L_635 - .L_634)
.L_634:
        /*000c*/ 	.word	0x00000000
        /*0010*/ 	.short	0x0009
        /*0012*/ 	.short	0x0048
        /*0014*/ 	.byte	0x00, 0xf0, 0x21, 0x00


	//----- nvinfo : EIATTR_KPARAM_INFO
	.align		4
.L_635:
        /*0018*/ 	.byte	0x04, 0x17
        /*001a*/ 	.short	(.L_637 - .L_636)
.L_636:
        /*001c*/ 	.word	0x00000000
        /*0020*/ 	.short	0x0008
        /*0022*/ 	.short	0x0040
        /*0024*/ 	.byte	0x00, 0xf0, 0x05, 0x00


	//----- nvinfo : EIATTR_KPARAM_INFO
	.align		4
.L_637:
        /*0028*/ 	.byte	0x04, 0x17
        /*002a*/ 	.short	(.L_639 - .L_638)
.L_638:
        /*002c*/ 	.word	0x00000000
        /*0030*/ 	.short	0x0007
        /*0032*/ 	.short	0x0038
        /*0034*/ 	.byte	0x00, 0xf5, 0x21, 0x00


	//----- nvinfo : EIATTR_KPARAM_INFO
	.align		4
.L_639:
        /*0038*/ 	.byte	0x04, 0x17
        /*003a*/ 	.short	(.L_641 - .L_640)
.L_640:
        /*003c*/ 	.word	0x00000000
        /*0040*/ 	.short	0x0006
        /*0042*/ 	.short	0x0030
        /*0044*/ 	.byte	0x00, 0xf5, 0x21, 0x00


	//----- nvinfo : EIATTR_KPARAM_INFO
	.align		4
.L_641:
        /*0048*/ 	.byte	0x04, 0x17
        /*004a*/ 	.short	(.L_643 - .L_642)
.L_642:
        /*004c*/ 	.word	0x00000000
        /*0050*/ 	.short	0x0005
        /*0052*/ 	.short	0x0028
        /*0054*/ 	.byte	0x00, 0xf0, 0x21, 0x00


	//----- nvinfo : EIATTR_KPARAM_INFO
	.align		4
.L_643:
        /*0058*/ 	.byte	0x04, 0x17
        /*005a*/ 	.short	(.L_645 - .L_644)
.L_644:
        /*005c*/ 	.word	0x00000000
        /*0060*/ 	.short	0x0004
        /*0062*/ 	.short	0x0020
        /*0064*/ 	.byte	0x00, 0xf5, 0x21, 0x00


	//----- nvinfo : EIATTR_KPARAM_INFO
	.align		4
.L_645:
        /*0068*/ 	.byte	0x04, 0x17
        /*006a*/ 	.short	(.L_647 - .L_646)
.L_646:
        /*006c*/ 	.word	0x00000000
        /*0070*/ 	.short	0x0003
        /*0072*/ 	.short	0x0018
        /*0074*/ 	.byte	0x00, 0xf0, 0x21, 0x00


	//----- nvinfo : EIATTR_KPARAM_INFO
	.align		4
.L_647:
        /*0078*/ 	.byte	0x04, 0x17
        /*007a*/ 	.short	(.L_649 - .L_648)
.L_648:
        /*007c*/ 	.word	0x00000000
        /*0080*/ 	.short	0x0002
        /*0082*/ 	.short	0x0010
        /*0084*/ 	.byte	0x00, 0xf5, 0x21, 0x00


	//----- nvinfo : EIATTR_KPARAM_INFO
	.align		4
.L_649:
        /*0088*/ 	.byte	0x04, 0x17
        /*008a*/ 	.short	(.L_651 - .L_650)
.L_650:
        /*008c*/ 	.word	0x00000000
        /*0090*/ 	.short	0x0001
        /*0092*/ 	.short	0x0008
        /*0094*/ 	.byte	0x00, 0xf0, 0x21, 0x00


	//----- nvinfo : EIATTR_KPARAM_INFO
	.align		4
.L_651:
        /*0098*/ 	.byte	0x04, 0x17
        /*009a*/ 	.short	(.L_653 - .L_652)
.L_652:
        /*009c*/ 	.word	0x00000000
        /*00a0*/ 	.short	0x0000
        /*00a2*/ 	.short	0x0000
        /*00a4*/ 	.byte	0x00, 0xf0, 0x05, 0x00


	//----- nvinfo : EIATTR_SPARSE_MMA_MASK
	.align		4
.L_653:
        /*00a8*/ 	.byte	0x03, 0x50
        /*00aa*/ 	.short	0x0000


	//----- nvinfo : EIATTR_MAXREG_COUNT
	.align		4
        /*00ac*/ 	.byte	0x03, 0x1b
        /*00ae*/ 	.short	0x00ff


	//----- nvinfo : EIATTR_NUM_BARRIERS
	.align		4
        /*00b0*/ 	.byte	0x02, 0x4c
        /*00b2*/ 	.byte	0x01
	.zero		1


	//----- nvinfo : EIATTR_MERCURY_ISA_VERSION
	.align		4
        /*00b4*/ 	.byte	0x03, 0x5f
        /*00b6*/ 	.short	0x0101


	//----- nvinfo : EIATTR_COOP_GROUP_MASK_REGIDS
	.align		4
        /*00b8*/ 	.byte	0x04, 0x29
        /*00ba*/ 	.short	(.L_655 - .L_654)


	//   ....[0]....
.L_654:
        /*00bc*/ 	.word	0xffffffff


	//   ....[1]....
        /*00c0*/ 	.word	0xffffffff


	//   ....[2]....
        /*00c4*/ 	.word	0xffffffff


	//   ....[3]....
        /*00c8*/ 	.word	0xffffffff


	//   ....[4]....
        /*00cc*/ 	.word	0xffffffff


	//   ....[5]....
        /*00d0*/ 	.word	0xffffffff


	//----- nvinfo : EIATTR_COOP_GROUP_INSTR_OFFSETS
	.align		4
.L_655:
        /*00d4*/ 	.byte	0x04, 0x28
        /*00d6*/ 	.short	(.L_657 - .L_656)


	//   ....[0]....
.L_656:
        /*00d8*/ 	.word	0x00000400


	//   ....[1]....
        /*00dc*/ 	.word	0x00005f30


	//   ....[2]....
        /*00e0*/ 	.word	0x000062b0


	//   ....[3]....
        /*00e4*/ 	.word	0x000070f0


	//   ....[4]....
        /*00e8*/ 	.word	0x0000d5c0


	//   ....[5]....
        /*00ec*/ 	.word	0x0000dc00


	//----- nvinfo : EIATTR_VRC_CTA_INIT_COUNT
	.align		4
.L_657:
        /*00f0*/ 	.byte	0x02, 0x4a
	.zero		1
	.zero		1


	//----- nvinfo : EIATTR_EXIT_INSTR_OFFSETS
	.align		4
        /*00f4*/ 	.byte	0x04, 0x1c
        /*00f6*/ 	.short	(.L_659 - .L_658)


	//   ....[0]....
.L_658:
        /*00f8*/ 	.word	0x00006160


	//   ....[1]....
        /*00fc*/ 	.word	0x000064e0


	//   ....[2]....
        /*0100*/ 	.word	0x0000da90


	//   ....[3]....
        /*0104*/ 	.word	0x0000dab0


	//   ....[4]....
        /*0108*/ 	.word	0x0000e560


	//   ....[5]....
        /*010c*/ 	.word	0x0000e5d0


	//----- nvinfo : EIATTR_MAX_THREADS
	.align		4
.L_659:
        /*0110*/ 	.byte	0x04, 0x05
        /*0112*/ 	.short	(.L_661 - .L_660)
.L_660:
        /*0114*/ 	.word	0x00000100
        /*0118*/ 	.word	0x00000001
        /*011c*/ 	.word	0x00000001


	//----- nvinfo : EIATTR_CRS_STACK_SIZE
	.align		4
.L_661:
        /*0120*/ 	.byte	0x04, 0x1e
        /*0122*/ 	.short	(.L_663 - .L_662)
.L_662:
        /*0124*/ 	.word	0x00000000


	//----- nvinfo : EIATTR_CBANK_PARAM_SIZE
	.align		4
.L_663:
        /*0128*/ 	.byte	0x03, 0x19
        /*012a*/ 	.short	0x0050


	//----- nvinfo : EIATTR_PARAM_CBANK
	.align		4
        /*012c*/ 	.byte	0x04, 0x0a
        /*012e*/ 	.short	(.L_665 - .L_664)
	.align		4
.L_664:
        /*0130*/ 	.word	index@(.nv.constant0._ZN3cub18CUB_300001_SM_10006detail10merge_sort30DeviceMergeSortBlockSortKernelINS2_10policy_hubIN6thrust24THRUST_300001_SM_1000_NS10device_ptrIiEEE9Policy600ES8_PNS0_8NullTypeES8_SC_m4cmpiiSB_EEvbT0_T1_T2_T3_T4_PT6_PT7_T5_NS1_7vsmem_tE)
        /*0134*/ 	.short	0x0380
        /*0136*/ 	.short	0x0050


	//----- nvinfo : EIATTR_SW_WAR
	.align		4
.L_665:
        /*0138*/ 	.byte	0x04, 0x36
        /*013a*/ 	.short	(.L_667 - .L_666)
.L_666:
        /*013c*/ 	.word	0x00000008
.L_667:


//--------------------- .nv.info._ZN3cub18CUB_300001_SM_10006detail10merge_sort26DeviceMergeSortMergeKernelINS2_10policy_hubIN6thrust24THRUST_300001_SM_1000_NS10device_ptrIiEEE9Policy600ES8_PNS0_8NullTypeES8_SC_j4cmpiiSB_EEvbT2_T3_T4_PT6_PT7_T5_PSG_SG_NS1_7vsmem_tE --------------------------
	.section	.nv.info._ZN3cub18CUB_300001_SM_10006detail10merge_sort26DeviceMergeSortMergeKernelINS2_10policy_hubIN6thrust24THRUST_300001_SM_1000_NS10device_ptrIiEEE9Policy600ES8_PNS0_8NullTypeES8_SC_j4cmpiiSB_EEvbT2_T3_T4_PT6_PT7_T5_PSG_SG_NS1_7vsmem_tE,"",@"SHT_CUDA_INFO"
	.sectionflags	@""
	.align	4


	//----- nvinfo : EIATTR_CUDA_API_VERSION
	.align		4
        /*0000*/ 	.byte	0x04, 0x37
        /*0002*/ 	.short	(.L_669 - .L_668)
.L_668:
        /*0004*/ 	.word	0x00000082


	//----- nvinfo : EIATTR_KPARAM_INFO
	.align		4
.L_669:
        /*0008*/ 	.byte	0x04, 0x17
        /*000a*/ 	.short	(.L_671 - .L_670)
.L_670:
        /*000c*/ 	.word	0x00000000
        /*0010*/ 	.short	0x0009
        /*0012*/ 	.short	0x0048
        /*0014*/ 	.byte	0x00, 0xf0, 0x21, 0x00


	//----- nvinfo : EIATTR_KPARAM_INFO
	.align		4
.L_671:
        /*0018*/ 	.byte	0x04, 0x17
        /*001a*/ 	.short	(.L_673 - .L_672)
.L_672:
        /*001c*/ 	.word	0x00000000
        /*0020*/ 	.short	0x0008
        /*0022*/ 	.short	0x0040
        /*0024*/ 	.byte	0x00, 0xf0, 0x11, 0x00


	//----- nvinfo : EIATTR_KPARAM_INFO
	.align		4
.L_673:
        /*0028*/ 	.byte	0x04, 0x17
        /*002a*/ 	.short	(.L_675 - .L_674)
.L_674:
        /*002c*/ 	.word	0x00000000
        /*0030*/ 	.short	0x0007
        /*0032*/ 	.short	0x0038
        /*0034*/ 	.byte	0x00, 0xf5, 0x21, 0x00


	//----- nvinfo : EIATTR_KPARAM_INFO
	.align		4
.L_675:
        /*0038*/ 	.byte	0x04, 0x17
        /*003a*/ 	.short	(.L_677 - .L_676)
.L_676:
        /*003c*/ 	.word	0x00000000
        /*0040*/ 	.short	0x0006
        /*0042*/ 	.short	0x0030
        /*0044*/ 	.byte	0x00, 0xf0, 0x05, 0x00


	//----- nvinfo : EIATTR_KPARAM_INFO
	.align		4
.L_677:
        /*0048*/ 	.byte	0x04, 0x17
        /*004a*/ 	.short	(.L_679 - .L_678)
.L_678:
        /*004c*/ 	.word	0x00000000
        /*0050*/ 	.short	0x0005
        /*0052*/ 	.short	0x0028
        /*0054*/ 	.byte	0x00, 0xf5, 0x21, 0x00


	//----- nvinfo : EIATTR_KPARAM_INFO
	.align		4
.L_679:
        /*0058*/ 	.byte	0x04, 0x17
        /*005a*/ 	.short	(.L_681 - .L_680)
.L_680:
        /*005c*/ 	.word	0x00000000
        /*0060*/ 	.short	0x0004
        /*0062*/ 	.short	0x0020
        /*0064*/ 	.byte	0x00, 0xf5, 0x21, 0x00


	//----- nvinfo : EIATTR_KPARAM_INFO
	.align		4
.L_681:
        /*0068*/ 	.byte	0x04, 0x17
        /*006a*/ 	.short	(.L_683 - .L_682)
.L_682:
        /*006c*/ 	.word	0x00000000
        /*0070*/ 	.short	0x0003
        /*0072*/ 	.short	0x0018
        /*0074*/ 	.byte	0x00, 0xf0, 0x11, 0x00


	//----- nvinfo : EIATTR_KPARAM_INFO
	.align		4
.L_683:
        /*0078*/ 	.byte	0x04, 0x17
        /*007a*/ 	.short	(.L_685 - .L_684)
.L_684:
        /*007c*/ 	.word	0x00000000
        /*0080*/ 	.short	0x0002
        /*0082*/ 	.short	0x0010
        /*0084*/ 	.byte	0x00, 0xf5, 0x21, 0x00


	//----- nvinfo : EIATTR_KPARAM_INFO
	.align		4
.L_685:
        /*0088*/ 	.byte	0x04, 0x17
        /*008a*/ 	.short	(.L_687 - .L_686)
.L_686:
        /*008c*/ 	.word	0x00000000
        /*0090*/ 	.short	0x0001
        /*0092*/ 	.short	0x0008
        /*0094*/ 	.byte	0x00, 0xf0, 0x21, 0x00


	//----- nvinfo : EIATTR_KPARAM_INFO
	.align		4
.L_687:
        /*0098*/ 	.byte	0x04, 0x17
        /*009a*/ 	.short	(.L_689 - .L_688)
.L_688:
        /*009c*/ 	.word	0x00000000
        /*00a0*/ 	.short	0x0000
        /*00a2*/ 	.short	0x0000
        /*00a4*/ 	.byte	0x00, 0xf0, 0x05, 0x00


	//----- nvinfo : EIATTR_SPARSE_MMA_MASK
	.align		4
.L_689:
        /*00a8*/ 	.byte	0x03, 0x50
        /*00aa*/ 	.short	0x0000


	//----- nvinfo : EIATTR_MAXREG_COUNT
	.align		4
        /*00ac*/ 	.byte	0x03, 0x1b
        /*00ae*/ 	.short	0x00ff


	//----- nvinfo : EIATTR_NUM_BARRIERS
	.align		4
        /*00b0*/ 	.byte	0x02, 0x4c
        /*00b2*/ 	.byte	0x01
	.zero		1


	//----- nvinfo : EIATTR_MERCURY_ISA_VERSION
	.align		4
        /*00b4*/ 	.byte	0x03, 0x5f
        /*00b6*/ 	.short	0x0101


	//----- nvinfo : EIATTR_COOP_GROUP_MASK_REGIDS
	.align		4
        /*00b8*/ 	.byte	0x04, 0x29
        /*00ba*/ 	.short	(.L_691 - .L_690)


	//   ....[0]....
.L_690:
        /*00bc*/ 	.word	0xffffffff


	//   ....[1]....
        /*00c0*/ 	.word	0xffffffff


	//   ....[2]....
        /*00c4*/ 	.word	0xffffffff


	//   ....[3]....
        /*00c8*/ 	.word	0xffffffff


	//----- nvinfo : EIATTR_COOP_GROUP_INSTR_OFFSETS
	.align		4
.L_691:
        /*00cc*/ 	.byte	0x04, 0x28
        /*00ce*/ 	.short	(.L_693 - .L_692)


	//   ....[0]....
.L_692:
        /*00d0*/ 	.word	0x000032d0


	//   ....[1]....
        /*00d4*/ 	.word	0x00003720


	//   ....[2]....
        /*00d8*/ 	.word	0x00007200


	//   ....[3]....
        /*00dc*/ 	.word	0x000078d0


	//----- nvinfo : EIATTR_VRC_CTA_INIT_COUNT
	.align		4
.L_693:
        /*00e0*/ 	.byte	0x02, 0x4a
	.zero		1
	.zero		1


	//----- nvinfo : EIATTR_EXIT_INSTR_OFFSETS
	.align		4
        /*00e4*/ 	.byte	0x04, 0x1c
        /*00e6*/ 	.short	(.L_695 - .L_694)


	//   ....[0]....
.L_694:
        /*00e8*/ 	.word	0x00003520


	//   ....[1]....
        /*00ec*/ 	.word	0x00003970


	//   ....[2]....
        /*00f0*/ 	.word	0x00007690


	//   ....[3]....
        /*00f4*/ 	.word	0x000076b0


	//   ....[4]....
        /*00f8*/ 	.word	0x00007d60


	//   ....[5]....
        /*00fc*/ 	.word	0x00007d80


	//----- nvinfo : EIATTR_MAX_THREADS
	.align		4
.L_695:
        /*0100*/ 	.byte	0x04, 0x05
        /*0102*/ 	.short	(.L_697 - .L_696)
.L_696:
        /*0104*/ 	.word	0x00000100
        /*0108*/ 	.word	0x00000001
        /*010c*/ 	.word	0x00000001


	//----- nvinfo : EIATTR_CRS_STACK_SIZE
	.align		4
.L_697:
        /*0110*/ 	.byte	0x04, 0x1e
        /*0112*/ 	.short	(.L_699 - .L_698)
.L_698:
        /*0114*/ 	.word	0x00000000


	//----- nvinfo : EIATTR_CBANK_PARAM_SIZE
	.align		4
.L_699:
        /*0118*/ 	.byte	0x03, 0x19
        /*011a*/ 	.short	0x0050


	//----- nvinfo : EIATTR_PARAM_CBANK
	.align		4
        /*011c*/ 	.byte	0x04, 0x0a
        /*011e*/ 	.short	(.L_701 - .L_700)
	.align		4
.L_700:
        /*0120*/ 	.word	index@(.nv.constant0._ZN3cub18CUB_300001_SM_10006detail10merge_sort26DeviceMergeSortMergeKernelINS2_10policy_hubIN6thrust24THRUST_300001_SM_1000_NS10device_ptrIiEEE9Policy600ES8_PNS0_8NullTypeES8_SC_j4cmpiiSB_EEvbT2_T3_T4_PT6_PT7_T5_PSG_SG_NS1_7vsmem_tE)
        /*0124*/ 	.short	0x0380
        /*0126*/ 	.short	0x0050


	//----- nvinfo : EIATTR_SW_WAR
	.align		4
.L_701:
        /*0128*/ 	.byte	0x04, 0x36
        /*012a*/ 	.short	(.L_703 - .L_702)
.L_702:
        /*012c*/ 	.word	0x00000008
.L_703:


//--------------------- .nv.info._ZN3cub18CUB_300001_SM_10006detail10merge_sort30DeviceMergeSortPartitionKernelIN6thrust24THRUST_300001_SM_1000_NS10device_ptrIiEEj4cmpiiEEvbT_PT2_T0_SC_PSC_T1_SC_i --------------------------
	.section	.nv.info._ZN3cub18CUB_300001_SM_10006detail10merge_sort30DeviceMergeSortPartitionKernelIN6thrust24THRUST_300001_SM_1000_NS10device_ptrIiEEj4cmpiiEEvbT_PT2_T0_SC_PSC_T1_SC_i,"",@"SHT_CUDA_INFO"
	.sectionflags	@""
	.align	4


	//----- nvinfo : EIATTR_CUDA_API_VERSION
	.align		4
        /*0000*/ 	.byte	0x04, 0x37
        /*0002*/ 	.short	(.L_705 - .L_704)
.L_704:
        /*0004*/ 	.word	0x00000082


	//----- nvinfo : EIATTR_KPARAM_INFO
	.align		4
.L_705:
        /*0008*/ 	.byte	0x04, 0x17
        /*000a*/ 	.short	(.L_707 - .L_706)
.L_706:
        /*000c*/ 	.word	0x00000000
        /*0010*/ 	.short	0x0008
        /*0012*/ 	.short	0x0030
        /*0014*/ 	.byte	0x00, 0xf0, 0x11, 0x00


	//----- nvinfo : EIATTR_KPARAM_INFO
	.align		4
.L_707:
        /*0018*/ 	.byte	0x04, 0x17
        /*001a*/ 	.short	(.L_709 - .L_708)
.L_708:
        /*001c*/ 	.word	0x00000000
        /*0020*/ 	.short	0x0007
        /*0022*/ 	.short	0x002c
        /*0024*/ 	.byte	0x00, 0xf0, 0x11, 0x00


	//----- nvinfo : EIATTR_KPARAM_INFO
	.align		4
.L_709:
        /*0028*/ 	.byte	0x04, 0x17
        /*002a*/ 	.short	(.L_711 - .L_710)
.L_710:
        /*002c*/ 	.word	0x00000000
        /*0030*/ 	.short	0x0006
        /*0032*/ 	.short	0x0028
        /*0034*/ 	.byte	0x00, 0xf0, 0x05, 0x00


	//----- nvinfo : EIATTR_KPARAM_INFO
	.align		4
.L_711:
        /*0038*/ 	.byte	0x04, 0x17
        /*003a*/ 	.short	(.L_713 - .L_712)
.L_712:
        /*003c*/ 	.word	0x00000000
        /*0040*/ 	.short	0x0005
        /*0042*/ 	.short	0x0020
        /*0044*/ 	.byte	0x00, 0xf5, 0x21, 0x00


	//----- nvinfo : EIATTR_KPARAM_INFO
	.align		4
.L_713:
        /*0048*/ 	.byte	0x04, 0x17
        /*004a*/ 	.short	(.L_715 - .L_714)
.L_714:
        /*004c*/ 	.word	0x00000000
        /*0050*/ 	.short	0x0004
        /*0052*/ 	.short	0x001c
        /*0054*/ 	.byte	0x00, 0xf0, 0x11, 0x00


	//----- nvinfo : EIATTR_KPARAM_INFO
	.align		4
.L_715:
        /*0058*/ 	.byte	0x04, 0x17
        /*005a*/ 	.short	(.L_717 - .L_716)
.L_716:
        /*005c*/ 	.word	0x00000000
        /*0060*/ 	.short	0x0003
        /*0062*/ 	.short	0x0018
        /*0064*/ 	.byte	0x00, 0xf0, 0x11, 0x00


	//----- nvinfo : EIATTR_KPARAM_INFO
	.align		4
.L_717:
        /*0068*/ 	.byte	0x04, 0x17
        /*006a*/ 	.short	(.L_719 - .L_718)
.L_718:
        /*006c*/ 	.word	0x00000000
        /*0070*/ 	.short	0x0002
        /*0072*/ 	.short	0x0010
        /*0074*/ 	.byte	0x00, 0xf5, 0x21, 0x00


	//----- nvinfo : EIATTR_KPARAM_INFO
	.align		4
.L_719:
        /*0078*/ 	.byte	0x04, 0x17
        /*007a*/ 	.short	(.L_721 - .L_720)
.L_720:
        /*007c*/ 	.word	0x00000000
        /*0080*/ 	.short	0x0001
        /*0082*/ 	.short	0x0008
        /*0084*/ 	.byte	0x00, 0xf0, 0x21, 0x00


	//----- nvinfo : EIATTR_KPARAM_INFO
	.align		4
.L_721:
        /*0088*/ 	.byte	0x04, 0x17
        /*008a*/ 	.short	(.L_723 - .L_722)
.L_722:
        /*008c*/ 	.word	0x00000000
        /*0090*/ 	.short	0x0000
        /*0092*/ 	.short	0x0000
        /*0094*/ 	.byte	0x00, 0xf0, 0x05, 0x00


	//----- nvinfo : EIATTR_SPARSE_MMA_MASK
	.align		4
.L_723:
        /*0098*/ 	.byte	0x03, 0x50
        /*009a*/ 	.short	0x0000


	//----- nvinfo : EIATTR_MAXREG_COUNT
	.align		4
        /*009c*/ 	.byte	0x03, 0x1b
        /*009e*/ 	.short	0x00ff


	//----- nvinfo : EIATTR_MERCURY_ISA_VERSION
	.align		4
        /*00a0*/ 	.byte	0x03, 0x5f
        /*00a2*/ 	.short	0x0101


	//----- nvinfo : EIATTR_VRC_CTA_INIT_COUNT
	.align		4
        /*00a4*/ 	.byte	0x02, 0x4a
	.zero		1
	.zero		1


	//----- nvinfo : EIATTR_EXIT_INSTR_OFFSETS
	.align		4
        /*00a8*/ 	.byte	0x04, 0x1c
        /*00aa*/ 	.short	(.L_725 - .L_724)


	//   ....[0]....
.L_724:
        /*00ac*/ 	.word	0x00000070


	//   ....[1]....
        /*00b0*/ 	.word	0x000001e0


	//   ....[2]....
        /*00b4*/ 	.word	0x00000720


	//----- nvinfo : EIATTR_CRS_STACK_SIZE
	.align		4
.L_725:
        /*00b8*/ 	.byte	0x04, 0x1e
        /*00ba*/ 	.short	(.L_727 - .L_726)
.L_726:
        /*00bc*/ 	.word	0x00000000


	//----- nvinfo : EIATTR_CBANK_PARAM_SIZE
	.align		4
.L_727:
        /*00c0*/ 	.byte	0x03, 0x19
        /*00c2*/ 	.short	0x0034


	//----- nvinfo : EIATTR_PARAM_CBANK
	.align		4
        /*00c4*/ 	.byte	0x04, 0x0a
        /*00c6*/ 	.short	(.L_729 - .L_728)
	.align		4
.L_728:
        /*00c8*/ 	.word	index@(.nv.constant0._ZN3cub18CUB_300001_SM_10006detail10merge_sort30DeviceMergeSortPartitionKernelIN6thrust24THRUST_300001_SM_1000_NS10device_ptrIiEEj4cmpiiEEvbT_PT2_T0_SC_PSC_T1_SC_i)
        /*00cc*/ 	.short	0x0380
        /*00ce*/ 	.short	0x0034


	//----- nvinfo : EIATTR_SW_WAR
	.align		4
.L_729:
        /*00d0*/ 	.byte	0x04, 0x36
        /*00d2*/ 	.short	(.L_731 - .L_730)
.L_730:
        /*00d4*/ 	.word	0x00000008
.L_731:


//--------------------- .nv.info._ZN3cub18CUB_300001_SM_10006detail10merge_sort30DeviceMergeSortBlockSortKernelINS2_10policy_hubIN6thrust24THRUST_300001_SM_1000_NS10device_ptrIiEEE9Policy600ES8_PNS0_8NullTypeES8_SC_j4cmpiiSB_EEvbT0_T1_T2_T3_T4_PT6_PT7_T5_NS1_7vsmem_tE --------------------------
	.section	.nv.info._ZN3cub18CUB_300001_SM_10006detail10merge_sort30DeviceMergeSortBlockSortKernelINS2_10policy_hubIN6thrust24THRUST_300001_SM_1000_NS10device_ptrIiEEE9Policy600ES8_PNS0_8NullTypeES8_SC_j4cmpiiSB_EEvbT0_T1_T2_T3_T4_PT6_PT7_T5_NS1_7vsmem_tE,"",@"SHT_CUDA_INFO"
	.sectionflags	@""
	.align	4


	//----- nvinfo : EIATTR_CUDA_API_VERSION
	.align		4
        /*0000*/ 	.byte	0x04, 0x37
        /*0002*/ 	.short	(.L_733 - .L_732)
.L_732:
        /*0004*/ 	.word	0x00000082


	//----- nvinfo : EIATTR_KPARAM_INFO
	.align		4
.L_733:
        /*0008*/ 	.byte	0x04, 0x17
        /*000a*/ 	.short	(.L_735 - .L_734)
.L_734:
        /*000c*/ 	.word	0x00000000
        /*0010*/ 	.short	0x0009
        /*0012*/ 	.short	0x0048
        /*0014*/ 	.byte	0x00, 0xf0, 0x21, 0x00


	//----- nvinfo : EIATTR_KPARAM_INFO
	.align		4
.L_735:
        /*0018*/ 	.byte	0x04, 0x17
        /*001a*/ 	.short	(.L_737 - .L_736)
.L_736:
        /*001c*/ 	.word	0x00000000
        /*0020*/ 	.short	0x0008
        /*0022*/ 	.short	0x0040
        /*0024*/ 	.byte	0x00, 0xf0, 0x05, 0x00


	//----- nvinfo : EIATTR_KPARAM_INFO
	.align		4
.L_737:
        /*0028*/ 	.byte	0x04, 0x17
        /*002a*/ 	.short	(.L_739 - .L_738)
.L_738:
        /*002c*/ 	.word	0x00000000
        /*0030*/ 	.short	0x0007
        /*0032*/ 	.short	0x0038
        /*0034*/ 	.byte	0x00, 0xf5, 0x21, 0x00


	//----- nvinfo : EIATTR_KPARAM_INFO
	.align		4
.L_739:
        /*0038*/ 	.byte	0x04, 0x17
        /*003a*/ 	.short	(.L_741 - .L_740)
.L_740:
        /*003c*/ 	.word	0x00000000
        /*0040*/ 	.short	0x0006
        /*0042*/ 	.short	0x0030
        /*0044*/ 	.byte	0x00, 0xf5, 0x21, 0x00


	//----- nvinfo : EIATTR_KPARAM_INFO
	.align		4
.L_741:
        /*0048*/ 	.byte	0x04, 0x17
        /*004a*/ 	.short	(.L_743 - .L_742)
.L_742:
        /*004c*/ 	.word	0x00000000
        /*0050*/ 	.short	0x0005
        /*0052*/ 	.short	0x0028
        /*0054*/ 	.byte	0x00, 0xf0, 0x11, 0x00


	//----- nvinfo : EIATTR_KPARAM_INFO
	.align		4
.L_743:
        /*0058*/ 	.byte	0x04, 0x17
        /*005a*/ 	.short	(.L_745 - .L_744)
.L_744:
        /*005c*/ 	.word	0x00000000
        /*0060*/ 	.short	0x0004
        /*0062*/ 	.short	0x0020
        /*0064*/ 	.byte	0x00, 0xf5, 0x21, 0x00


	//----- nvinfo : EIATTR_KPARAM_INFO
	.align		4
.L_745:
        /*0068*/ 	.byte	0x04, 0x17
        /*006a*/ 	.short	(.L_747 - .L_746)
.L_746:
        /*006c*/ 	.word	0x00000000
        /*0070*/ 	.short	0x0003
        /*0072*/ 	.short	0x0018
        /*0074*/ 	.byte	0x00, 0xf0, 0x21, 0x00


	//----- nvinfo : EIATTR_KPARAM_INFO
	.align		4
.L_747:
        /*0078*/ 	.byte	0x04, 0x17
        /*007a*/ 	.short	(.L_749 - .L_748)
.L_748:
        /*007c*/ 	.word	0x00000000
        /*0080*/ 	.short	0x0002
        /*0082*/ 	.short	0x0010
        /*0084*/ 	.byte	0x00, 0xf5, 0x21, 0x00


	//----- nvinfo : EIATTR_KPARAM_INFO
	.align		4
.L_749:
        /*0088*/ 	.byte	0x04, 0x17
        /*008a*/ 	.short	(.L_751 - .L_750)
.L_750:
        /*008c*/ 	.word	0x00000000
        /*0090*/ 	.short	0x0001
        /*0092*/ 	.short	0x0008
        /*0094*/ 	.byte	0x00, 0xf0, 0x21, 0x00


	//----- nvinfo : EIATTR_KPARAM_INFO
	.align		4
.L_751:
        /*0098*/ 	.byte	0x04, 0x17
        /*009a*/ 	.short	(.L_753 - .L_752)
.L_752:
        /*009c*/ 	.word	0x00000000
        /*00a0*/ 	.short	0x0000
        /*00a2*/ 	.short	0x0000
        /*00a4*/ 	.byte	0x00, 0xf0, 0x05, 0x00


	//----- nvinfo : EIATTR_SPARSE_MMA_MASK
	.align		4
.L_753:
        /*00a8*/ 	.byte	0x03, 0x50
        /*00aa*/ 	.short	0x0000


	//----- nvinfo : EIATTR_MAXREG_COUNT
	.align		4
        /*00ac*/ 	.byte	0x03, 0x1b
        /*00ae*/ 	.short	0x00ff


	//----- nvinfo : EIATTR_NUM_BARRIERS
	.align		4
        /*00b0*/ 	.byte	0x02, 0x4c
        /*00b2*/ 	.byte	0x01
	.zero		1


	//----- nvinfo : EIATTR_MERCURY_ISA_VERSION
	.align		4
        /*00b4*/ 	.byte	0x03, 0x5f
        /*00b6*/ 	.short	0x0101


	//----- nvinfo : EIATTR_COOP_GROUP_MASK_REGIDS
	.align		4
        /*00b8*/ 	.byte	0x04, 0x29
        /*00ba*/ 	.short	(.L_755 - .L_754)


	//   ....[0]....
.L_754:
        /*00bc*/ 	.word	0xffffffff


	//   ....[1]....
        /*00c0*/ 	.word	0xffffffff


	//   ....[2]....
        /*00c4*/ 	.word	0xffffffff


	//   ....[3]....
        /*00c8*/ 	.word	0xffffffff


	//   ....[4]....
        /*00cc*/ 	.word	0xffffffff


	//   ....[5]....
        /*00d0*/ 	.word	0xffffffff


	//----- nvinfo : EIATTR_COOP_GROUP_INSTR_OFFSETS
	.align		4
.L_755:
        /*00d4*/ 	.byte	0x04, 0x28
        /*00d6*/ 	.short	(.L_757 - .L_756)


	//   ....[0]....
.L_756:
        /*00d8*/ 	.word	0x000003e0


	//   ....[1]....
        /*00dc*/ 	.word	0x00005f70


	//   ....[2]....
        /*00e0*/ 	.word	0x000062f0


	//   ....[3]....
        /*00e4*/ 	.word	0x000070f0


	//   ....[4]....
        /*00e8*/ 	.word	0x0000d560


	//   ....[5]....
        /*00ec*/ 	.word	0x0000dba0


	//----- nvinfo : EIATTR_VRC_CTA_INIT_COUNT
	.align		4
.L_757:
        /*00f0*/ 	.byte	0x02, 0x4a
	.zero		1
	.zero		1


	//----- nvinfo : EIATTR_EXIT_INSTR_OFFSETS
	.align		4
        /*00f4*/ 	.byte	0x04, 0x1c
        /*00f6*/ 	.short	(.L_759 - .L_758)


	//   ....[0]....
.L_758:
        /*00f8*/ 	.word	0x000061a0


	//   ....[1]....
        /*00fc*/ 	.word	0x00006520


	//   ....[2]....
        /*0100*/ 	.word	0x0000da50


	//   ....[3]....
        /*0104*/ 	.word	0x0000da70


	//   ....[4]....
        /*0108*/ 	.word	0x0000e520


	//   ....[5]....
        /*010c*/ 	.word	0x0000e590


	//----- nvinfo : EIATTR_MAX_THREADS
	.align		4
.L_759:
        /*0110*/ 	.byte	0x04, 0x05
        /*0112*/ 	.short	(.L_761 - .L_760)
.L_760:
        /*0114*/ 	.word	0x00000100
        /*0118*/ 	.word	0x00000001
        /*011c*/ 	.word	0x00000001


	//----- nvinfo : EIATTR_CRS_STACK_SIZE
	.align		4
.L_761:
        /*0120*/ 	.byte	0x04, 0x1e
        /*0122*/ 	.short	(.L_763 - .L_762)
.L_762:
        /*0124*/ 	.word	0x00000000


	//----- nvinfo : EIATTR_CBANK_PARAM_SIZE
	.align		4
.L_763:
        /*0128*/ 	.byte	0x03, 0x19
        /*012a*/ 	.short	0x0050


	//----- nvinfo : EIATTR_PARAM_CBANK
	.align		4
        /*012c*/ 	.byte	0x04, 0x0a
        /*012e*/ 	.short	(.L_765 - .L_764)
	.align		4
.L_764:
        /*0130*/ 	.word	index@(.nv.constant0._ZN3cub18CUB_300001_SM_10006detail10merge_sort30DeviceMergeSortBlockSortKernelINS2_10policy_hubIN6thrust24THRUST_300001_SM_1000_NS10device_ptrIiEEE9Policy600ES8_PNS0_8NullTypeES8_SC_j4cmpiiSB_EEvbT0_T1_T2_T3_T4_PT6_PT7_T5_NS1_7vsmem_tE)
        /*0134*/ 	.short	0x0380
        /*0136*/ 	.short	0x0050


	//----- nvinfo : EIATTR_SW_WAR
	.align		4
.L_765:
        /*0138*/ 	.byte	0x04, 0x36
        /*013a*/ 	.short	(.L_767 - .L_766)
.L_766:
        /*013c*/ 	.word	0x00000008
.L_767:


//--------------------- .nv.info._ZN3cub18CUB_300001_SM_10006detail8for_each13static_kernelINS2_12policy_hub_t12policy_500_tElN6thrust24THRUST_300001_SM_1000_NS8cuda_cub10__tabulate7functorINS7_10device_ptrIiEENS7_6system6detail7generic6detail22compute_sequence_valueIivEElEEEEvT0_T1_ --------------------------
	.section	.nv.info._ZN3cub18CUB_300001_SM_10006detail8for_each13static_kernelINS2_12policy_hub_t12policy_500_tElN6thrust24THRUST_300001_SM_1000_NS8cuda_cub10__tabulate7functorINS7_10device_ptrIiEENS7_6system6detail7generic6detail22compute_sequence_valueIivEElEEEEvT0_T1_,"",@"SHT_CUDA_INFO"
	.sectionflags	@""
	.align	4


	//----- nvinfo : EIATTR_CUDA_API_VERSION
	.align		4
        /*0000*/ 	.byte	0x04, 0x37
        /*0002*/ 	.short	(.L_769 - .L_768)
.L_768:
        /*0004*/ 	.word	0x00000082


	//----- nvinfo : EIATTR_KPARAM_INFO
	.align		4
.L_769:
        /*0008*/ 	.byte	0x04, 0x17
        /*000a*/ 	.short	(.L_771 - .L_770)
.L_770:
        /*000c*/ 	.word	0x00000000
        /*0010*/ 	.short	0x0001
        /*0012*/ 	.short	0x0008
        /*0014*/ 	.byte	0x00, 0xf0, 0x41, 0x00


	//----- nvinfo : EIATTR_KPARAM_INFO
	.align		4
.L_771:
        /*0018*/ 	.byte	0x04, 0x17
        /*001a*/ 	.short	(.L_773 - .L_772)
.L_772:
        /*001c*/ 	.word	0x00000000
        /*0020*/ 	.short	0x0000
        /*0022*/ 	.short	0x0000
        /*0024*/ 	.byte	0x00, 0xf0, 0x21, 0x00


	//----- nvinfo : EIATTR_SPARSE_MMA_MASK
	.align		4
.L_773:
        /*0028*/ 	.byte	0x03, 0x50
        /*002a*/ 	.short	0x0000


	//----- nvinfo : EIATTR_MAXREG_COUNT
	.align		4
        /*002c*/ 	.byte	0x03, 0x1b
        /*002e*/ 	.short	0x00ff


	//----- nvinfo : EIATTR_MERCURY_ISA_VERSION
	.align		4
        /*0030*/ 	.byte	0x03, 0x5f
        /*0032*/ 	.short	0x0101


	//----- nvinfo : EIATTR_VRC_CTA_INIT_COUNT
	.align		4
        /*0034*/ 	.byte	0x02, 0x4a
	.zero		1
	.zero		1


	//----- nvinfo : EIATTR_EXIT_INSTR_OFFSETS
	.align		4
        /*0038*/ 	.byte	0x04, 0x1c
        /*003a*/ 	.short	(.L_775 - .L_774)


	//   ....[0]....
.L_774:
        /*003c*/ 	.word	0x00000160


	//   ....[1]....
        /*0040*/ 	.word	0x000002b0


	//   ....[2]....
        /*0044*/ 	.word	0x00000340


	//----- nvinfo : EIATTR_MAX_THREADS
	.align		4
.L_775:
        /*0048*/ 	.byte	0x04, 0x05
        /*004a*/ 	.short	(.L_777 - .L_776)
.L_776:
        /*004c*/ 	.word	0x00000100
        /*0050*/ 	.word	0x00000001
        /*0054*/ 	.word	0x00000001


	//----- nvinfo : EIATTR_CRS_STACK_SIZE
	.align		4
.L_777:
        /*0058*/ 	.byte	0x04, 0x1e
        /*005a*/ 	.short	(.L_779 - .L_778)
.L_778:
        /*005c*/ 	.word	0x00000000


	//----- nvinfo : EIATTR_CBANK_PARAM_SIZE
	.align		4
.L_779:
        /*0060*/ 	.byte	0x03, 0x19
        /*0062*/ 	.short	0x0018


	//----- nvinfo : EIATTR_PARAM_CBANK
	.align		4
        /*0064*/ 	.byte	0x04, 0x0a
        /*0066*/ 	.short	(.L_781 - .L_780)
	.align		4
.L_780:
        /*0068*/ 	.word	index@(.nv.constant0._ZN3cub18CUB_300001_SM_10006detail8for_each13static_kernelINS2_12policy_hub_t12policy_500_tElN6thrust24THRUST_300001_SM_1000_NS8cuda_cub10__tabulate7functorINS7_10device_ptrIiEENS7_6system6detail7generic6detail22compute_sequence_valueIivEElEEEEvT0_T1_)
        /*006c*/ 	.short	0x0380
        /*006e*/ 	.short	0x0018


	//----- nvinfo : EIATTR_SW_WAR
	.align		4
.L_781:
        /*0070*/ 	.byte	0x04, 0x36
        /*0072*/ 	.short	(.L_783 - .L_782)
.L_782:
        /*0074*/ 	.word	0x00000008
.L_783:


//--------------------- .nv.info._ZN3cub18CUB_300001_SM_10006detail11EmptyKernelIvEEvv --------------------------
	.section	.nv.info._ZN3cub18CUB_300001_SM_10006detail11EmptyKernelIvEEvv,"",@"SHT_CUDA_INFO"
	.sectionflags	@""
	.align	4


	//----- nvinfo : EIATTR_CUDA_API_VERSION
	.align		4
        /*0000*/ 	.byte	0x04, 0x37
        /*0002*/ 	.short	(.L_785 - .L_784)
.L_784:
        /*0004*/ 	.word	0x00000082


	//----- nvinfo : EIATTR_SPARSE_MMA_MASK
	.align		4
.L_785:
        /*0008*/ 	.byte	0x03, 0x50
        /*000a*/ 	.short	0x0000


	//----- nvinfo : EIATTR_MAXREG_COUNT
	.align		4
        /*000c*/ 	.byte	0x03, 0x1b
        /*000e*/ 	.short	0x00ff


	//----- nvinfo : EIATTR_MERCURY_ISA_VERSION
	.align		4
        /*0010*/ 	.byte	0x03, 0x5f
        /*0012*/ 	.short	0x0101


	//----- nvinfo : EIATTR_VRC_CTA_INIT_COUNT
	.align		4
        /*0014*/ 	.byte	0x02, 0x4a
	.zero		1
	.zero		1


	//----- nvinfo : EIATTR_EXIT_INSTR_OFFSETS
	.align		4
        /*0018*/ 	.byte	0x04, 0x1c
        /*001a*/ 	.short	(.L_787 - .L_786)


	//   ....[0]....
.L_786:
        /*001c*/ 	.word	0x00000010


	//----- nvinfo : EIATTR_SW_WAR
	.align		4
.L_787:
        /*0020*/ 	.byte	0x04, 0x36
        /*0022*/ 	.short	(.L_789 - .L_788)
.L_788:
        /*0024*/ 	.word	0x00000008
.L_789:


//--------------------- .nv.callgraph             --------------------------
	.section	.nv.callgraph,"",@"SHT_CUDA_CALLGRAPH"
	.align	4
	.sectionentsize	8
	.align		4
        /*0000*/ 	.word	0x00000000
	.align		4
        /*0004*/ 	.word	0xffffffff
	.align		4
        /*0008*/ 	.word	0x00000000
	.align		4
        /*000c*/ 	.word	0xfffffffe
	.align		4
        /*0010*/ 	.word	0x00000000
	.align		4
        /*0014*/ 	.word	0xfffffffd
	.align		4
        /*0018*/ 	.word	0x00000000
	.align		4
        /*001c*/ 	.word	0xfffffffc


//--------------------- .nv.constant4             --------------------------
	.section	.nv.constant4,"a",@progbits
	.align	8
	.align		8
.nv.constant4:
        /*0000*/ 	.dword	a_i
	.align		8
        /*0008*/ 	.dword	a_f
	.align		8
        /*0010*/ 	.dword	a_d
	.align		8
        /*0018*/ 	.dword	_ZN34_INTERNAL_1984c410_4_k_cu_b554b3154cuda3std3__45__cpo5beginE
	.align		8
        /*0020*/ 	.dword	_ZN34_INTERNAL_1984c410_4_k_cu_b554b3154cuda3std3__45__cpo3endE
	.align		8
        /*0028*/ 	.dword	_ZN34_INTERNAL_1984c410_4_k_cu_b554b3154cuda3std3__45__cpo6cbeginE
	.align		8
        /*0030*/ 	.dword	_ZN34_INTERNAL_1984c410_4_k_cu_b554b3154cuda3std3__45__cpo4cendE
	.align		8
        /*0038*/ 	.dword	_ZN34_INTERNAL_1984c410_4_k_cu_b554b3154cuda3std3__45__cpo6rbeginE
	.align		8
        /*0040*/ 	.dword	_ZN34_INTERNAL_1984c410_4_k_cu_b554b3154cuda3std3__45__cpo4rendE
	.align		8
        /*0048*/ 	.dword	_ZN34_INTERNAL_1984c410_4_k_cu_b554b3154cuda3std3__45__cpo7crbeginE
	.align		8
        /*0050*/ 	.dword	_ZN34_INTERNAL_1984c410_4_k_cu_b554b3154cuda3std3__45__cpo5crendE
	.align		8
        /*0058*/ 	.dword	_ZN34_INTERNAL_1984c410_4_k_cu_b554b3154cuda3std3__436_GLOBAL__N__1984c410_4_k_cu_b554b3156ignoreE
	.align		8
        /*0060*/ 	.dword	_ZN34_INTERNAL_1984c410_4_k_cu_b554b3154cuda3std3__419piecewise_constructE
	.align		8
        /*0068*/ 	.dword	_ZN34_INTERNAL_1984c410_4_k_cu_b554b3154cuda3std3__48in_placeE
	.align		8
        /*0070*/ 	.dword	_ZN34_INTERNAL_1984c410_4_k_cu_b554b3154cuda3std3__420unreachable_sentinelE
	.align		8
        /*0078*/ 	.dword	_ZN34_INTERNAL_1984c410_4_k_cu_b554b3154cuda3std3__47nulloptE
	.align		8
        /*0080*/ 	.dword	_ZN34_INTERNAL_1984c410_4_k_cu_b554b3154cuda3std3__48unexpectE
	.align		8
        /*0088*/ 	.dword	_ZN34_INTERNAL_1984c410_4_k_cu_b554b3154cuda3std6ranges3__45__cpo4swapE
	.align		8
        /*0090*/ 	.dword	_ZN34_INTERNAL_1984c410_4_k_cu_b554b3154cuda3std6ranges3__45__cpo9iter_moveE
	.align		8
        /*0098*/ 	.dword	_ZN34_INTERNAL_1984c410_4_k_cu_b554b3154cuda3std6ranges3__45__cpo5beginE
	.align		8
        /*00a0*/ 	.dword	_ZN34_INTERNAL_1984c410_4_k_cu_b554b3154cuda3std6ranges3__45__cpo3endE
	.align		8
        /*00a8*/ 	.dword	_ZN34_INTERNAL_1984c410_4_k_cu_b554b3154cuda3std6ranges3__45__cpo6cbeginE
	.align		8
        /*00b0*/ 	.dword	_ZN34_INTERNAL_1984c410_4_k_cu_b554b3154cuda3std6ranges3__45__cpo4cendE
	.align		8
        /*00b8*/ 	.dword	_ZN34_INTERNAL_1984c410_4_k_cu_b554b3154cuda3std6ranges3__45__cpo7advanceE
	.align		8
        /*00c0*/ 	.dword	_ZN34_INTERNAL_1984c410_4_k_cu_b554b3154cuda3std6ranges3__45__cpo9iter_swapE
	.align		8
        /*00c8*/ 	.dword	_ZN34_INTERNAL_1984c410_4_k_cu_b554b3154cuda3std6ranges3__45__cpo4nextE
	.align		8
        /*00d0*/ 	.dword	_ZN34_INTERNAL_1984c410_4_k_cu_b554b3154cuda3std6ranges3__45__cpo4prevE
	.align		8
        /*00d8*/ 	.dword	_ZN34_INTERNAL_1984c410_4_k_cu_b554b3154cuda3std6ranges3__45__cpo4dataE
	.align		8
        /*00e0*/ 	.dword	_ZN34_INTERNAL_1984c410_4_k_cu_b554b3154cuda3std6ranges3__45__cpo5cdataE
	.align		8
        /*00e8*/ 	.dword	_ZN34_INTERNAL_1984c410_4_k_cu_b554b3154cuda3std6ranges3__45__cpo4sizeE
	.align		8
        /*00f0*/ 	.dword	_ZN34_INTERNAL_1984c410_4_k_cu_b554b3154cuda3std6ranges3__45__cpo5ssizeE
	.align		8
        /*00f8*/ 	.dword	_ZN34_INTERNAL_1984c410_4_k_cu_b554b3154cuda3std6ranges3__45__cpo8distanceE
	.align		8
        /*0100*/ 	.dword	_ZN34_INTERNAL_1984c410_4_k_cu_b554b3156thrust24THRUST_300001_SM_1000_NS8cuda_cub3parE
	.align		8
        /*0108*/ 	.dword	_ZN34_INTERNAL_1984c410_4_k_cu_b554b3156thrust24THRUST_300001_SM_1000_NS8cuda_cub10par_nosyncE
	.align		8
        /*0110*/ 	.dword	_ZN34_INTERNAL_1984c410_4_k_cu_b554b3156thrust24THRUST_300001_SM_1000_NS6system6detail10sequential3seqE
	.align		8
        /*0118*/ 	.dword	_ZN34_INTERNAL_1984c410_4_k_cu_b554b3156thrust24THRUST_300001_SM_1000_NS6system3cpp3parE
	.align		8
        /*0120*/ 	.dword	_ZN34_INTERNAL_1984c410_4_k_cu_b554b3156thrust24THRUST_300001_SM_1000_NS12placeholders2_1E
	.align		8
        /*0128*/ 	.dword	_ZN34_INTERNAL_1984c410_4_k_cu_b554b3156thrust24THRUST_300001_SM_1000_NS12placeholders2_2E
	.align		8
        /*0130*/ 	.dword	_ZN34_INTERNAL_1984c410_4_k_cu_b554b3156thrust24THRUST_300001_SM_1000_NS12placeholders2_3E
	.align		8
        /*0138*/ 	.dword	_ZN34_INTERNAL_1984c410_4_k_cu_b554b3156thrust24THRUST_300001_SM_1000_NS12placeholders2_4E
	.align		8
        /*0140*/ 	.dword	_ZN34_INTERNAL_1984c410_4_k_cu_b554b3156thrust24THRUST_300001_SM_1000_NS12placeholders2_5E
	.align		8
        /*0148*/ 	.dword	_ZN34_INTERNAL_1984c410_4_k_cu_b554b3156thrust24THRUST_300001_SM_1000_NS12placeholders2_6E
	.align		8
        /*0150*/ 	.dword	_ZN34_INTERNAL_1984c410_4_k_cu_b554b3156thrust24THRUST_300001_SM_1000_NS12placeholders2_7E
	.align		8
        /*0158*/ 	.dword	_ZN34_INTERNAL_1984c410_4_k_cu_b554b3156thrust24THRUST_300001_SM_1000_NS12placeholders2_8E
	.align		8
        /*0160*/ 	.dword	_ZN34_INTERNAL_1984c410_4_k_cu_b554b3156thrust24THRUST_300001_SM_1000_NS12placeholders2_9E
	.align		8
        /*0168*/ 	.dword	_ZN34_INTERNAL_1984c410_4_k_cu_b554b3156thrust24THRUST_300001_SM_1000_NS12placeholders3_10E
	.align		8
        /*0170*/ 	.dword	_ZN34_INTERNAL_1984c410_4_k_cu_b554b3156thrust24THRUST_300001_SM_1000_NS3seqE
	.align		8
        /*0178*/ 	.dword	_ZN34_INTERNAL_1984c410_4_k_cu_b554b3156thrust24THRUST_300001_SM_1000_NS6deviceE


//--------------------- .text._ZN3cub18CUB_300001_SM_10006detail10merge_sort26DeviceMergeSortMergeKernelINS2_10policy_hubIN6thrust24THRUST_300001_SM_1000_NS10device_ptrIiEEE9Policy600ES8_PNS0_8NullTypeES8_SC_m4cmpdiSB_EEvbT2_T3_T4_PT6_PT7_T5_PSG_SG_NS1_7vsmem_tE --------------------------
	.section	.text._ZN3cub18CUB_300001_SM_10006detail10merge_sort26DeviceMergeSortMergeKernelINS2_10policy_hubIN6thrust24THRUST_300001_SM_1000_NS10device_ptrIiEEE9Policy600ES8_PNS0_8NullTypeES8_SC_m4cmpdiSB_EEvbT2_T3_T4_PT6_PT7_T5_PSG_SG_NS1_7vsmem_tE,"ax",@progbits
	.align	128
        .global         _ZN3cub18CUB_300001_SM_10006detail10merge_sort26DeviceMergeSortMergeKernelINS2_10policy_hubIN6thrust24THRUST_300001_SM_1000_NS10device_ptrIiEEE9Policy600ES8_PNS0_8NullTypeES8_SC_m4cmpdiSB_EEvbT2_T3_T4_PT6_PT7_T5_PSG_SG_NS1_7vsmem_tE
        .type           _ZN3cub18CUB_300001_SM_10006detail10merge_sort26DeviceMergeSortMergeKernelINS2_10policy_hubIN6thrust24THRUST_300001_SM_1000_NS10device_ptrIiEEE9Policy600ES8_PNS0_8NullTypeES8_SC_m4cmpdiSB_EEvbT2_T3_T4_PT6_PT7_T5_PSG_SG_NS1_7vsmem_tE,@function
        .size           _ZN3cub18CUB_300001_SM_10006detail10merge_sort26DeviceMergeSortMergeKernelINS2_10policy_hubIN6thrust24THRUST_300001_SM_1000_NS10device_ptrIiEEE9Policy600ES8_PNS0_8NullTypeES8_SC_m4cmpdiSB_EEvbT2_T3_T4_PT6_PT7_T5_PSG_SG_NS1_7vsmem_tE,(.L_x_1355 - _ZN3cub18CUB_300001_SM_10006detail10merge_sort26DeviceMergeSortMergeKernelINS2_10policy_hubIN6thrust24THRUST_300001_SM_1000_NS10device_ptrIiEEE9Policy600ES8_PNS0_8NullTypeES8_SC_m4cmpdiSB_EEvbT2_T3_T4_PT6_PT7_T5_PSG_SG_NS1_7vsmem_tE)
        .other          _ZN3cub18CUB_300001_SM_10006detail10merge_sort26DeviceMergeSortMergeKernelINS2_10policy_hubIN6thrust24THRUST_300001_SM_1000_NS10device_ptrIiEEE9Policy600ES8_PNS0_8NullTypeES8_SC_m4cmpdiSB_EEvbT2_T3_T4_PT6_PT7_T5_PSG_SG_NS1_7vsmem_tE,@"STO_CUDA_ENTRY STV_DEFAULT"
_ZN3cub18CUB_300001_SM_10006detail10merge_sort26DeviceMergeSortMergeKernelINS2_10policy_hubIN6thrust24THRUST_300001_SM_1000_NS10device_ptrIiEEE9Policy600ES8_PNS0_8NullTypeES8_SC_m4cmpdiSB_EEvbT2_T3_T4_PT6_PT7_T5_PSG_SG_NS1_7vsmem_tE:
.text._ZN3cub18CUB_300001_SM_10006detail10merge_sort26DeviceMergeSortMergeKernelINS2_10policy_hubIN6thrust24THRUST_300001_SM_1000_NS10device_ptrIiEEE9Policy600ES8_PNS0_8NullTypeES8_SC_m4cmpdiSB_EEvbT2_T3_T4_PT6_PT7_T5_PSG_SG_NS1_7vsmem_tE:
[----:B------:R-:W-:Y:S01]  /*0000*/  LDC R1, c[0x0][0x37c] ;  /* 0x0000df00ff017b82 */ /* 0x000fe20000000800 */
[----:B------:R-:W0:Y:S01]  /*0010*/  S2R R0, SR_CTAID.X ;  /* 0x0000000000007919 */ /* 0x000e220000002500 */
[----:B------:R-:W1:Y:S01]  /*0020*/  LDCU UR4, c[0x0][0x370] ;  /* 0x00006e00ff0477ac */ /* 0x000e620008000800 */
[----:B------:R-:W2:Y:S01]  /*0030*/  S2R R2, SR_TID.X ;  /* 0x0000000000027919 */ /* 0x000ea20000002100 */
[----:B------:R-:W3:Y:S01]  /*0040*/  LDCU.64 UR6, c[0x0][0x358] ;  /* 0x00006b00ff0677ac */ /* 0x000ee20008000a00 */
[----:B-1----:R-:W-:-:S06]  /*0050*/  UIADD3 UR4, UPT, UPT, UR4, -0x1, URZ ;  /* 0xffffffff04047890 */ /* 0x002fcc000fffe0ff */
[----:B0-----:R-:W-:-:S13]  /*0060*/  ISETP.GE.U32.AND P0, PT, R0, UR4, PT ;  /* 0x0000000400007c0c */ /* 0x001fda000bf06070 */
[----:B--23--:R-:W-:Y:S05]  /*0070*/  @P0 BRA `(.L_x_0) ;  /* 0x0000003800a40947 */ /* 0x00cfea0003800000 */
[----:B------:R-:W0:Y:S08]  /*0080*/  LDC.64 R6, c[0x0][0x3b8] ;  /* 0x0000ee00ff067b82 */ /* 0x000e300000000a00 */
[----:B------:R-:W1:Y:S08]  /*0090*/  LDC.64 R10, c[0x0][0x3c0] ;  /* 0x0000f000ff0a7b82 */ /* 0x000e700000000a00 */
[----:B------:R-:W2:Y:S01]  /*00a0*/  LDC.64 R14, c[0x0][0x398] ;  /* 0x0000e600ff0e7b82 */ /* 0x000ea20000000a00 */
[----:B------:R-:W-:Y:S01]  /*00b0*/  IMAD.MOV.U32 R5, RZ, RZ, RZ ;  /* 0x000000ffff057224 */ /* 0x000fe200078e00ff */
[----:B------:R-:W3:Y:S01]  /*00c0*/  LDCU.U8 UR4, c[0x0][0x380] ;  /* 0x00007000ff0477ac */ /* 0x000ee20008000000 */
[----:B0-----:R-:W-:-:S05]  /*00d0*/  IMAD.WIDE.U32 R6, R0, 0x8, R6 ;  /* 0x0000000800067825 */ /* 0x001fca00078e0006 */
[----:B------:R-:W4:Y:S04]  /*00e0*/  LDG.E.64 R16, desc[UR6][R6.64+0x8] ;  /* 0x0000080606107981 */ /* 0x000f28000c1e1b00 */
[----:B------:R0:W5:Y:S01]  /*00f0*/  LDG.E.64 R12, desc[UR6][R6.64] ;  /* 0x00000006060c7981 */ /* 0x000162000c1e1b00 */
[----:B-1----:R-:W-:Y:S01]  /*0100*/  IADD3 R3, P1, PT, RZ, -R10, RZ ;  /* 0x8000000aff037210 */ /* 0x002fe20007f3e0ff */
[----:B------:R-:W-:Y:S01]  /*0110*/  ACQBULK ;  /* 0x000000000000782e */ /* 0x000fe20000000000 */
[--C-:B------:R-:W-:Y:S01]  /*0120*/  SHF.R.U32.HI R31, RZ, 0x1, R11.reuse ;  /* 0x00000001ff1f7819 */ /* 0x100fe2000001160b */
[----:B---3--:R-:W-:Y:S01]  /*0130*/  UPRMT UR4, UR4, 0x8880, URZ ;  /* 0x0000888004047896 */ /* 0x008fe200080000ff */
[CC--:B------:R-:W-:Y:S01]  /*0140*/  LOP3.LUT R9, R3.reuse, R0.reuse, RZ, 0xc0, !PT ;  /* 0x0000000003097212 */ /* 0x0c0fe200078ec0ff */
[----:B------:R-:W-:Y:S01]  /*0150*/  IMAD.X R20, RZ, RZ, ~R11, P1 ;  /* 0x000000ffff147224 */ /* 0x000fe200008e0e0b */
[----:B------:R-:W-:Y:S01]  /*0160*/  LOP3.LUT R4, R3, R0, RZ, 0xfc, !PT ;  /* 0x0000000003047212 */ /* 0x000fe200078efcff */
[----:B------:R-:W-:Y:S01]  /*0170*/  IMAD R31, R31, 0x1100, RZ ;  /* 0x000011001f1f7824 */ /* 0x000fe200078e02ff */
[----:B------:R-:W-:Y:S01]  /*0180*/  IADD3 R18, P0, PT, R0, -R9, RZ ;  /* 0x8000000900127210 */ /* 0x000fe20007f1e0ff */
[----:B------:R-:W-:Y:S01]  /*0190*/  IMAD.WIDE.U32 R8, R9, 0x1100, RZ ;  /* 0x0000110009087825 */ /* 0x000fe200078e00ff */
[----:B------:R-:W-:-:S03]  /*01a0*/  UISETP.NE.AND UP0, UPT, UR4, URZ, UPT ;  /* 0x000000ff0400728c */ /* 0x000fc6000bf05270 */
[----:B------:R-:W-:Y:S01]  /*01b0*/  IMAD.X R19, RZ, RZ, -0x1, P0 ;  /* 0xffffffffff137424 */ /* 0x000fe200000e06ff */
[----:B------:R-:W-:Y:S01]  /*01c0*/  ISETP.NE.U32.AND P0, PT, R4, -0x1, PT ;  /* 0xffffffff0400780c */ /* 0x000fe20003f05070 */
[----:B0-----:R-:W-:-:S03]  /*01d0*/  IMAD.WIDE.U32 R6, R18, 0x1100, RZ ;  /* 0x0000110012067825 */ /* 0x001fc600078e00ff */
[----:B------:R-:W-:Y:S01]  /*01e0*/  ISETP.NE.AND.EX P0, PT, R20, -0x1, PT, P0 ;  /* 0xffffffff1400780c */ /* 0x000fe20003f05300 */
[----:B------:R-:W-:Y:S01]  /*01f0*/  IMAD R19, R19, 0x1100, RZ ;  /* 0x0000110013137824 */ /* 0x000fe200078e02ff */
[----:B------:R-:W-:Y:S01]  /*0200*/  ISETP.GT.U32.AND P3, PT, R6, -0x1101, PT ;  /* 0xffffeeff0600780c */ /* 0x000fe20003f64070 */
[----:B------:R-:W-:Y:S02]  /*0210*/  IMAD.IADD R5, R9, 0x1, R5 ;  /* 0x0000000109057824 */ /* 0x000fe400078e0205 */
[----:B------:R-:W-:Y:S01]  /*0220*/  IMAD.IADD R25, R7, 0x1, R19 ;  /* 0x0000000107197824 */ /* 0x000fe200078e0213 */
[----:B------:R-:W-:-:S04]  /*0230*/  SHF.R.U64 R7, R10, 0x1, R11 ;  /* 0x000000010a077819 */ /* 0x000fc8000000120b */
[----:B------:R-:W-:Y:S01]  /*0240*/  ISETP.GT.U32.AND.EX P3, PT, R25, -0x1, PT, P3 ;  /* 0xffffffff1900780c */ /* 0x000fe20003f64130 */
[----:B------:R-:W-:-:S03]  /*0250*/  IMAD.WIDE.U32 R10, R7, 0x1100, RZ ;  /* 0x00001100070a7825 */ /* 0x000fc600078e00ff */
[----:B------:R-:W-:-:S04]  /*0260*/  SEL R19, R6, 0xffffeeff, P3 ;  /* 0xffffeeff06137807 */ /* 0x000fc80001800000 */
[----:B------:R-:W-:Y:S02]  /*0270*/  LOP3.LUT R19, RZ, R19, RZ, 0x33, !PT ;  /* 0x00000013ff137212 */ /* 0x000fe400078e33ff */
[----:B----4-:R-:W-:Y:S02]  /*0280*/  IADD3 R3, P2, PT, R16, -R8, RZ ;  /* 0x8000000810037210 */ /* 0x010fe40007f5e0ff */
[----:B------:R-:W-:Y:S02]  /*0290*/  SEL R16, R25, 0xffffffff, P3 ;  /* 0xffffffff19107807 */ /* 0x000fe40001800000 */
[----:B------:R-:W-:Y:S01]  /*02a0*/  IADD3 R19, P3, P4, -R3, R6, R19 ;  /* 0x0000000603137210 */ /* 0x000fe20007c7e113 */
[----:B------:R-:W-:Y:S01]  /*02b0*/  IMAD.X R23, R17, 0x1, ~R5, P2 ;  /* 0x0000000111177824 */ /* 0x000fe200010e0e05 */
[----:B--2---:R-:W-:Y:S02]  /*02c0*/  IADD3 R17, P1, PT, -R8, R14, RZ ;  /* 0x0000000e08117210 */ /* 0x004fe40007f3e1ff */
[----:B-----5:R-:W-:-:S02]  /*02d0*/  IADD3 R14, P5, PT, R12, -R8, RZ ;  /* 0x800000080c0e7210 */ /* 0x020fc40007fbe0ff */
[----:B------:R-:W-:Y:S01]  /*02e0*/  LOP3.LUT R16, RZ, R16, RZ, 0x33, !PT ;  /* 0x00000010ff107212 */ /* 0x000fe200078e33ff */
[----:B------:R-:W-:Y:S01]  /*02f0*/  IMAD.X R24, R15, 0x1, ~R5, P1 ;  /* 0x000000010f187824 */ /* 0x000fe200008e0e05 */
[----:B------:R-:W-:Y:S01]  /*0300*/  ISETP.GT.U32.AND P1, PT, R17, R10, PT ;  /* 0x0000000a1100720c */ /* 0x000fe20003f24070 */
[----:B------:R-:W-:Y:S01]  /*0310*/  IMAD.IADD R15, R11, 0x1, R31 ;  /* 0x000000010b0f7824 */ /* 0x000fe200078e021f */
[----:B------:R-:W-:Y:S01]  /*0320*/  IADD3 R33, P2, PT, -R14, R6, RZ ;  /* 0x000000060e217210 */ /* 0x000fe20007f5e1ff */
[----:B------:R-:W-:Y:S01]  /*0330*/  IMAD.X R18, R13, 0x1, ~R5, P5 ;  /* 0x000000010d127824 */ /* 0x000fe200028e0e05 */
[----:B------:R-:W-:Y:S02]  /*0340*/  IADD3.X R16, PT, PT, ~R23, R25, R16, P3, P4 ;  /* 0x0000001917107210 */ /* 0x000fe40001fe8510 */
[----:B------:R-:W-:Y:S01]  /*0350*/  ISETP.GT.U32.AND.EX P1, PT, R24, R15, PT, P1 ;  /* 0x0000000f1800720c */ /* 0x000fe20003f24110 */
[----:B------:R-:W-:Y:S01]  /*0360*/  IMAD.X R18, R25, 0x1, ~R18, P2 ;  /* 0x0000000119127824 */ /* 0x000fe200010e0e12 */
[----:B------:R-:W-:-:S02]  /*0370*/  SEL R6, R10, R19, !P0 ;  /* 0x000000130a067207 */ /* 0x000fc40004000000 */
[-C--:B------:R-:W-:Y:S02]  /*0380*/  SEL R21, R17, R10.reuse, P1 ;  /* 0x0000000a11157207 */ /* 0x080fe40000800000 */
[----:B------:R-:W-:Y:S02]  /*0390*/  SEL R22, R24, R15, P1 ;  /* 0x0000000f18167207 */ /* 0x000fe40000800000 */
[----:B------:R-:W-:Y:S02]  /*03a0*/  IADD3 R20, P1, PT, R21, -R10, RZ ;  /* 0x8000000a15147210 */ /* 0x000fe40007f3e0ff */
[----:B------:R-:W-:Y:S02]  /*03b0*/  ISETP.LT.U32.AND P2, PT, R10, R17, PT ;  /* 0x000000110a00720c */ /* 0x000fe40003f41070 */
[----:B------:R-:W-:Y:S01]  /*03c0*/  SEL R16, R15, R16, !P0 ;  /* 0x000000100f107207 */ /* 0x000fe20004000000 */
[----:B------:R-:W-:Y:S01]  /*03d0*/  IMAD.X R19, R22, 0x1, ~R15, P1 ;  /* 0x0000000116137824 */ /* 0x000fe200008e0e0f */
[----:B------:R-:W-:-:S02]  /*03e0*/  ISETP.LT.U32.AND P1, PT, R33, R20, PT ;  /* 0x000000142100720c */ /* 0x000fc40003f21070 */
[----:B------:R-:W-:Y:S02]  /*03f0*/  ISETP.LT.U32.AND P3, PT, R6, R20, PT ;  /* 0x000000140600720c */ /* 0x000fe40003f61070 */
[----:B------:R-:W-:Y:S02]  /*0400*/  ISETP.LT.U32.AND.EX P2, PT, R15, R24, PT, P2 ;  /* 0x000000180f00720c */ /* 0x000fe40003f41120 */
[-C--:B------:R-:W-:Y:S02]  /*0410*/  ISETP.LT.U32.AND.EX P1, PT, R18, R19.reuse, PT, P1 ;  /* 0x000000131200720c */ /* 0x080fe40003f21110 */
[----:B------:R-:W-:Y:S02]  /*0420*/  ISETP.LT.U32.AND.EX P3, PT, R16, R19, PT, P3 ;  /* 0x000000131000720c */ /* 0x000fe40003f61130 */
[----:B------:R-:W-:Y:S02]  /*0430*/  @!P0 SEL R3, R10, R17, P2 ;  /* 0x000000110a038207 */ /* 0x000fe40001000000 */
[----:B------:R-:W-:-:S02]  /*0440*/  SEL R33, R33, R20, P1 ;  /* 0x0000001421217207 */ /* 0x000fc40000800000 */
[----:B------:R-:W-:Y:S01]  /*0450*/  SEL R6, R6, R20, P3 ;  /* 0x0000001406067207 */ /* 0x000fe20001800000 */
[----:B------:R-:W-:Y:S01]  /*0460*/  IMAD.IADD R3, R3, 0x1, -R14 ;  /* 0x0000000103037824 */ /* 0x000fe200078e0a0e */
[----:B------:R-:W-:-:S03]  /*0470*/  SEL R16, R18, R19, P1 ;  /* 0x0000001312107207 */ /* 0x000fc60000800000 */
[----:B------:R-:W-:Y:S01]  /*0480*/  IMAD.IADD R6, R6, 0x1, -R33 ;  /* 0x0000000106067824 */ /* 0x000fe200078e0a21 */
[----:B------:R-:W-:Y:S06]  /*0490*/  BRA.U !UP0, `(.L_x_1) ;  /* 0x0000000508407547 */ /* 0x000fec000b800000 */
[----:B------:R-:W0:Y:S01]  /*04a0*/  LDCU.64 UR4, c[0x0][0x388] ;  /* 0x00007100ff0477ac */ /* 0x000e220008000a00 */
[----:B------:R-:W-:Y:S01]  /*04b0*/  IADD3 R9, P0, P1, R33, R8, R10 ;  /* 0x0000000821097210 */ /* 0x000fe2000791e00a */
[----:B------:R-:W-:Y:S01]  /*04c0*/  VIADD R8, R2, 0x100 ;  /* 0x0000010002087836 */ /* 0x000fe20000000000 */
[----:B------:R-:W-:Y:S01]  /*04d0*/  IADD3 R7, P2, PT, R12, R2, RZ ;  /* 0x000000020c077210 */ /* 0x000fe20007f5e0ff */
[----:B------:R-:W-:Y:S01]  /*04e0*/  IMAD.IADD R4, R2, 0x1, -R3 ;  /* 0x0000000102047824 */ /* 0x000fe200078e0a03 */
[----:B------:R-:W-:Y:S02]  /*04f0*/  IADD3.X R15, PT, PT, R16, R5, R15, P0, P1 ;  /* 0x00000005100f7210 */ /* 0x000fe400007e240f */
[-C--:B------:R-:W-:Y:S01]  /*0500*/  ISETP.GE.AND P3, PT, R8, R3.reuse, PT ;  /* 0x000000030800720c */ /* 0x080fe20003f66270 */
[----:B------:R-:W-:Y:S01]  /*0510*/  IMAD.X R10, RZ, RZ, R13, P2 ;  /* 0x000000ffff0a7224 */ /* 0x000fe200010e060d */
[C---:B------:R-:W-:Y:S01]  /*0520*/  ISETP.GE.AND P2, PT, R2.reuse, R3, PT ;  /* 0x000000030200720c */ /* 0x040fe20003f46270 */
[----:B------:R-:W-:Y:S01]  /*0530*/  VIADD R8, R2, 0x200 ;  /* 0x0000020002087836 */ /* 0x000fe20000000000 */
[----:B------:R-:W-:-:S04]  /*0540*/  IADD3 R5, P1, PT, R4, R9, RZ ;  /* 0x0000000904057210 */ /* 0x000fc80007f3e0ff */
[----:B------:R-:W-:Y:S02]  /*0550*/  ISETP.GE.AND P4, PT, R8, R3, PT ;  /* 0x000000030800720c */ /* 0x000fe40003f86270 */
[----:B------:R-:W-:Y:S02]  /*0560*/  LEA.HI.X.SX32 R4, R4, R15, 0x1, P1 ;  /* 0x0000000f04047211 */ /* 0x000fe400008f0eff */
[----:B0-----:R-:W-:-:S04]  /*0570*/  LEA R12, P0, R7, UR4, 0x2 ;  /* 0x00000004070c7c11 */ /* 0x001fc8000f8010ff */
[----:B------:R-:W-:Y:S02]  /*0580*/  LEA.HI.X R13, R7, UR5, R10, 0x2, P0 ;  /* 0x00000005070d7c11 */ /* 0x000fe400080f140a */
[----:B------:R-:W-:-:S04]  /*0590*/  LEA R16, P0, R5, UR4, 0x2 ;  /* 0x0000000405107c11 */ /* 0x000fc8000f8010ff */
[----:B------:R-:W-:Y:S02]  /*05a0*/  LEA.HI.X R17, R5, UR5, R4, 0x2, P0 ;  /* 0x0000000505117c11 */ /* 0x000fe400080f1404 */
[----:B------:R0:W5:Y:S04]  /*05b0*/  @!P2 LDG.E R5, desc[UR6][R12.64] ;  /* 0x000000060c05a981 */ /* 0x000168000c1e1900 */
[----:B------:R0:W5:Y:S04]  /*05c0*/  @P3 LDG.E R7, desc[UR6][R16.64+0x400] ;  /* 0x0004000610073981 */ /* 0x000168000c1e1900 */
[----:B------:R0:W5:Y:S01]  /*05d0*/  @P4 LDG.E R8, desc[UR6][R16.64+0x800] ;  /* 0x0008000610084981 */ /* 0x000162000c1e1900 */
[C---:B------:R-:W-:Y:S01]  /*05e0*/  VIADD R4, R2.reuse, 0x300 ;  /* 0x0000030002047836 */ /* 0x040fe20000000000 */
[C---:B------:R-:W-:Y:S01]  /*05f0*/  LOP3.LUT R10, R2.reuse, 0x400, RZ, 0xfc, !PT ;  /* 0x00000400020a7812 */ /* 0x040fe200078efcff */
[----:B------:R-:W-:-:S03]  /*0600*/  VIADD R14, R2, 0x700 ;  /* 0x00000700020e7836 */ /* 0x000fc60000000000 */
[-C--:B------:R-:W-:Y:S01]  /*0610*/  ISETP.GE.AND P5, PT, R4, R3.reuse, PT ;  /* 0x000000030400720c */ /* 0x080fe20003fa6270 */
[----:B------:R-:W-:Y:S01]  /*0620*/  VIADD R4, R2, 0x500 ;  /* 0x0000050002047836 */ /* 0x000fe20000000000 */
[----:B------:R-:W-:Y:S01]  /*0630*/  ISETP.GE.AND P6, PT, R10, R3, PT ;  /* 0x000000030a00720c */ /* 0x000fe20003fc6270 */
[----:B------:R-:W-:-:S03]  /*0640*/  VIADD R10, R2, 0x600 ;  /* 0x00000600020a7836 */ /* 0x000fc60000000000 */
[-C--:B------:R-:W-:Y:S02]  /*0650*/  ISETP.GE.AND P0, PT, R4, R3.reuse, PT ;  /* 0x000000030400720c */ /* 0x080fe40003f06270 */
[----:B------:R-:W-:Y:S02]  /*0660*/  ISETP.GE.AND P1, PT, R10, R3, PT ;  /* 0x000000030a00720c */ /* 0x000fe40003f26270 */
[----:B------:R-:W-:-:S03]  /*0670*/  LOP3.LUT R4, R2, 0x800, RZ, 0xfc, !PT ;  /* 0x0000080002047812 */ /* 0x000fc600078efcff */
[----:B------:R0:W5:Y:S04]  /*0680*/  @P5 LDG.E R9, desc[UR6][R16.64+0xc00] ;  /* 0x000c000610095981 */ /* 0x000168000c1e1900 */
[----:B------:R0:W5:Y:S04]  /*0690*/  @P6 LDG.E R10, desc[UR6][R16.64+0x1000] ;  /* 0x00100006100a6981 */ /* 0x000168000c1e1900 */
[----:B------:R0:W5:Y:S04]  /*06a0*/  @P0 LDG.E R11, desc[UR6][R16.64+0x1400] ;  /* 0x00140006100b0981 */ /* 0x000168000c1e1900 */
[----:B------:R0:W5:Y:S04]  /*06b0*/  @P1 LDG.E R30, desc[UR6][R16.64+0x1800] ;  /* 0x00180006101e1981 */ /* 0x000168000c1e1900 */
[----:B------:R0:W5:Y:S01]  /*06c0*/  @P2 LDG.E R5, desc[UR6][R16.64] ;  /* 0x0000000610052981 */ /* 0x000162000c1e1900 */
[----:B------:R-:W-:Y:S01]  /*06d0*/  ISETP.GE.AND P2, PT, R14, R3, PT ;  /* 0x000000030e00720c */ /* 0x000fe20003f46270 */
[----:B------:R-:W-:-:S02]  /*06e0*/  VIADD R14, R2, 0x900 ;  /* 0x00000900020e7836 */ /* 0x000fc40000000000 */
[----:B------:R0:W5:Y:S01]  /*06f0*/  @!P3 LDG.E R7, desc[UR6][R12.64+0x400] ;  /* 0x000400060c07b981 */ /* 0x000162000c1e1900 */
[----:B------:R-:W-:-:S03]  /*0700*/  ISETP.GE.AND P3, PT, R4, R3, PT ;  /* 0x000000030400720c */ /* 0x000fc60003f66270 */
[----:B------:R0:W5:Y:S01]  /*0710*/  @!P4 LDG.E R8, desc[UR6][R12.64+0x800] ;  /* 0x000800060c08c981 */ /* 0x000162000c1e1900 */
[----:B------:R-:W-:-:S05]  /*0720*/  ISETP.GE.AND P4, PT, R14, R3, PT ;  /* 0x000000030e00720c */ /* 0x000fca0003f86270 */
[----:B------:R0:W5:Y:S04]  /*0730*/  @P2 LDG.E R14, desc[UR6][R16.64+0x1c00] ;  /* 0x001c0006100e2981 */ /* 0x000168000c1e1900 */
[----:B------:R0:W5:Y:S04]  /*0740*/  @P3 LDG.E R31, desc[UR6][R16.64+0x2000] ;  /* 0x00200006101f3981 */ /* 0x000168000c1e1900 */
[----:B------:R0:W5:Y:S01]  /*0750*/  @P4 LDG.E R18, desc[UR6][R16.64+0x2400] ;  /* 0x0024000610124981 */ /* 0x000162000c1e1900 */
[C---:B------:R-:W-:Y:S02]  /*0760*/  VIADD R4, R2.reuse, 0xa00 ;  /* 0x00000a0002047836 */ /* 0x040fe40000000000 */
[----:B------:R-:W-:Y:S01]  /*0770*/  VIADD R20, R2, 0xb00 ;  /* 0x00000b0002147836 */ /* 0x000fe20000000000 */
[----:B------:R0:W5:Y:S02]  /*0780*/  @!P5 LDG.E R9, desc[UR6][R12.64+0xc00] ;  /* 0x000c00060c09d981 */ /* 0x000164000c1e1900 */
[----:B------:R-:W-:-:S02]  /*0790*/  ISETP.GE.AND P5, PT, R4, R3, PT ;  /* 0x000000030400720c */ /* 0x000fc40003fa6270 */
[----:B------:R-:W-:Y:S01]  /*07a0*/  LOP3.LUT R4, R2, 0xc00, RZ, 0xfc, !PT ;  /* 0x00000c0002047812 */ /* 0x000fe200078efcff */
[----:B------:R0:W5:Y:S01]  /*07b0*/  @!P6 LDG.E R10, desc[UR6][R12.64+0x1000] ;  /* 0x001000060c0ae981 */ /* 0x000162000c1e1900 */
[-C--:B------:R-:W-:Y:S01]  /*07c0*/  ISETP.GE.AND P6, PT, R20, R3.reuse, PT ;  /* 0x000000031400720c */ /* 0x080fe20003fc6270 */
[----:B------:R-:W-:Y:S02]  /*07d0*/  VIADD R20, R2, 0xd00 ;  /* 0x00000d0002147836 */ /* 0x000fe40000000000 */
[----:B------:R0:W5:Y:S01]  /*07e0*/  @!P0 LDG.E R11, desc[UR6][R12.64+0x1400] ;  /* 0x001400060c0b8981 */ /* 0x000162000c1e1900 */
[-C--:B------:R-:W-:Y:S01]  /*07f0*/  ISETP.GE.AND P0, PT, R4, R3.reuse, PT ;  /* 0x000000030400720c */ /* 0x080fe20003f06270 */
[----:B------:R-:W-:Y:S02]  /*0800*/  VIADD R4, R2, 0xe00 ;  /* 0x00000e0002047836 */ /* 0x000fe40000000000 */
[----:B------:R0:W5:Y:S01]  /*0810*/  @!P1 LDG.E R30, desc[UR6][R12.64+0x1800] ;  /* 0x001800060c1e9981 */ /* 0x000162000c1e1900 */
[----:B------:R-:W-:Y:S01]  /*0820*/  ISETP.GE.AND P1, PT, R20, R3, PT ;  /* 0x000000031400720c */ /* 0x000fe20003f26270 */
[----:B------:R-:W-:-:S04]  /*0830*/  VIADD R20, R2, 0xf00 ;  /* 0x00000f0002147836 */ /* 0x000fc80000000000 */
[----:B------:R0:W5:Y:S04]  /*0840*/  @P6 LDG.E R22, desc[UR6][R16.64+0x2c00] ;  /* 0x002c000610166981 */ /* 0x000168000c1e1900 */
[----:B------:R0:W5:Y:S04]  /*0850*/  @P0 LDG.E R24, desc[UR6][R16.64+0x3000] ;  /* 0x0030000610180981 */ /* 0x000168000c1e1900 */
[----:B------:R0:W5:Y:S04]  /*0860*/  @P1 LDG.E R26, desc[UR6][R16.64+0x3400] ;  /* 0x00340006101a1981 */ /* 0x000168000c1e1900 */
[----:B------:R0:W5:Y:S01]  /*0870*/  @!P2 LDG.E R14, desc[UR6][R12.64+0x1c00] ;  /* 0x001c00060c0ea981 */ /* 0x000162000c1e1900 */
[----:B------:R-:W-:-:S02]  /*0880*/  ISETP.GE.AND P2, PT, R4, R3, PT ;  /* 0x000000030400720c */ /* 0x000fc40003f46270 */
[----:B------:R-:W-:Y:S01]  /*0890*/  LOP3.LUT R4, R2, 0x1000, RZ, 0xfc, !PT ;  /* 0x0000100002047812 */ /* 0x000fe200078efcff */
[----:B------:R0:W5:Y:S01]  /*08a0*/  @!P3 LDG.E R31, desc[UR6][R12.64+0x2000] ;  /* 0x002000060c1fb981 */ /* 0x000162000c1e1900 */
[----:B------:R-:W-:-:S03]  /*08b0*/  ISETP.GE.AND P3, PT, R20, R3, PT ;  /* 0x000000031400720c */ /* 0x000fc60003f66270 */
[----:B------:R0:W5:Y:S01]  /*08c0*/  @!P4 LDG.E R18, desc[UR6][R12.64+0x2400] ;  /* 0x002400060c12c981 */ /* 0x000162000c1e1900 */
[----:B------:R-:W-:-:S03]  /*08d0*/  ISETP.GE.AND P4, PT, R4, R3, PT ;  /* 0x000000030400720c */ /* 0x000fc60003f86270 */
[----:B------:R0:W5:Y:S04]  /*08e0*/  @P5 LDG.E R20, desc[UR6][R16.64+0x2800] ;  /* 0x0028000610145981 */ /* 0x000168000c1e1900 */
[----:B------:R0:W5:Y:S04]  /*08f0*/  @P2 LDG.E R28, desc[UR6][R16.64+0x3800] ;  /* 0x00380006101c2981 */ /* 0x000168000c1e1900 */
[----:B------:R0:W5:Y:S04]  /*0900*/  @P3 LDG.E R34, desc[UR6][R16.64+0x3c00] ;  /* 0x003c000610223981 */ /* 0x000168000c1e1900 */
[----:B------:R0:W5:Y:S04]  /*0910*/  @P4 LDG.E R32, desc[UR6][R16.64+0x4000] ;  /* 0x0040000610204981 */ /* 0x000168000c1e1900 */
[----:B------:R0:W5:Y:S04]  /*0920*/  @!P6 LDG.E R22, desc[UR6][R12.64+0x2c00] ;  /* 0x002c00060c16e981 */ /* 0x000168000c1e1900 */
[----:B------:R0:W5:Y:S04]  /*0930*/  @!P0 LDG.E R24, desc[UR6][R12.64+0x3000] ;  /* 0x003000060c188981 */ /* 0x000168000c1e1900 */
[----:B------:R0:W5:Y:S04]  /*0940*/  @!P1 LDG.E R26, desc[UR6][R12.64+0x3400] ;  /* 0x003400060c1a9981 */ /* 0x000168000c1e1900 */
[----:B------:R0:W5:Y:S04]  /*0950*/  @!P5 LDG.E R20, desc[UR6][R12.64+0x2800] ;  /* 0x002800060c14d981 */ /* 0x000168000c1e1900 */
[----:B------:R0:W5:Y:S04]  /*0960*/  @!P2 LDG.E R28, desc[UR6][R12.64+0x3800] ;  /* 0x003800060c1ca981 */ /* 0x000168000c1e1900 */
[----:B------:R0:W5:Y:S04]  /*0970*/  @!P3 LDG.E R34, desc[UR6][R12.64+0x3c00] ;  /* 0x003c00060c22b981 */ /* 0x000168000c1e1900 */
[----:B------:R0:W5:Y:S01]  /*0980*/  @!P4 LDG.E R32, desc[UR6][R12.64+0x4000] ;  /* 0x004000060c20c981 */ /* 0x000162000c1e1900 */
[----:B------:R-:W-:Y:S05]  /*0990*/  BRA `(.L_x_2) ;  /* 0x0000000c00847947 */ /* 0x000fea0003800000 */
.L_x_1:
[----:B------:R-:W-:Y:S01]  /*09a0*/  IMAD.MOV.U32 R4, RZ, RZ, R8 ;  /* 0x000000ffff047224 */ /* 0x000fe200078e0008 */
[CC--:B------:R-:W-:Y:S01]  /*09b0*/  ISETP.GE.AND P1, PT, R2.reuse, R3.reuse, PT ;  /* 0x000000030200720c */ /* 0x0c0fe20003f26270 */
[C---:B------:R-:W-:Y:S01]  /*09c0*/  VIADD R8, R2.reuse, 0x100 ;  /* 0x0000010002087836 */ /* 0x040fe20000000000 */
[----:B------:R-:W0:Y:S01]  /*09d0*/  LDCU.64 UR4, c[0x0][0x3a0] ;  /* 0x00007400ff0477ac */ /* 0x000e220008000a00 */
[----:B------:R-:W-:Y:S01]  /*09e0*/  IMAD.WIDE.U32 R4, R7, 0x1100, R4 ;  /* 0x0000110007047825 */ /* 0x000fe200078e0004 */
[----:B------:R-:W-:Y:S02]  /*09f0*/  LOP3.LUT R28, R2, 0x400, RZ, 0xfc, !PT ;  /* 0x00000400021c7812 */ /* 0x000fe400078efcff */
[----:B------:R-:W-:Y:S01]  /*0a00*/  ISETP.GE.AND P2, PT, R8, R3, PT ;  /* 0x000000030800720c */ /* 0x000fe20003f46270 */
[--C-:B------:R-:W-:Y:S01]  /*0a10*/  IMAD.IADD R15, R2, 0x1, -R3.reuse ;  /* 0x00000001020f7824 */ /* 0x100fe200078e0a03 */
[----:B------:R-:W-:Y:S01]  /*0a20*/  IADD3 R33, P0, PT, R33, R4, RZ ;  /* 0x0000000421217210 */ /* 0x000fe20007f1e0ff */
[----:B------:R-:W-:Y:S01]  /*0a30*/  IMAD.IADD R10, R8, 0x1, -R3 ;  /* 0x00000001080a7824 */ /* 0x000fe200078e0a03 */
[C---:B------:R-:W-:Y:S01]  /*0a40*/  LOP3.LUT R22, R2.reuse, 0x800, RZ, 0xfc, !PT ;  /* 0x0000080002167812 */ /* 0x040fe200078efcff */
[----:B------:R-:W-:Y:S01]  /*0a50*/  VIADD R4, R2, 0x200 ;  /* 0x0000020002047836 */ /* 0x000fe20000000000 */
[----:B------:R-:W-:Y:S01]  /*0a60*/  IADD3.X R31, PT, PT, R16, R31, R5, P0, !PT ;  /* 0x0000001f101f7210 */ /* 0x000fe200007fe405 */
[C---:B------:R-:W-:Y:S01]  /*0a70*/  VIADD R20, R2.reuse, 0x500 ;  /* 0x0000050002147836 */ /* 0x040fe20000000000 */
[----:B------:R-:W-:Y:S01]  /*0a80*/  SEL R5, R2, R15, !P1 ;  /* 0x0000000f02057207 */ /* 0x000fe20004800000 */
[----:B------:R-:W-:Y:S01]  /*0a90*/  IMAD.IADD R11, R4, 0x1, -R3 ;  /* 0x00000001040b7824 */ /* 0x000fe200078e0a03 */
[----:B------:R-:W-:-:S02]  /*0aa0*/  SEL R14, R12, R33, !P1 ;  /* 0x000000210c0e7207 */ /* 0x000fc40004800000 */
[----:B------:R-:W-:Y:S02]  /*0ab0*/  SEL R8, R8, R10, !P2 ;  /* 0x0000000a08087207 */ /* 0x000fe40005000000 */
[----:B------:R-:W-:Y:S02]  /*0ac0*/  SEL R7, R12, R33, !P2 ;  /* 0x000000210c077207 */ /* 0x000fe40005000000 */
[----:B------:R-:W-:Y:S01]  /*0ad0*/  IADD3 R5, P4, PT, R5, R14, RZ ;  /* 0x0000000e05057210 */ /* 0x000fe20007f9e0ff */
[----:B------:R-:W-:Y:S01]  /*0ae0*/  VIADD R14, R2, 0x300 ;  /* 0x00000300020e7836 */ /* 0x000fe20000000000 */
[----:B------:R-:W-:Y:S02]  /*0af0*/  ISETP.GE.AND P6, PT, R4, R3, PT ;  /* 0x000000030400720c */ /* 0x000fe40003fc6270 */
[----:B------:R-:W-:Y:S01]  /*0b00*/  IADD3 R8, P3, PT, R8, R7, RZ ;  /* 0x0000000708087210 */ /* 0x000fe20007f7e0ff */
[----:B------:R-:W-:Y:S01]  /*0b10*/  IMAD.IADD R7, R14, 0x1, -R3 ;  /* 0x000000010e077824 */ /* 0x000fe200078e0a03 */
[----:B------:R-:W-:-:S02]  /*0b20*/  SEL R9, R4, R11, !P6 ;  /* 0x0000000b04097207 */ /* 0x000fc40007000000 */
[----:B------:R-:W-:Y:S02]  /*0b30*/  SHF.R.S32.HI R16, RZ, 0x1f, R15 ;  /* 0x0000001fff107819 */ /* 0x000fe4000001140f */
[----:B------:R-:W-:Y:S02]  /*0b40*/  SEL R4, R12, R33, !P6 ;  /* 0x000000210c047207 */ /* 0x000fe40007000000 */
[----:B------:R-:W-:Y:S02]  /*0b50*/  ISETP.GE.AND P0, PT, R14, R3, PT ;  /* 0x000000030e00720c */ /* 0x000fe40003f06270 */
[----:B------:R-:W-:Y:S02]  /*0b60*/  SEL R15, R13, R31, !P1 ;  /* 0x0000001f0d0f7207 */ /* 0x000fe40004800000 */
[----:B------:R-:W-:Y:S02]  /*0b70*/  SEL R16, R16, RZ, P1 ;  /* 0x000000ff10107207 */ /* 0x000fe40000800000 */
[----:B------:R-:W-:Y:S01]  /*0b80*/  IADD3 R9, P5, PT, R9, R4, RZ ;  /* 0x0000000409097210 */ /* 0x000fe20007fbe0ff */
[----:B------:R-:W-:Y:S01]  /*0b90*/  IMAD.IADD R4, R28, 0x1, -R3 ;  /* 0x000000011c047824 */ /* 0x000fe200078e0a03 */
[----:B------:R-:W-:Y:S01]  /*0ba0*/  SEL R27, R14, R7, !P0 ;  /* 0x000000070e1b7207 */ /* 0x000fe20004000000 */
[----:B------:R-:W-:Y:S01]  /*0bb0*/  IMAD.X R16, R16, 0x1, R15, P4 ;  /* 0x0000000110107824 */ /* 0x000fe200020e060f */
[----:B------:R-:W-:-:S02]  /*0bc0*/  SEL R14, R12, R33, !P0 ;  /* 0x000000210c0e7207 */ /* 0x000fc40004000000 */
[C---:B------:R-:W-:Y:S02]  /*0bd0*/  ISETP.GE.AND P1, PT, R28.reuse, R3, PT ;  /* 0x000000031c00720c */ /* 0x040fe40003f26270 */
[----:B------:R-:W-:Y:S02]  /*0be0*/  SHF.R.S32.HI R10, RZ, 0x1f, R10 ;  /* 0x0000001fff0a7819 */ /* 0x000fe4000001140a */
[----:B------:R-:W-:Y:S02]  /*0bf0*/  IADD3 R27, P4, PT, R27, R14, RZ ;  /* 0x0000000e1b1b7210 */ /* 0x000fe40007f9e0ff */
[----:B------:R-:W-:Y:S02]  /*0c00*/  SHF.R.S32.HI R11, RZ, 0x1f, R11 ;  /* 0x0000001fff0b7819 */ /* 0x000fe4000001140b */
[----:B------:R-:W-:Y:S02]  /*0c10*/  SEL R28, R28, R4, !P1 ;  /* 0x000000041c1c7207 */ /* 0x000fe40004800000 */
[----:B------:R-:W-:-:S02]  /*0c20*/  SEL R15, R12, R33, !P1 ;  /* 0x000000210c0f7207 */ /* 0x000fc40004800000 */
[----:B------:R-:W-:Y:S02]  /*0c30*/  SEL R17, R13, R31, !P2 ;  /* 0x0000001f0d117207 */ /* 0x000fe40005000000 */
[----:B------:R-:W-:Y:S02]  /*0c40*/  SEL R14, R10, RZ, P2 ;  /* 0x000000ff0a0e7207 */ /* 0x000fe40001000000 */
[----:B------:R-:W-:Y:S02]  /*0c50*/  SEL R10, R11, RZ, P6 ;  /* 0x000000ff0b0a7207 */ /* 0x000fe40003000000 */
[----:B------:R-:W-:Y:S01]  /*0c60*/  IADD3 R28, P2, PT, R28, R15, RZ ;  /* 0x0000000f1c1c7210 */ /* 0x000fe20007f5e0ff */
[----:B------:R-:W-:Y:S01]  /*0c70*/  IMAD.X R15, R14, 0x1, R17, P3 ;  /* 0x000000010e0f7824 */ /* 0x000fe200018e0611 */
[----:B------:R-:W-:Y:S02]  /*0c80*/  SEL R11, R13, R31, !P6 ;  /* 0x0000001f0d0b7207 */ /* 0x000fe40007000000 */
[----:B0-----:R-:W-:-:S02]  /*0c90*/  LEA R24, P3, R5, UR4, 0x2 ;  /* 0x0000000405187c11 */ /* 0x001fc4000f8610ff */
[----:B------:R-:W-:Y:S01]  /*0ca0*/  LEA R14, P6, R9, UR4, 0x2 ;  /* 0x00000004090e7c11 */ /* 0x000fe2000f8c10ff */
[----:B------:R-:W-:Y:S01]  /*0cb0*/  IMAD.X R10, R10, 0x1, R11, P5 ;  /* 0x000000010a0a7824 */ /* 0x000fe200028e060b */
[----:B------:R-:W-:Y:S01]  /*0cc0*/  LEA.HI.X R25, R5, UR5, R16, 0x2, P3 ;  /* 0x0000000505197c11 */ /* 0x000fe200098f1410 */
[----:B------:R-:W-:Y:S01]  /*0cd0*/  VIADD R16, R2, 0x600 ;  /* 0x0000060002107836 */ /* 0x000fe20000000000 */
[----:B------:R-:W-:Y:S02]  /*0ce0*/  LEA R18, P5, R8, UR4, 0x2 ;  /* 0x0000000408127c11 */ /* 0x000fe4000f8a10ff */
[-C--:B------:R-:W-:Y:S01]  /*0cf0*/  ISETP.GE.AND P3, PT, R20, R3.reuse, PT ;  /* 0x000000031400720c */ /* 0x080fe20003f66270 */
[----:B------:R-:W-:Y:S01]  /*0d00*/  IMAD.IADD R5, R16, 0x1, -R3 ;  /* 0x0000000110057824 */ /* 0x000fe200078e0a03 */
[----:B------:R-:W-:Y:S01]  /*0d10*/  LEA.HI.X R19, R8, UR5, R15, 0x2, P5 ;  /* 0x0000000508137c11 */ /* 0x000fe2000a8f140f */
[----:B------:R-:W-:Y:S01]  /*0d20*/  IMAD.IADD R8, R20, 0x1, -R3 ;  /* 0x0000000114087824 */ /* 0x000fe200078e0a03 */
[----:B------:R-:W-:-:S02]  /*0d30*/  ISETP.GE.AND P5, PT, R16, R3, PT ;  /* 0x000000031000720c */ /* 0x000fc40003fa6270 */
[----:B------:R-:W-:Y:S02]  /*0d40*/  LEA.HI.X R15, R9, UR5, R10, 0x2, P6 ;  /* 0x00000005090f7c11 */ /* 0x000fe4000b0f140a */
[----:B------:R-:W-:Y:S02]  /*0d50*/  SEL R10, R16, R5, !P5 ;  /* 0x00000005100a7207 */ /* 0x000fe40006800000 */
[----:B------:R-:W-:Y:S01]  /*0d60*/  SEL R9, R20, R8, !P3 ;  /* 0x0000000814097207 */ /* 0x000fe20005800000 */
[----:B------:R-:W-:Y:S01]  /*0d70*/  VIADD R20, R2, 0x700 ;  /* 0x0000070002147836 */ /* 0x000fe20000000000 */
[----:B------:R-:W-:Y:S02]  /*0d80*/  SEL R16, R12, R33, !P3 ;  /* 0x000000210c107207 */ /* 0x000fe40005800000 */
[----:B------:R-:W-:Y:S02]  /*0d90*/  SHF.R.S32.HI R4, RZ, 0x1f, R4 ;  /* 0x0000001fff047819 */ /* 0x000fe40000011404 */
[----:B------:R-:W-:-:S02]  /*0da0*/  IADD3 R9, P6, PT, R9, R16, RZ ;  /* 0x0000001009097210 */ /* 0x000fc40007fde0ff */
[----:B------:R-:W-:Y:S02]  /*0db0*/  SHF.R.S32.HI R7, RZ, 0x1f, R7 ;  /* 0x0000001fff077819 */ /* 0x000fe40000011407 */
[----:B------:R-:W-:Y:S02]  /*0dc0*/  SEL R16, R13, R31, !P1 ;  /* 0x0000001f0d107207 */ /* 0x000fe40004800000 */
[----:B------:R-:W-:Y:S01]  /*0dd0*/  SEL R29, R4, RZ, P1 ;  /* 0x000000ff041d7207 */ /* 0x000fe20000800000 */
[C---:B------:R-:W-:Y:S01]  /*0de0*/  IMAD.IADD R4, R22.reuse, 0x1, -R3 ;  /* 0x0000000116047824 */ /* 0x040fe200078e0a03 */
[----:B------:R-:W-:Y:S02]  /*0df0*/  ISETP.GE.AND P1, PT, R22, R3, PT ;  /* 0x000000031600720c */ /* 0x000fe40003f26270 */
[----:B------:R-:W-:Y:S01]  /*0e00*/  SEL R11, R12, R33, !P5 ;  /* 0x000000210c0b7207 */ /* 0x000fe20006800000 */
[----:B------:R-:W-:Y:S01]  /*0e10*/  IMAD.X R29, R29, 0x1, R16, P2 ;  /* 0x000000011d1d7824 */ /* 0x000fe200010e0610 */
[----:B------:R-:W-:-:S02]  /*0e20*/  SEL R7, R7, RZ, P0 ;  /* 0x000000ff07077207 */ /* 0x000fc40000000000 */
[----:B------:R-:W-:Y:S02]  /*0e30*/  SEL R32, R13, R31, !P0 ;  /* 0x0000001f0d207207 */ /* 0x000fe40004000000 */
[----:B------:R-:W-:Y:S02]  /*0e40*/  SHF.R.S32.HI R8, RZ, 0x1f, R8 ;  /* 0x0000001fff087819 */ /* 0x000fe40000011408 */
[----:B------:R-:W-:Y:S01]  /*0e50*/  SEL R17, R22, R4, !P1 ;  /* 0x0000000416117207 */ /* 0x000fe20004800000 */
[----:B------:R-:W-:Y:S01]  /*0e60*/  IMAD.X R32, R7, 0x1, R32, P4 ;  /* 0x0000000107207824 */ /* 0x000fe200020e0620 */
[----:B------:R-:W-:Y:S01]  /*0e70*/  SEL R16, R12, R33, !P1 ;  /* 0x000000210c107207 */ /* 0x000fe20004800000 */
[----:B------:R-:W-:Y:S01]  /*0e80*/  IMAD.IADD R7, R20, 0x1, -R3 ;  /* 0x0000000114077824 */ /* 0x000fe200078e0a03 */
[----:B------:R-:W-:Y:S01]  /*0e90*/  IADD3 R10, P0, PT, R10, R11, RZ ;  /* 0x0000000b0a0a7210 */ /* 0x000fe20007f1e0ff */
[----:B------:R-:W-:Y:S01]  /*0ea0*/  VIADD R22, R2, 0x900 ;  /* 0x0000090002167836 */ /* 0x000fe20000000000 */
[----:B------:R-:W-:-:S02]  /*0eb0*/  SEL R8, R8, RZ, P3 ;  /* 0x000000ff08087207 */ /* 0x000fc40001800000 */
[----:B------:R-:W-:Y:S01]  /*0ec0*/  SEL R11, R13, R31, !P3 ;  /* 0x0000001f0d0b7207 */ /* 0x000fe20005800000 */
[----:B------:R-:W-:Y:S01]  /*0ed0*/  IMAD.IADD R26, R22, 0x1, -R3 ;  /* 0x00000001161a7824 */ /* 0x000fe200078e0a03 */
[----:B------:R-:W-:Y:S01]  /*0ee0*/  IADD3 R17, P2, PT, R17, R16, RZ ;  /* 0x0000001011117210 */ /* 0x000fe20007f5e0ff */
[----:B------:R-:W-:Y:S01]  /*0ef0*/  VIADD R16, R2, 0xa00 ;  /* 0x00000a0002107836 */ /* 0x000fe20000000000 */
[----:B------:R-:W-:Y:S01]  /*0f00*/  ISETP.GE.AND P4, PT, R20, R3, PT ;  /* 0x000000031400720c */ /* 0x000fe20003f86270 */
[----:B------:R-:W-:Y:S01]  /*0f10*/  IMAD.X R30, R8, 0x1, R11, P6 ;  /* 0x00000001081e7824 */ /* 0x000fe200030e060b */
[----:B------:R-:W-:Y:S01]  /*0f20*/  SHF.R.S32.HI R5, RZ, 0x1f, R5 ;  /* 0x0000001fff057819 */ /* 0x000fe20000011405 */
[----:B------:R-:W-:Y:S01]  /*0f30*/  IMAD.IADD R34, R16, 0x1, -R3 ;  /* 0x0000000110227824 */ /* 0x000fe200078e0a03 */
[----:B------:R-:W-:Y:S02]  /*0f40*/  SEL R35, R20, R7, !P4 ;  /* 0x0000000714237207 */ /* 0x000fe40006000000 */
[----:B------:R-:W-:-:S02]  /*0f50*/  SEL R8, R13, R31, !P5 ;  /* 0x0000001f0d087207 */ /* 0x000fc40006800000 */
[----:B------:R-:W-:Y:S02]  /*0f60*/  SEL R5, R5, RZ, P5 ;  /* 0x000000ff05057207 */ /* 0x000fe40002800000 */
[----:B------:R-:W-:Y:S02]  /*0f70*/  SEL R20, R12, R33, !P4 ;  /* 0x000000210c147207 */ /* 0x000fe40006000000 */
[-C--:B------:R-:W-:Y:S01]  /*0f80*/  ISETP.GE.AND P5, PT, R16, R3.reuse, PT ;  /* 0x000000031000720c */ /* 0x080fe20003fa6270 */
[----:B------:R-:W-:Y:S01]  /*0f90*/  VIADD R23, R2, 0xb00 ;  /* 0x00000b0002177836 */ /* 0x000fe20000000000 */
[----:B------:R-:W-:Y:S01]  /*0fa0*/  SHF.R.S32.HI R7, RZ, 0x1f, R7 ;  /* 0x0000001fff077819 */ /* 0x000fe20000011407 */
[----:B------:R-:W-:Y:S01]  /*0fb0*/  IMAD.X R11, R5, 0x1, R8, P0 ;  /* 0x00000001050b7824 */ /* 0x000fe200000e0608 */
[----:B------:R-:W-:Y:S02]  /*0fc0*/  IADD3 R35, P3, PT, R35, R20, RZ ;  /* 0x0000001423237210 */ /* 0x000fe40007f7e0ff */
[----:B------:R-:W-:-:S02]  /*0fd0*/  ISETP.GE.AND P6, PT, R22, R3, PT ;  /* 0x000000031600720c */ /* 0x000fc40003fc6270 */
[----:B------:R-:W-:Y:S02]  /*0fe0*/  SEL R21, R16, R34, !P5 ;  /* 0x0000002210157207 */ /* 0x000fe40006800000 */
[----:B------:R-:W-:Y:S02]  /*0ff0*/  SEL R7, R7, RZ, P4 ;  /* 0x000000ff07077207 */ /* 0x000fe40002000000 */
[----:B------:R-:W-:Y:S02]  /*1000*/  SEL R16, R13, R31, !P4 ;  /* 0x0000001f0d107207 */ /* 0x000fe40006000000 */
[----:B------:R-:W-:Y:S02]  /*1010*/  SHF.R.S32.HI R20, RZ, 0x1f, R4 ;  /* 0x0000001fff147819 */ /* 0x000fe40000011404 */
[----:B------:R-:W-:Y:S01]  /*1020*/  SEL R5, R12, R33, !P6 ;  /* 0x000000210c057207 */ /* 0x000fe20007000000 */
[----:B------:R-:W-:Y:S01]  /*1030*/  IMAD.X R16, R7, 0x1, R16, P3 ;  /* 0x0000000107107824 */ /* 0x000fe200018e0610 */
[----:B------:R-:W-:Y:S01]  /*1040*/  SEL R22, R22, R26, !P6 ;  /* 0x0000001a16167207 */ /* 0x000fe20007000000 */
[----:B------:R-:W-:Y:S01]  /*1050*/  IMAD.IADD R4, R23, 0x1, -R3 ;  /* 0x0000000117047824 */ /* 0x000fe200078e0a03 */
[----:B------:R-:W-:Y:S01]  /*1060*/  SEL R37, R13, R31, !P1 ;  /* 0x0000001f0d257207 */ /* 0x000fe20004800000 */
[----:B------:R0:W5:Y:S01]  /*1070*/  LDG.E R7, desc[UR6][R18.64] ;  /* 0x0000000612077981 */ /* 0x000162000c1e1900 */
[----:B------:R-:W-:-:S02]  /*1080*/  SEL R20, R20, RZ, P1 ;  /* 0x000000ff14147207 */ /* 0x000fc40000800000 */
[----:B------:R-:W-:Y:S02]  /*1090*/  LOP3.LUT R36, R2, 0xc00, RZ, 0xfc, !PT ;  /* 0x00000c0002247812 */ /* 0x000fe400078efcff */
[C---:B------:R-:W-:Y:S01]  /*10a0*/  ISETP.GE.AND P3, PT, R23.reuse, R3, PT ;  /* 0x000000031700720c */ /* 0x040fe20003f66270 */
[----:B------:R-:W-:Y:S01]  /*10b0*/  IMAD.X R20, R20, 0x1, R37, P2 ;  /* 0x0000000114147824 */ /* 0x000fe200010e0625 */
[----:B------:R-:W-:Y:S02]  /*10c0*/  SEL R8, R12, R33, !P5 ;  /* 0x000000210c087207 */ /* 0x000fe40006800000 */
[----:B------:R-:W-:Y:S01]  /*10d0*/  IADD3 R22, P0, PT, R22, R5, RZ ;  /* 0x0000000516167210 */ /* 0x000fe20007f1e0ff */
[C---:B0-----:R-:W-:Y:S01]  /*10e0*/  IMAD.IADD R18, R36.reuse, 0x1, -R3 ;  /* 0x0000000124127824 */ /* 0x041fe200078e0a03 */
[----:B------:R0:W5:Y:S01]  /*10f0*/  LDG.E R5, desc[UR6][R24.64] ;  /* 0x0000000618057981 */ /* 0x000162000c1e1900 */
[----:B------:R-:W-:Y:S02]  /*1100*/  SEL R23, R23, R4, !P3 ;  /* 0x0000000417177207 */ /* 0x000fe40005800000 */
[----:B------:R-:W-:-:S02]  /*1110*/  ISETP.GE.AND P2, PT, R36, R3, PT ;  /* 0x000000032400720c */ /* 0x000fc40003f46270 */
[----:B------:R-:W-:Y:S02]  /*1120*/  SHF.R.S32.HI R26, RZ, 0x1f, R26 ;  /* 0x0000001fff1a7819 */ /* 0x000fe4000001141a */
[----:B------:R-:W-:Y:S02]  /*1130*/  SHF.R.S32.HI R34, RZ, 0x1f, R34 ;  /* 0x0000001fff227819 */ /* 0x000fe40000011422 */
[----:B------:R-:W-:Y:S02]  /*1140*/  IADD3 R21, P4, PT, R21, R8, RZ ;  /* 0x0000000815157210 */ /* 0x000fe40007f9e0ff */
[----:B0-----:R-:W-:Y:S01]  /*1150*/  SEL R24, R12, R33, !P3 ;  /* 0x000000210c187207 */ /* 0x001fe20005800000 */
[----:B------:R0:W5:Y:S01]  /*1160*/  LDG.E R8, desc[UR6][R14.64] ;  /* 0x000000060e087981 */ /* 0x000162000c1e1900 */
[----:B------:R-:W-:Y:S02]  /*1170*/  SEL R25, R36, R18, !P2 ;  /* 0x0000001224197207 */ /* 0x000fe40005000000 */
[----:B------:R-:W-:-:S02]  /*1180*/  IADD3 R23, P1, PT, R23, R24, RZ ;  /* 0x0000001817177210 */ /* 0x000fc40007f3e0ff */
[CC--:B------:R-:W-:Y:S02]  /*1190*/  SEL R36, R13.reuse, R31.reuse, !P6 ;  /* 0x0000001f0d247207 */ /* 0x0c0fe40007000000 */
[----:B------:R-:W-:Y:S02]  /*11a0*/  SEL R19, R26, RZ, P6 ;  /* 0x000000ff1a137207 */ /* 0x000fe40003000000 */
[----:B------:R-:W-:Y:S02]  /*11b0*/  SEL R24, R34, RZ, P5 ;  /* 0x000000ff22187207 */ /* 0x000fe40002800000 */
[----:B0-----:R-:W-:Y:S01]  /*11c0*/  SEL R15, R13, R31, !P5 ;  /* 0x0000001f0d0f7207 */ /* 0x001fe20006800000 */
[----:B------:R-:W-:Y:S01]  /*11d0*/  IMAD.X R19, R19, 0x1, R36, P0 ;  /* 0x0000000113137824 */ /* 0x000fe200000e0624 */
[----:B------:R-:W-:-:S03]  /*11e0*/  LEA R26, P0, R27, UR4, 0x2 ;  /* 0x000000041b1a7c11 */ /* 0x000fc6000f8010ff */
[----:B------:R-:W-:Y:S01]  /*11f0*/  IMAD.X R24, R24, 0x1, R15, P4 ;  /* 0x0000000118187824 */ /* 0x000fe200020e060f */
[----:B------:R-:W-:Y:S01]  /*1200*/  LEA R36, P4, R28, UR4, 0x2 ;  /* 0x000000041c247c11 */ /* 0x000fe2000f8810ff */
[----:B------:R-:W-:Y:S01]  /*1210*/  VIADD R34, R2, 0xd00 ;  /* 0x00000d0002227836 */ /* 0x000fe20000000000 */
[----:B------:R-:W-:Y:S02]  /*1220*/  LEA.HI.X R27, R27, UR5, R32, 0x2, P0 ;  /* 0x000000051b1b7c11 */ /* 0x000fe400080f1420 */
[----:B------:R-:W-:Y:S02]  /*1230*/  LEA.HI.X R37, R28, UR5, R29, 0x2, P4 ;  /* 0x000000051c257c11 */ /* 0x000fe4000a0f141d */
[C---:B------:R-:W-:Y:S01]  /*1240*/  LEA R28, P0, R9.reuse, UR4, 0x2 ;  /* 0x00000004091c7c11 */ /* 0x040fe2000f8010ff */
[----:B------:R-:W-:Y:S01]  /*1250*/  IMAD.IADD R32, R34, 0x1, -R3 ;  /* 0x0000000122207824 */ /* 0x000fe200078e0a03 */
[----:B------:R-:W-:Y:S02]  /*1260*/  SEL R14, R12, R33, !P2 ;  /* 0x000000210c0e7207 */ /* 0x000fe40005000000 */
[----:B------:R-:W-:-:S02]  /*1270*/  LEA.HI.X R29, R9, UR5, R30, 0x2, P0 ;  /* 0x00000005091d7c11 */ /* 0x000fc400080f141e */
[----:B------:R0:W5:Y:S01]  /*1280*/  LDG.E R9, desc[UR6][R26.64] ;  /* 0x000000061a097981 */ /* 0x000162000c1e1900 */
[----:B------:R-:W-:Y:S02]  /*1290*/  ISETP.GE.AND P6, PT, R34, R3, PT ;  /* 0x000000032200720c */ /* 0x000fe40003fc6270 */
[----:B------:R-:W-:Y:S02]  /*12a0*/  IADD3 R25, P5, PT, R25, R14, RZ ;  /* 0x0000000e19197210 */ /* 0x000fe40007fbe0ff */
[----:B------:R-:W-:Y:S01]  /*12b0*/  LEA R14, P4, R10, UR4, 0x2 ;  /* 0x000000040a0e7c11 */ /* 0x000fe2000f8810ff */
[----:B0-----:R-:W-:Y:S01]  /*12c0*/  VIADD R26, R2, 0xe00 ;  /* 0x00000e00021a7836 */ /* 0x001fe20000000000 */
[----:B------:R-:W-:-:S03]  /*12d0*/  SEL R27, R34, R32, !P6 ;  /* 0x00000020221b7207 */ /* 0x000fc60007000000 */
[C---:B------:R-:W-:Y:S01]  /*12e0*/  IMAD.IADD R34, R26.reuse, 0x1, -R3 ;  /* 0x000000011a227824 */ /* 0x040fe200078e0a03 */
[----:B------:R-:W-:Y:S02]  /*12f0*/  ISETP.GE.AND P0, PT, R26, R3, PT ;  /* 0x000000031a00720c */ /* 0x000fe40003f06270 */
[----:B------:R-:W-:Y:S02]  /*1300*/  LEA.HI.X R15, R10, UR5, R11, 0x2, P4 ;  /* 0x000000050a0f7c11 */ /* 0x000fe4000a0f140b */
[----:B------:R0:W5:Y:S01]  /*1310*/  LDG.E R11, desc[UR6][R28.64] ;  /* 0x000000061c0b7981 */ /* 0x000162000c1e1900 */
[----:B------:R-:W-:Y:S02]  /*1320*/  SHF.R.S32.HI R4, RZ, 0x1f, R4 ;  /* 0x0000001fff047819 */ /* 0x000fe40000011404 */
[----:B------:R-:W-:Y:S01]  /*1330*/  SEL R26, R26, R34, !P0 ;  /* 0x000000221a1a7207 */ /* 0x000fe20004000000 */
[----:B------:R1:W5:Y:S01]  /*1340*/  LDG.E R10, desc[UR6][R36.64] ;  /* 0x00000006240a7981 */ /* 0x000362000c1e1900 */
[----:B------:R-:W-:-:S02]  /*1350*/  SHF.R.S32.HI R18, RZ, 0x1f, R18 ;  /* 0x0000001fff127819 */ /* 0x000fc40000011412 */
[----:B------:R-:W-:Y:S01]  /*1360*/  SHF.R.S32.HI R32, RZ, 0x1f, R32 ;  /* 0x0000001fff207819 */ /* 0x000fe20000011420 */
[----:B------:R2:W5:Y:S01]  /*1370*/  LDG.E R30, desc[UR6][R14.64] ;  /* 0x000000060e1e7981 */ /* 0x000562000c1e1900 */
[----:B0-----:R-:W-:Y:S02]  /*1380*/  SEL R29, R12, R33, !P0 ;  /* 0x000000210c1d7207 */ /* 0x001fe40004000000 */
[----:B------:R-:W-:Y:S02]  /*1390*/  SEL R28, R4, RZ, P3 ;  /* 0x000000ff041c7207 */ /* 0x000fe40001800000 */
[----:B-1----:R-:W-:Y:S02]  /*13a0*/  SEL R37, R13, R31, !P3 ;  /* 0x0000001f0d257207 */ /* 0x002fe40005800000 */
[----:B------:R-:W-:Y:S02]  /*13b0*/  IADD3 R4, P3, PT, R26, R29, RZ ;  /* 0x0000001d1a047210 */ /* 0x000fe40007f7e0ff */
[----:B------:R-:W-:-:S02]  /*13c0*/  SEL R18, R18, RZ, P2 ;  /* 0x000000ff12127207 */ /* 0x000fc40001000000 */
[----:B------:R-:W-:Y:S02]  /*13d0*/  SEL R29, R13, R31, !P2 ;  /* 0x0000001f0d1d7207 */ /* 0x000fe40005000000 */
[----:B--2---:R-:W-:Y:S02]  /*13e0*/  SEL R14, R12, R33, !P6 ;  /* 0x000000210c0e7207 */ /* 0x004fe40007000000 */
[----:B------:R-:W-:Y:S01]  /*13f0*/  SHF.R.S32.HI R34, RZ, 0x1f, R34 ;  /* 0x0000001fff227819 */ /* 0x000fe20000011422 */
[----:B------:R-:W-:Y:S01]  /*1400*/  IMAD.X R26, R28, 0x1, R37, P1 ;  /* 0x000000011c1a7824 */ /* 0x000fe200008e0625 */
[----:B------:R-:W-:Y:S01]  /*1410*/  IADD3 R27, P4, PT, R27, R14, RZ ;  /* 0x0000000e1b1b7210 */ /* 0x000fe20007f9e0ff */
[----:B------:R-:W-:Y:S01]  /*1420*/  IMAD.X R28, R18, 0x1, R29, P5 ;  /* 0x00000001121c7824 */ /* 0x000fe200028e061d */
[----:B------:R-:W-:Y:S02]  /*1430*/  SEL R32, R32, RZ, P6 ;  /* 0x000000ff20207207 */ /* 0x000fe40003000000 */
[----:B------:R-:W-:-:S02]  /*1440*/  SEL R15, R13, R31, !P6 ;  /* 0x0000001f0d0f7207 */ /* 0x000fc40007000000 */
[----:B------:R-:W-:Y:S02]  /*1450*/  SEL R29, R34, RZ, P0 ;  /* 0x000000ff221d7207 */ /* 0x000fe40000000000 */
[----:B------:R-:W-:Y:S02]  /*1460*/  SEL R18, R13, R31, !P0 ;  /* 0x0000001f0d127207 */ /* 0x000fe40004000000 */
[----:B------:R-:W-:Y:S01]  /*1470*/  LEA R14, P0, R35, UR4, 0x2 ;  /* 0x00000004230e7c11 */ /* 0x000fe2000f8010ff */
[----:B------:R-:W-:-:S03]  /*1480*/  IMAD.X R32, R32, 0x1, R15, P4 ;  /* 0x0000000120207824 */ /* 0x000fc600020e060f */
[----:B------:R-:W-:Y:S02]  /*1490*/  LEA.HI.X R15, R35, UR5, R16, 0x2, P0 ;  /* 0x00000005230f7c11 */ /* 0x000fe400080f1410 */
[----:B------:R-:W-:Y:S01]  /*14a0*/  LEA R16, P0, R17, UR4, 0x2 ;  /* 0x0000000411107c11 */ /* 0x000fe2000f8010ff */
[----:B------:R-:W-:Y:S01]  /*14b0*/  IMAD.X R29, R29, 0x1, R18, P3 ;  /* 0x000000011d1d7824 */ /* 0x000fe200018e0612 */
[----:B------:R-:W-:Y:S01]  /*14c0*/  LEA R18, P1, R22, UR4, 0x2 ;  /* 0x0000000416127c11 */ /* 0x000fe2000f8210ff */
[----:B------:R-:W-:Y:S01]  /*14d0*/  VIADD R34, R2, 0xf00 ;  /* 0x00000f0002227836 */ /* 0x000fe20000000000 */
[----:B------:R-:W-:Y:S01]  /*14e0*/  LEA.HI.X R17, R17, UR5, R20, 0x2, P0 ;  /* 0x0000000511117c11 */ /* 0x000fe200080f1414 */
[----:B------:R1:W5:Y:S01]  /*14f0*/  LDG.E R14, desc[UR6][R14.64] ;  /* 0x000000060e0e7981 */ /* 0x000362000c1e1900 */
[----:B------:R-:W-:Y:S02]  /*1500*/  LEA R20, P0, R21, UR4, 0x2 ;  /* 0x0000000415147c11 */ /* 0x000fe4000f8010ff */
[----:B------:R-:W-:-:S02]  /*1510*/  LEA.HI.X R19, R22, UR5, R19, 0x2, P1 ;  /* 0x0000000516137c11 */ /* 0x000fc400088f1413 */
[----:B------:R-:W-:Y:S02]  /*1520*/  LEA.HI.X R21, R21, UR5, R24, 0x2, P0 ;  /* 0x0000000515157c11 */ /* 0x000fe400080f1418 */
[----:B------:R-:W-:Y:S01]  /*1530*/  LEA R24, P0, R25, UR4, 0x2 ;  /* 0x0000000419187c11 */ /* 0x000fe2000f8010ff */
[----:B------:R1:W5:Y:S01]  /*1540*/  LDG.E R18, desc[UR6][R18.64] ;  /* 0x0000000612127981 */ /* 0x000362000c1e1900 */
[----:B------:R-:W-:Y:S02]  /*1550*/  LEA R22, P1, R23, UR4, 0x2 ;  /* 0x0000000417167c11 */ /* 0x000fe4000f8210ff */
[----:B------:R-:W-:Y:S01]  /*1560*/  LEA.HI.X R25, R25, UR5, R28, 0x2, P0 ;  /* 0x0000000519197c11 */ /* 0x000fe200080f141c */
[----:B------:R1:W5:Y:S01]  /*1570*/  LDG.E R20, desc[UR6][R20.64] ;  /* 0x0000000614147981 */ /* 0x000362000c1e1900 */
[----:B------:R-:W-:Y:S02]  /*1580*/  LEA.HI.X R23, R23, UR5, R26, 0x2, P1 ;  /* 0x0000000517177c11 */ /* 0x000fe400088f141a */
[----:B------:R-:W-:Y:S01]  /*1590*/  LEA R28, P0, R4, UR4, 0x2 ;  /* 0x00000004041c7c11 */ /* 0x000fe2000f8010ff */
[----:B------:R1:W5:Y:S01]  /*15a0*/  LDG.E R24, desc[UR6][R24.64] ;  /* 0x0000000618187981 */ /* 0x000362000c1e1900 */
[----:B------:R-:W-:-:S02]  /*15b0*/  LEA R26, P1, R27, UR4, 0x2 ;  /* 0x000000041b1a7c11 */ /* 0x000fc4000f8210ff */
[----:B------:R-:W-:Y:S01]  /*15c0*/  LEA.HI.X R29, R4, UR5, R29, 0x2, P0 ;  /* 0x00000005041d7c11 */ /* 0x000fe200080f141d */
[C---:B------:R-:W-:Y:S01]  /*15d0*/  IMAD.IADD R4, R34.reuse, 0x1, -R3 ;  /* 0x0000000122047824 */ /* 0x040fe200078e0a03 */
[----:B------:R-:W-:Y:S01]  /*15e0*/  LEA.HI.X R27, R27, UR5, R32, 0x2, P1 ;  /* 0x000000051b1b7c11 */ /* 0x000fe200088f1420 */
[----:B------:R1:W5:Y:S01]  /*15f0*/  LDG.E R22, desc[UR6][R22.64] ;  /* 0x0000000616167981 */ /* 0x000362000c1e1900 */
[C---:B------:R-:W-:Y:S02]  /*1600*/  ISETP.GE.AND P1, PT, R34.reuse, R3, PT ;  /* 0x000000032200720c */ /* 0x040fe40003f26270 */
[----:B------:R-:W-:Y:S01]  /*1610*/  SHF.R.S32.HI R32, RZ, 0x1f, R4 ;  /* 0x0000001fff207819 */ /* 0x000fe20000011404 */
[----:B------:R1:W5:Y:S01]  /*1620*/  LDG.E R26, desc[UR6][R26.64] ;  /* 0x000000061a1a7981 */ /* 0x000362000c1e1900 */
[----:B------:R-:W-:Y:S02]  /*1630*/  SEL R34, R34, R4, !P1 ;  /* 0x0000000422227207 */ /* 0x000fe40004800000 */
[----:B------:R-:W-:Y:S01]  /*1640*/  SEL R35, R12, R33, !P1 ;  /* 0x000000210c237207 */ /* 0x000fe20004800000 */
[----:B------:R1:W5:Y:S01]  /*1650*/  LDG.E R28, desc[UR6][R28.64] ;  /* 0x000000061c1c7981 */ /* 0x000362000c1e1900 */
[----:B------:R-:W-:-:S02]  /*1660*/  SEL R32, R32, RZ, P1 ;  /* 0x000000ff20207207 */ /* 0x000fc40000800000 */
[----:B------:R-:W-:Y:S02]  /*1670*/  IADD3 R4, P0, PT, R34, R35, RZ ;  /* 0x0000002322047210 */ /* 0x000fe40007f1e0ff */
[----:B------:R-:W-:-:S05]  /*1680*/  SEL R35, R13, R31, !P1 ;  /* 0x0000001f0d237207 */ /* 0x000fca0004800000 */
[----:B------:R-:W-:Y:S01]  /*1690*/  IMAD.X R35, R32, 0x1, R35, P0 ;  /* 0x0000000120237824 */ /* 0x000fe200000e0623 */
[----:B------:R-:W-:Y:S02]  /*16a0*/  LEA R34, P0, R4, UR4, 0x2 ;  /* 0x0000000404227c11 */ /* 0x000fe4000f8010ff */
[----:B------:R-:W-:Y:S02]  /*16b0*/  LOP3.LUT R32, R2, 0x1000, RZ, 0xfc, !PT ;  /* 0x0000100002207812 */ /* 0x000fe400078efcff */
[----:B------:R-:W-:Y:S02]  /*16c0*/  LEA.HI.X R35, R4, UR5, R35, 0x2, P0 ;  /* 0x0000000504237c11 */ /* 0x000fe400080f1423 */
[C---:B------:R-:W-:Y:S01]  /*16d0*/  ISETP.GE.AND P1, PT, R32.reuse, R3, PT ;  /* 0x000000032000720c */ /* 0x040fe20003f26270 */
[----:B------:R-:W-:Y:S02]  /*16e0*/  IMAD.IADD R4, R32, 0x1, -R3 ;  /* 0x0000000120047824 */ /* 0x000fe400078e0a03 */
[----:B------:R1:W5:Y:S01]  /*16f0*/  LDG.E R34, desc[UR6][R34.64] ;  /* 0x0000000622227981 */ /* 0x000362000c1e1900 */
[----:B------:R-:W-:-:S02]  /*1700*/  SEL R33, R12, R33, !P1 ;  /* 0x000000210c217207 */ /* 0x000fc40004800000 */
[----:B------:R-:W-:Y:S02]  /*1710*/  SEL R12, R32, R4, !P1 ;  /* 0x00000004200c7207 */ /* 0x000fe40004800000 */
[----:B------:R-:W-:Y:S02]  /*1720*/  SHF.R.S32.HI R4, RZ, 0x1f, R4 ;  /* 0x0000001fff047819 */ /* 0x000fe40000011404 */
[----:B------:R-:W-:Y:S02]  /*1730*/  SEL R13, R13, R31, !P1 ;  /* 0x0000001f0d0d7207 */ /* 0x000fe40004800000 */
[----:B------:R-:W-:Y:S01]  /*1740*/  IADD3 R33, P0, PT, R12, R33, RZ ;  /* 0x000000210c217210 */ /* 0x000fe20007f1e0ff */
[----:B------:R1:W5:Y:S01]  /*1750*/  LDG.E R31, desc[UR6][R16.64] ;  /* 0x00000006101f7981 */ /* 0x000362000c1e1900 */
[----:B------:R-:W-:-:S05]  /*1760*/  SEL R4, R4, RZ, P1 ;  /* 0x000000ff04047207 */ /* 0x000fca0000800000 */
[----:B------:R-:W-:Y:S01]  /*1770*/  IMAD.X R4, R4, 0x1, R13, P0 ;  /* 0x0000000104047824 */ /* 0x000fe200000e060d */
[----:B------:R-:W-:-:S04]  /*1780*/  LEA R12, P0, R33, UR4, 0x2 ;  /* 0x00000004210c7c11 */ /* 0x000fc8000f8010ff */
[----:B------:R-:W-:-:S05]  /*1790*/  LEA.HI.X R13, R33, UR5, R4, 0x2, P0 ;  /* 0x00000005210d7c11 */ /* 0x000fca00080f1404 */
[----:B------:R1:W5:Y:S04]  /*17a0*/  LDG.E R32, desc[UR6][R12.64] ;  /* 0x000000060c207981 */ /* 0x000368000c1e1900 */
.L_x_2:
[----:B01----:R-:W0:Y:S01]  /*17b0*/  S2R R13, SR_CgaCtaId ;  /* 0x00000000000d7919 */ /* 0x003e220000008800 */
[----:B------:R-:W-:-:S04]  /*17c0*/  MOV R4, 0x400 ;  /* 0x0000040000047802 */ /* 0x000fc80000000f00 */
[----:B0-----:R-:W-:-:S05]  /*17d0*/  LEA R4, R13, R4, 0x18 ;  /* 0x000000040d047211 */ /* 0x001fca00078ec0ff */
[----:B------:R-:W-:-:S05]  /*17e0*/  IMAD R13, R2, 0x4, R4 ;  /* 0x00000004020d7824 */ /* 0x000fca00078e0204 */
[----:B-----5:R-:W-:Y:S04]  /*17f0*/  STS [R13], R5 ;  /* 0x000000050d007388 */ /* 0x020fe80000000800 */
[----:B------:R-:W-:Y:S04]  /*1800*/  STS [R13+0x400], R7 ;  /* 0x000400070d007388 */ /* 0x000fe80000000800 */
[----:B------:R0:W-:Y:S04]  /*1810*/  STS [R13+0x800], R8 ;  /* 0x000800080d007388 */ /* 0x0001e80000000800 */
[----:B------:R-:W-:Y:S04]  /*1820*/  STS [R13+0xc00], R9 ;  /* 0x000c00090d007388 */ /* 0x000fe80000000800 */
[----:B------:R1:W-:Y:S04]  /*1830*/  STS [R13+0x1000], R10 ;  /* 0x0010000a0d007388 */ /* 0x0003e80000000800 */
        /* <DEDUP_REMOVED lines=11> */
[----:B------:R2:W-:Y:S01]  /*18f0*/  STS [R13+0x4000], R32 ;  /* 0x004000200d007388 */ /* 0x0005e20000000800 */
[----:B------:R-:W-:Y:S08]  /*1900*/  BAR.SYNC.DEFER_BLOCKING 0x0 ;  /* 0x0000000000007b1d */ /* 0x000ff00000010000 */
[----:B------:R-:W3:Y:S01]  /*1910*/  LDC.64 R16, c[0x4][0x10] ;  /* 0x01000400ff107b82 */ /* 0x000ee20000000a00 */
[----:B0-----:R-:W-:-:S02]  /*1920*/  IMAD R8, R2, 0x11, RZ ;  /* 0x0000001102087824 */ /* 0x001fc400078e02ff */
[C---:B------:R-:W-:Y:S02]  /*1930*/  IMAD.IADD R5, R3.reuse, 0x1, R6 ;  /* 0x0000000103057824 */ /* 0x040fe400078e0206 */
[----:B------:R-:W-:-:S03]  /*1940*/  IMAD R12, R3, 0x4, R4 ;  /* 0x00000004030c7824 */ /* 0x000fc600078e0204 */
[----:B------:R-:W-:Y:S01]  /*1950*/  PREEXIT ;  /* 0x000000000000782d */ /* 0x000fe20000000000 */
[----:B------:R-:W-:-:S04]  /*1960*/  VIMNMX R8, PT, PT, R5, R8, PT ;  /* 0x0000000805087248 */ /* 0x000fc80003fe0100 */
[C---:B------:R-:W-:Y:S01]  /*1970*/  ISETP.GE.AND P0, PT, R8.reuse, R6, PT ;  /* 0x000000060800720c */ /* 0x040fe20003f06270 */
[----:B------:R-:W-:Y:S01]  /*1980*/  IMAD.IADD R6, R8, 0x1, -R6 ;  /* 0x0000000108067824 */ /* 0x000fe200078e0a06 */
[----:B-1----:R-:W-:-:S04]  /*1990*/  VIMNMX R10, PT, PT, R3, R8, PT ;  /* 0x00000008030a7248 */ /* 0x002fc80003fe0100 */
[----:B------:R-:W-:-:S04]  /*19a0*/  SEL R9, R6, RZ, P0 ;  /* 0x000000ff06097207 */ /* 0x000fc80000000000 */
[----:B------:R-:W-:Y:S01]  /*19b0*/  ISETP.GE.AND P0, PT, R9, R10, PT ;  /* 0x0000000a0900720c */ /* 0x000fe20003f06270 */
[----:B---3--:R-:W5:Y:S01]  /*19c0*/  LDG.E.64 R16, desc[UR6][R16.64] ;  /* 0x0000000610107981 */ /* 0x008f62000c1e1b00 */
[----:B------:R-:W-:Y:S11]  /*19d0*/  BSSY.RECONVERGENT B0, `(.L_x_3) ;  /* 0x0000015000007945 */ /* 0x000ff60003800200 */
[----:B--2---:R-:W-:Y:S05]  /*19e0*/  @P0 BRA `(.L_x_4) ;  /* 0x00000000004c0947 */ /* 0x004fea0003800000 */
[----:B------:R-:W-:-:S07]  /*19f0*/  IMAD.MOV.U32 R14, RZ, RZ, R10 ;  /* 0x000000ffff0e7224 */ /* 0x000fce00078e000a */
.L_x_5:
[----:B------:R-:W-:-:S05]  /*1a00*/  IMAD.IADD R6, R14, 0x1, -R9 ;  /* 0x000000010e067824 */ /* 0x000fca00078e0a09 */
[----:B------:R-:W-:-:S04]  /*1a10*/  LEA.HI R6, R6, R6, RZ, 0x1 ;  /* 0x0000000606067211 */ /* 0x000fc800078f08ff */
[----:B------:R-:W-:-:S04]  /*1a20*/  LEA.HI.SX32 R13, R6, R9, 0x1f ;  /* 0x00000009060d7211 */ /* 0x000fc800078ffaff */
[----:B------:R-:W-:Y:S01]  /*1a30*/  LOP3.LUT R7, RZ, R13, RZ, 0x33, !PT ;  /* 0x0000000dff077212 */ /* 0x000fe200078e33ff */
[----:B------:R-:W-:-:S04]  /*1a40*/  IMAD R15, R13, 0x4, R4 ;  /* 0x000000040d0f7824 */ /* 0x000fc800078e0204 */
[----:B------:R-:W-:Y:S01]  /*1a50*/  IMAD.IADD R7, R8, 0x1, R7 ;  /* 0x0000000108077824 */ /* 0x000fe200078e0207 */
[----:B------:R-:W0:Y:S03]  /*1a60*/  LDS R11, [R15] ;  /* 0x000000000f0b7984 */ /* 0x000e260000000800 */
[----:B------:R-:W-:-:S05]  /*1a70*/  IMAD R18, R7, 0x4, R12 ;  /* 0x0000000407127824 */ /* 0x000fca00078e020c */
[----:B------:R-:W1:Y:S01]  /*1a80*/  LDS R7, [R18] ;  /* 0x0000000012077984 */ /* 0x000e620000000800 */
[----:B0----5:R-:W-:-:S06]  /*1a90*/  IMAD.WIDE R10, R11, 0x8, R16 ;  /* 0x000000080b0a7825 */ /* 0x021fcc00078e0210 */
[----:B------:R-:W2:Y:S01]  /*1aa0*/  LD.E.64 R10, desc[UR6][R10.64] ;  /* 0x000000060a0a7980 */ /* 0x000ea2000c101b00 */
[----:B-1----:R-:W-:-:S06]  /*1ab0*/  IMAD.WIDE R6, R7, 0x8, R16 ;  /* 0x0000000807067825 */ /* 0x002fcc00078e0210 */
[----:B------:R-:W2:Y:S02]  /*1ac0*/  LD.E.64 R6, desc[UR6][R6.64] ;  /* 0x0000000606067980 */ /* 0x000ea4000c101b00 */
[----:B--2---:R-:W-:-:S06]  /*1ad0*/  DSETP.GEU.AND P0, PT, R6, R10, PT ;  /* 0x0000000a0600722a */ /* 0x004fcc0003f0e000 */
[----:B------:R-:W-:-:S08]  /*1ae0*/  SEL R14, R14, R13, P0 ;  /* 0x0000000d0e0e7207 */ /* 0x000fd00000000000 */
[----:B------:R-:W-:-:S05]  /*1af0*/  @P0 VIADD R9, R13, 0x1 ;  /* 0x000000010d090836 */ /* 0x000fca0000000000 */
[----:B------:R-:W-:-:S13]  /*1b00*/  ISETP.GE.AND P0, PT, R9, R14, PT ;  /* 0x0000000e0900720c */ /* 0x000fda0003f06270 */
[----:B------:R-:W-:Y:S05]  /*1b10*/  @!P0 BRA `(.L_x_5) ;  /* 0xfffffffc00b88947 */ /* 0x000fea000383ffff */
.L_x_4:
[----:B------:R-:W-:Y:S05]  /*1b20*/  BSYNC.RECONVERGENT B0 ;  /* 0x0000000000007941 */ /* 0x000fea0003800200 */
.L_x_3:
[----:B------:R-:W-:Y:S01]  /*1b30*/  IMAD.IADD R8, R8, 0x1, -R9 ;  /* 0x0000000108087824 */ /* 0x000fe200078e0a09 */
[----:B------:R-:W-:Y:S01]  /*1b40*/  BSSY.RECONVERGENT B0, `(.L_x_6) ;  /* 0x0000011000007945 */ /* 0x000fe20003800200 */
[----:B------:R-:W-:Y:S01]  /*1b50*/  IMAD R21, R9, 0x4, R4 ;  /* 0x0000000409157824 */ /* 0x000fe200078e0204 */
[----:B------:R-:W-:Y:S01]  /*1b60*/  PLOP3.LUT P0, PT, PT, PT, PT, 0x8, 0x80 ;  /* 0x000000000080781c */ /* 0x000fe20003f0e170 */
[----:B------:R-:W-:Y:S02]  /*1b70*/  IMAD R20, R8, 0x4, R12 ;  /* 0x0000000408147824 */ /* 0x000fe400078e020c */
[----:B------:R-:W-:Y:S01]  /*1b80*/  IMAD.IADD R18, R3, 0x1, R8 ;  /* 0x0000000103127824 */ /* 0x000fe200078e0208 */
[----:B------:R0:W1:Y:S04]  /*1b90*/  LDS R6, [R21] ;  /* 0x0000000015067984 */ /* 0x0000680000000800 */
[----:B------:R0:W2:Y:S01]  /*1ba0*/  LDS R7, [R20] ;  /* 0x0000000014077984 */ /* 0x0000a20000000800 */
[----:B------:R-:W-:-:S13]  /*1bb0*/  ISETP.GE.AND P1, PT, R18, R5, PT ;  /* 0x000000051200720c */ /* 0x000fda0003f26270 */
[----:B0-----:R-:W-:Y:S05]  /*1bc0*/  @P1 BRA `(.L_x_7) ;  /* 0x0000000000201947 */ /* 0x001fea0003800000 */
[----:B------:R-:W-:Y:S02]  /*1bd0*/  ISETP.GE.AND P1, PT, R9, R3, PT ;  /* 0x000000030900720c */ /* 0x000fe40003f26270 */
[----:B------:R-:W-:-:S11]  /*1be0*/  PLOP3.LUT P0, PT, PT, PT, PT, 0x80, 0x8 ;  /* 0x000000000008781c */ /* 0x000fd60003f0f070 */
[----:B------:R-:W-:Y:S05]  /*1bf0*/  @P1 BRA `(.L_x_7) ;  /* 0x0000000000141947 */ /* 0x000fea0003800000 */
[----:B--2--5:R-:W-:-:S04]  /*1c00*/  IMAD.WIDE R10, R7, 0x8, R16 ;  /* 0x00000008070a7825 */ /* 0x024fc800078e0210 */
[----:B-1----:R-:W-:Y:S02]  /*1c10*/  IMAD.WIDE R12, R6, 0x8, R16 ;  /* 0x00000008060c7825 */ /* 0x002fe400078e0210 */
[----:B------:R-:W2:Y:S04]  /*1c20*/  LD.E.64 R10, desc[UR6][R10.64] ;  /* 0x000000060a0a7980 */ /* 0x000ea8000c101b00 */
[----:B------:R-:W2:Y:S02]  /*1c30*/  LD.E.64 R12, desc[UR6][R12.64] ;  /* 0x000000060c0c7980 */ /* 0x000ea4000c101b00 */
[----:B--2---:R-:W-:-:S14]  /*1c40*/  DSETP.LT.AND P0, PT, R10, R12, PT ;  /* 0x0000000c0a00722a */ /* 0x004fdc0003f01000 */
.L_x_7:
[----:B------:R-:W-:Y:S05]  /*1c50*/  BSYNC.RECONVERGENT B0 ;  /* 0x0000000000007941 */ /* 0x000fea0003800200 */
.L_x_6:
[----:B------:R-:W-:Y:S01]  /*1c60*/  VIADD R14, R18, 0x1 ;  /* 0x00000001120e7836 */ /* 0x000fe20000000000 */
[----:B------:R-:W-:Y:S01]  /*1c70*/  BSSY.RECONVERGENT B0, `(.L_x_8) ;  /* 0x0000014000007945 */ /* 0x000fe20003800200 */
[----:B------:R-:W-:Y:S01]  /*1c80*/  @!P0 IMAD.MOV R14, RZ, RZ, R18 ;  /* 0x000000ffff0e8224 */ /* 0x000fe200078e0212 */
[----:B-12---:R-:W-:Y:S01]  /*1c90*/  SEL R8, R7, R6, P0 ;  /* 0x0000000607087207 */ /* 0x006fe20000000000 */
[----:B------:R-:W-:Y:S01]  /*1ca0*/  VIADD R18, R9, 0x1 ;  /* 0x0000000109127836 */ /* 0x000fe20000000000 */
[----:B------:R0:W1:Y:S01]  /*1cb0*/  @P0 LDS R7, [R20+0x4] ;  /* 0x0000040014070984 */ /* 0x0000620000000800 */
[----:B------:R-:W-:Y:S01]  /*1cc0*/  @P0 IMAD.MOV R18, RZ, RZ, R9 ;  /* 0x000000ffff120224 */ /* 0x000fe200078e0209 */
[C---:B------:R-:W-:Y:S01]  /*1cd0*/  ISETP.GE.AND P1, PT, R14.reuse, R5, PT ;  /* 0x000000050e00720c */ /* 0x040fe20003f26270 */
[----:B------:R-:W-:Y:S01]  /*1ce0*/  VIADD R15, R14, 0x1 ;  /* 0x000000010e0f7836 */ /* 0x000fe20000000000 */
[----:B------:R0:W2:Y:S01]  /*1cf0*/  @!P0 LDS R6, [R21+0x4] ;  /* 0x0000040015068984 */ /* 0x0000a20000000800 */
[----:B------:R-:W-:Y:S01]  /*1d00*/  VIADD R19, R18, 0x1 ;  /* 0x0000000112137836 */ /* 0x000fe20000000000 */
[----:B------:R-:W-:-:S09]  /*1d10*/  PLOP3.LUT P0, PT, PT, PT, PT, 0x8, 0x80 ;  /* 0x000000000080781c */ /* 0x000fd20003f0e170 */
[----:B0-----:R-:W-:Y:S05]  /*1d20*/  @P1 BRA `(.L_x_9) ;  /* 0x0000000000201947 */ /* 0x001fea0003800000 */
[----:B------:R-:W-:Y:S02]  /*1d30*/  ISETP.GE.AND P1, PT, R18, R3, PT ;  /* 0x000000031200720c */ /* 0x000fe40003f26270 */
[----:B------:R-:W-:-:S11]  /*1d40*/  PLOP3.LUT P0, PT, PT, PT, PT, 0x80, 0x8 ;  /* 0x000000000008781c */ /* 0x000fd60003f0f070 */
[----:B------:R-:W-:Y:S05]  /*1d50*/  @P1 BRA `(.L_x_9) ;  /* 0x0000000000141947 */ /* 0x000fea0003800000 */
[----:B-1---5:R-:W-:-:S04]  /*1d60*/  IMAD.WIDE R10, R7, 0x8, R16 ;  /* 0x00000008070a7825 */ /* 0x022fc800078e0210 */
[----:B--2---:R-:W-:Y:S02]  /*1d70*/  IMAD.WIDE R12, R6, 0x8, R16 ;  /* 0x00000008060c7825 */ /* 0x004fe400078e0210 */
[----:B------:R-:W2:Y:S04]  /*1d80*/  LD.E.64 R10, desc[UR6][R10.64] ;  /* 0x000000060a0a7980 */ /* 0x000ea8000c101b00 */
[----:B------:R-:W2:Y:S02]  /*1d90*/  LD.E.64 R12, desc[UR6][R12.64] ;  /* 0x000000060c0c7980 */ /* 0x000ea4000c101b00 */
[----:B--2---:R-:W-:-:S14]  /*1da0*/  DSETP.LT.AND P0, PT, R10, R12, PT ;  /* 0x0000000c0a00722a */ /* 0x004fdc0003f01000 */
.L_x_9:
[----:B------:R-:W-:Y:S05]  /*1db0*/  BSYNC.RECONVERGENT B0 ;  /* 0x0000000000007941 */ /* 0x000fea0003800200 */
.L_x_8:
[----:B------:R-:W-:Y:S01]  /*1dc0*/  @!P0 IMAD.MOV R15, RZ, RZ, R14 ;  /* 0x000000ffff0f8224 */ /* 0x000fe200078e020e */
[----:B------:R-:W-:Y:S01]  /*1dd0*/  BSSY.RECONVERGENT B0, `(.L_x_10) ;  /* 0x0000014000007945 */ /* 0x000fe20003800200 */
[----:B------:R-:W-:Y:S01]  /*1de0*/  @P0 IMAD.MOV R19, RZ, RZ, R18 ;  /* 0x000000ffff130224 */ /* 0x000fe200078e0212 */
[----:B-12---:R-:W-:Y:S01]  /*1df0*/  SEL R9, R7, R6, P0 ;  /* 0x0000000607097207 */ /* 0x006fe20000000000 */
[C-C-:B------:R-:W-:Y:S01]  /*1e00*/  @P0 IMAD R11, R15.reuse, 0x4, R4.reuse ;  /* 0x000000040f0b0824 */ /* 0x140fe200078e0204 */
[----:B------:R-:W-:Y:S01]  /*1e10*/  ISETP.GE.AND P1, PT, R15, R5, PT ;  /* 0x000000050f00720c */ /* 0x000fe20003f26270 */
[----:B------:R-:W-:Y:S02]  /*1e20*/  @!P0 IMAD R10, R19, 0x4, R4 ;  /* 0x00000004130a8824 */ /* 0x000fe400078e0204 */
[----:B------:R-:W-:Y:S01]  /*1e30*/  VIADD R18, R15, 0x1 ;  /* 0x000000010f127836 */ /* 0x000fe20000000000 */
[----:B------:R0:W1:Y:S01]  /*1e40*/  @P0 LDS R7, [R11] ;  /* 0x000000000b070984 */ /* 0x0000620000000800 */
[----:B------:R-:W-:-:S03]  /*1e50*/  VIADD R20, R19, 0x1 ;  /* 0x0000000113147836 */ /* 0x000fc60000000000 */
[----:B------:R0:W2:Y:S01]  /*1e60*/  @!P0 LDS R6, [R10] ;  /* 0x000000000a068984 */ /* 0x0000a20000000800 */
[----:B------:R-:W-:-:S04]  /*1e70*/  PLOP3.LUT P0, PT, PT, PT, PT, 0x8, 0x80 ;  /* 0x000000000080781c */ /* 0x000fc80003f0e170 */
[----:B------:R-:W-:Y:S09]  /*1e80*/  @P1 BRA `(.L_x_11) ;  /* 0x0000000000201947 */ /* 0x000ff20003800000 */
[----:B------:R-:W-:Y:S02]  /*1e90*/  ISETP.GE.AND P1, PT, R19, R3, PT ;  /* 0x000000031300720c */ /* 0x000fe40003f26270 */
[----:B------:R-:W-:-:S11]  /*1ea0*/  PLOP3.LUT P0, PT, PT, PT, PT, 0x80, 0x8 ;  /* 0x000000000008781c */ /* 0x000fd60003f0f070 */
[----:B------:R-:W-:Y:S05]  /*1eb0*/  @P1 BRA `(.L_x_11) ;  /* 0x0000000000141947 */ /* 0x000fea0003800000 */
[----:B01---5:R-:W-:-:S04]  /*1ec0*/  IMAD.WIDE R10, R7, 0x8, R16 ;  /* 0x00000008070a7825 */ /* 0x023fc800078e0210 */
[----:B--2---:R-:W-:Y:S02]  /*1ed0*/  IMAD.WIDE R12, R6, 0x8, R16 ;  /* 0x00000008060c7825 */ /* 0x004fe400078e0210 */
[----:B------:R-:W2:Y:S04]  /*1ee0*/  LD.E.64 R10, desc[UR6][R10.64] ;  /* 0x000000060a0a7980 */ /* 0x000ea8000c101b00 */
[----:B------:R-:W2:Y:S02]  /*1ef0*/  LD.E.64 R12, desc[UR6][R12.64] ;  /* 0x000000060c0c7980 */ /* 0x000ea4000c101b00 */
[----:B--2---:R-:W-:-:S14]  /*1f00*/  DSETP.LT.AND P0, PT, R10, R12, PT ;  /* 0x0000000c0a00722a */ /* 0x004fdc0003f01000 */
.L_x_11:
[----:B------:R-:W-:Y:S05]  /*1f10*/  BSYNC.RECONVERGENT B0 ;  /* 0x0000000000007941 */ /* 0x000fea0003800200 */
.L_x_10:
[----:B------:R-:W-:Y:S01]  /*1f20*/  @!P0 IMAD.MOV R18, RZ, RZ, R15 ;  /* 0x000000ffff128224 */ /* 0x000fe200078e020f */
[----:B------:R-:W-:Y:S01]  /*1f30*/  BSSY.RECONVERGENT B0, `(.L_x_12) ;  /* 0x0000014000007945 */ /* 0x000fe20003800200 */
[----:B------:R-:W-:Y:S01]  /*1f40*/  @P0 IMAD.MOV R20, RZ, RZ, R19 ;  /* 0x000000ffff140224 */ /* 0x000fe200078e0213 */
[----:B012---:R-:W-:Y:S01]  /*1f50*/  SEL R10, R7, R6, P0 ;  /* 0x00000006070a7207 */ /* 0x007fe20000000000 */
        /* <DEDUP_REMOVED lines=17> */
.L_x_13:
[----:B------:R-:W-:Y:S05]  /*2070*/  BSYNC.RECONVERGENT B0 ;  /* 0x0000000000007941 */ /* 0x000fea0003800200 */
.L_x_12:
[----:B------:R-:W-:Y:S01]  /*2080*/  @!P0 IMAD.MOV R19, RZ, RZ, R18 ;  /* 0x000000ffff138224 */ /* 0x000fe200078e0212 */
[----:B------:R-:W-:Y:S01]  /*2090*/  BSSY.RECONVERGENT B0, `(.L_x_14) ;  /* 0x0000014000007945 */ /* 0x000fe20003800200 */
[----:B------:R-:W-:Y:S01]  /*20a0*/  @P0 IMAD.MOV R22, RZ, RZ, R20 ;  /* 0x000000ffff160224 */ /* 0x000fe200078e0214 */
[----:B012---:R-:W-:Y:S01]  /*20b0*/  SEL R11, R7, R6, P0 ;  /* 0x00000006070b7207 */ /* 0x007fe20000000000 */
[C-C-:B------:R-:W-:Y:S01]  /*20c0*/  @P0 IMAD R13, R19.reuse, 0x4, R4.reuse ;  /* 0x00000004130d0824 */ /* 0x140fe200078e0204 */
[C---:B------:R-:W-:Y:S01]  /*20d0*/  ISETP.GE.AND P1, PT, R19.reuse, R5, PT ;  /* 0x000000051300720c */ /* 0x040fe20003f26270 */
[C---:B------:R-:W-:Y:S02]  /*20e0*/  @!P0 IMAD R12, R22.reuse, 0x4, R4 ;  /* 0x00000004160c8824 */ /* 0x040fe400078e0204 */
        /* <DEDUP_REMOVED lines=9> */
[----:B-1---5:R-:W-:-:S04]  /*2180*/  IMAD.WIDE R14, R7, 0x8, R16 ;  /* 0x00000008070e7825 */ /* 0x022fc800078e0210 */
[----:B0-2---:R-:W-:Y:S02]  /*2190*/  IMAD.WIDE R12, R6, 0x8, R16 ;  /* 0x00000008060c7825 */ /* 0x005fe400078e0210 */
[----:B------:R-:W2:Y:S04]  /*21a0*/  LD.E.64 R14, desc[UR6][R14.64] ;  /* 0x000000060e0e7980 */ /* 0x000ea8000c101b00 */
[----:B------:R-:W2:Y:S02]  /*21b0*/  LD.E.64 R12, desc[UR6][R12.64] ;  /* 0x000000060c0c7980 */ /* 0x000ea4000c101b00 */
[----:B--2---:R-:W-:-:S14]  /*21c0*/  DSETP.LT.AND P0, PT, R14, R12, PT ;  /* 0x0000000c0e00722a */ /* 0x004fdc0003f01000 */
.L_x_15:
[----:B------:R-:W-:Y:S05]  /*21d0*/  BSYNC.RECONVERGENT B0 ;  /* 0x0000000000007941 */ /* 0x000fea0003800200 */
.L_x_14:
        /* <DEDUP_REMOVED lines=21> */
.L_x_17:
[----:B------:R-:W-:Y:S05]  /*2330*/  BSYNC.RECONVERGENT B0 ;  /* 0x0000000000007941 */ /* 0x000fea0003800200 */
.L_x_16:
        /* <DEDUP_REMOVED lines=21> */
.L_x_19:
[----:B------:R-:W-:Y:S05]  /*2490*/  BSYNC.RECONVERGENT B0 ;  /* 0x0000000000007941 */ /* 0x000fea0003800200 */
.L_x_18:
        /* <DEDUP_REMOVED lines=21> */
.L_x_21:
[----:B------:R-:W-:Y:S05]  /*25f0*/  BSYNC.RECONVERGENT B0 ;  /* 0x0000000000007941 */ /* 0x000fea0003800200 */
.L_x_20:
        /* <DEDUP_REMOVED lines=21> */
.L_x_23:
[----:B------:R-:W-:Y:S05]  /*2750*/  BSYNC.RECONVERGENT B0 ;  /* 0x0000000000007941 */ /* 0x000fea0003800200 */
.L_x_22:
[----:B------:R-:W-:Y:S01]  /*2760*/  @!P0 IMAD.MOV R23, RZ, RZ, R22 ;  /* 0x000000ffff178224 */ /* 0x000fe200078e0216 */
[----:B------:R-:W-:Y:S01]  /*2770*/  BSSY.RECONVERGENT B0, `(.L_x_24) ;  /* 0x0000014000007945 */ /* 0x000fe20003800200 */
[----:B------:R-:W-:Y:S01]  /*2780*/  @P0 IMAD.MOV R25, RZ, RZ, R24 ;  /* 0x000000ffff190224 */ /* 0x000fe200078e0218 */
[----:B-12---:R-:W-:Y:S01]  /*2790*/  SEL R22, R7, R6, P0 ;  /* 0x0000000607167207 */ /* 0x006fe20000000000 */
[C-C-:B0-----:R-:W-:Y:S01]  /*27a0*/  @P0 IMAD R19, R23.reuse, 0x4, R4.reuse ;  /* 0x0000000417130824 */ /* 0x141fe200078e0204 */
        /* <DEDUP_REMOVED lines=16> */
.L_x_25:
[----:B------:R-:W-:Y:S05]  /*28b0*/  BSYNC.RECONVERGENT B0 ;  /* 0x0000000000007941 */ /* 0x000fea0003800200 */
.L_x_24:
        /* <DEDUP_REMOVED lines=21> */
.L_x_27:
[----:B------:R-:W-:Y:S05]  /*2a10*/  BSYNC.RECONVERGENT B0 ;  /* 0x0000000000007941 */ /* 0x000fea0003800200 */
.L_x_26:
        /* <DEDUP_REMOVED lines=21> */
.L_x_29:
[----:B------:R-:W-:Y:S05]  /*2b70*/  BSYNC.RECONVERGENT B0 ;  /* 0x0000000000007941 */ /* 0x000fea0003800200 */
.L_x_28:
[----:B------:R-:W-:Y:S01]  /*2b80*/  @!P0 IMAD.MOV R26, RZ, RZ, R25 ;  /* 0x000000ffff1a8224 */ /* 0x000fe200078e0219 */
[----:B------:R-:W-:Y:S01]  /*2b90*/  BSSY.RECONVERGENT B0, `(.L_x_30) ;  /* 0x0000014000007945 */ /* 0x000fe20003800200 */
[----:B------:R-:W-:Y:S01]  /*2ba0*/  @P0 IMAD.MOV R29, RZ, RZ, R27 ;  /* 0x000000ffff1d0224 */ /* 0x000fe200078e021b */
[----:B-12---:R-:W-:Y:S01]  /*2bb0*/  SEL R25, R7, R6, P0 ;  /* 0x0000000607197207 */ /* 0x006fe20000000000 */
[C-C-:B0-----:R-:W-:Y:S01]  /*2bc0*/  @P0 IMAD R19, R26.reuse, 0x4, R4.reuse ;  /* 0x000000041a130824 */ /* 0x141fe200078e0204 */
        /* <DEDUP_REMOVED lines=16> */
.L_x_31:
[----:B------:R-:W-:Y:S05]  /*2cd0*/  BSYNC.RECONVERGENT B0 ;  /* 0x0000000000007941 */ /* 0x000fea0003800200 */
.L_x_30:
        /* <DEDUP_REMOVED lines=21> */
.L_x_33:
[----:B------:R-:W-:Y:S05]  /*2e30*/  BSYNC.RECONVERGENT B0 ;  /* 0x0000000000007941 */ /* 0x000fea0003800200 */
.L_x_32:
[----:B------:R-:W-:Y:S01]  /*2e40*/  @!P0 IMAD.MOV R29, RZ, RZ, R27 ;  /* 0x000000ffff1d8224 */ /* 0x000fe200078e021b */
[----:B------:R-:W-:Y:S01]  /*2e50*/  BSSY.RECONVERGENT B0, `(.L_x_34) ;  /* 0x0000013000007945 */ /* 0x000fe20003800200 */
[----:B------:R-:W-:Y:S01]  /*2e60*/  @P0 IMAD.MOV R30, RZ, RZ, R28 ;  /* 0x000000ffff1e0224 */ /* 0x000fe200078e021c */
[----:B-12---:R-:W-:Y:S01]  /*2e70*/  SEL R27, R7, R6, P0 ;  /* 0x00000006071b7207 */ /* 0x006fe20000000000 */
[C-C-:B0-----:R-:W-:Y:S01]  /*2e80*/  @P0 IMAD R19, R29.reuse, 0x4, R4.reuse ;  /* 0x000000041d130824 */ /* 0x141fe200078e0204 */
[----:B------:R-:W-:Y:S01]  /*2e90*/  ISETP.GE.AND P1, PT, R29, R5, PT ;  /* 0x000000051d00720c */ /* 0x000fe20003f26270 */
[C---:B------:R-:W-:Y:S02]  /*2ea0*/  @!P0 IMAD R18, R30.reuse, 0x4, R4 ;  /* 0x000000041e128824 */ /* 0x040fe400078e0204 */
[----:B------:R-:W-:Y:S01]  /*2eb0*/  VIADD R28, R30, 0x1 ;  /* 0x000000011e1c7836 */ /* 0x000fe20000000000 */
[----:B------:R0:W1:Y:S04]  /*2ec0*/  @P0 LDS R7, [R19] ;  /* 0x0000000013070984 */ /* 0x0000680000000800 */
        /* <DEDUP_REMOVED lines=11> */
.L_x_35:
[----:B------:R-:W-:Y:S05]  /*2f80*/  BSYNC.RECONVERGENT B0 ;  /* 0x0000000000007941 */ /* 0x000fea0003800200 */
.L_x_34:
[----:B------:R-:W-:Y:S01]  /*2f90*/  VIADD R31, R29, 0x1 ;  /* 0x000000011d1f7836 */ /* 0x000fe20000000000 */
[----:B------:R-:W-:Y:S01]  /*2fa0*/  BSSY.RECONVERGENT B0, `(.L_x_36) ;  /* 0x0000013000007945 */ /* 0x000fe20003800200 */
[----:B------:R-:W-:Y:S01]  /*2fb0*/  @!P0 IMAD.MOV R31, RZ, RZ, R29 ;  /* 0x000000ffff1f8224 */ /* 0x000fe200078e021d */
[----:B-12---:R-:W-:Y:S01]  /*2fc0*/  SEL R29, R7, R6, P0 ;  /* 0x00000006071d7207 */ /* 0x006fe20000000000 */
[----:B------:R-:W-:Y:S02]  /*2fd0*/  @P0 IMAD.MOV R28, RZ, RZ, R30 ;  /* 0x000000ffff1c0224 */ /* 0x000fe400078e021e */
[C-C-:B0-----:R-:W-:Y:S01]  /*2fe0*/  @P0 IMAD R19, R31.reuse, 0x4, R4.reuse ;  /* 0x000000041f130824 */ /* 0x141fe200078e0204 */
[----:B------:R-:W-:Y:S01]  /*2ff0*/  ISETP.GE.AND P1, PT, R31, R5, PT ;  /* 0x000000051f00720c */ /* 0x000fe20003f26270 */
[----:B------:R-:W-:-:S03]  /*3000*/  @!P0 IMAD R18, R28, 0x4, R4 ;  /* 0x000000041c128824 */ /* 0x000fc600078e0204 */
[----:B------:R0:W1:Y:S04]  /*3010*/  @P0 LDS R7, [R19] ;  /* 0x0000000013070984 */ /* 0x0000680000000800 */
        /* <DEDUP_REMOVED lines=11> */
.L_x_37:
[----:B------:R-:W-:Y:S05]  /*30d0*/  BSYNC.RECONVERGENT B0 ;  /* 0x0000000000007941 */ /* 0x000fea0003800200 */
.L_x_36:
[----:B0-----:R-:W-:Y:S01]  /*30e0*/  VIADD R19, R28, 0x1 ;  /* 0x000000011c137836 */ /* 0x001fe20000000000 */
[----:B-12---:R-:W-:Y:S01]  /*30f0*/  SEL R20, R7, R6, P0 ;  /* 0x0000000607147207 */ /* 0x006fe20000000000 */
[----:B------:R-:W-:Y:S01]  /*3100*/  @P0 IMAD.MOV R19, RZ, RZ, R28 ;  /* 0x000000ffff130224 */ /* 0x000fe200078e021c */
[----:B------:R-:W-:Y:S01]  /*3110*/  BSSY.RECONVERGENT B0, `(.L_x_38) ;  /* 0x0000013000007945 */ /* 0x000fe20003800200 */
[----:B------:R-:W-:Y:S02]  /*3120*/  VIADD R18, R31, 0x1 ;  /* 0x000000011f127836 */ /* 0x000fe40000000000 */
[----:B------:R-:W-:Y:S02]  /*3130*/  @!P0 IMAD.MOV R18, RZ, RZ, R31 ;  /* 0x000000ffff128224 */ /* 0x000fe400078e021f */
[----:B------:R-:W-:-:S03]  /*3140*/  @!P0 IMAD R21, R19, 0x4, R4 ;  /* 0x0000000413158824 */ /* 0x000fc600078e0204 */
[C---:B------:R-:W-:Y:S01]  /*3150*/  ISETP.GE.AND P1, PT, R18.reuse, R5, PT ;  /* 0x000000051200720c */ /* 0x040fe20003f26270 */
[----:B------:R-:W-:Y:S01]  /*3160*/  @P0 IMAD R18, R18, 0x4, R4 ;  /* 0x0000000412120824 */ /* 0x000fe200078e0204 */
[----:B------:R-:W0:Y:S04]  /*3170*/  @!P0 LDS R6, [R21] ;  /* 0x0000000015068984 */ /* 0x000e280000000800 */
[----:B------:R1:W2:Y:S01]  /*3180*/  @P0 LDS R7, [R18] ;  /* 0x0000000012070984 */ /* 0x0002a20000000800 */
[----:B0-----:R-:W-:-:S06]  /*3190*/  IMAD.MOV.U32 R5, RZ, RZ, R6 ;  /* 0x000000ffff057224 */ /* 0x001fcc00078e0006 */
[----:B-1----:R-:W-:Y:S05]  /*31a0*/  @P1 BRA `(.L_x_39) ;  /* 0x0000000000241947 */ /* 0x002fea0003800000 */
[----:B------:R-:W-:Y:S01]  /*31b0*/  ISETP.GE.AND P0, PT, R19, R3, PT ;  /* 0x000000031300720c */ /* 0x000fe20003f06270 */
[----:B--2---:R-:W-:-:S12]  /*31c0*/  IMAD.MOV.U32 R5, RZ, RZ, R7 ;  /* 0x000000ffff057224 */ /* 0x004fd800078e0007 */
[----:B------:R-:W-:Y:S05]  /*31d0*/  @P0 BRA `(.L_x_39) ;  /* 0x0000000000180947 */ /* 0x000fea0003800000 */
[----:B-----5:R-:W-:-:S04]  /*31e0*/  IMAD.WIDE R18, R7, 0x8, R16 ;  /* 0x0000000807127825 */ /* 0x020fc800078e0210 */
[----:B------:R-:W-:Y:S02]  /*31f0*/  IMAD.WIDE R16, R6, 0x8, R16 ;  /* 0x0000000806107825 */ /* 0x000fe400078e0210 */
[----:B------:R-:W2:Y:S04]  /*3200*/  LD.E.64 R18, desc[UR6][R18.64] ;  /* 0x0000000612127980 */ /* 0x000ea8000c101b00 */
[----:B------:R-:W2:Y:S02]  /*3210*/  LD.E.64 R16, desc[UR6][R16.64] ;  /* 0x0000000610107980 */ /* 0x000ea4000c101b00 */
[----:B--2---:R-:W-:-:S06]  /*3220*/  DSETP.GEU.AND P0, PT, R18, R16, PT ;  /* 0x000000101200722a */ /* 0x004fcc0003f0e000 */
[----:B------:R-:W-:-:S08]  /*3230*/  SEL R5, R7, R6, !P0 ;  /* 0x0000000607057207 */ /* 0x000fd00004000000 */
.L_x_39:
[----:B------:R-:W-:Y:S05]  /*3240*/  BSYNC.RECONVERGENT B0 ;  /* 0x0000000000007941 */ /* 0x000fea0003800200 */
.L_x_38:
[----:B------:R-:W-:Y:S06]  /*3250*/  BAR.SYNC.DEFER_BLOCKING 0x0 ;  /* 0x0000000000007b1d */ /* 0x000fec0000010000 */
[----:B------:R-:W-:Y:S05]  /*3260*/  BRA.U !UP0, `(.L_x_40) ;  /* 0x0000000508107547 */ /* 0x000fea000b800000 */
[----:B-----5:R-:W0:Y:S01]  /*3270*/  S2R R16, SR_LANEID ;  /* 0x0000000000107919 */ /* 0x020e220000000000 */
[----:B------:R-:W-:Y:S01]  /*3280*/  SHF.R.U32.HI R3, RZ, 0x5, R2 ;  /* 0x00000005ff037819 */ /* 0x000fe20000011602 */
[----:B------:R-:W1:Y:S04]  /*3290*/  LDCU.64 UR4, c[0x0][0x3a0] ;  /* 0x00007400ff0477ac */ /* 0x000e680008000a00 */
[----:B0-----:R-:W-:-:S04]  /*32a0*/  IMAD R3, R3, 0x20, R16 ;  /* 0x0000002003037824 */ /* 0x001fc800078e0210 */
[----:B------:R-:W-:-:S04]  /*32b0*/  IMAD R3, R3, 0x11, RZ ;  /* 0x0000001103037824 */ /* 0x000fc800078e02ff */
[----:B------:R-:W-:Y:S02]  /*32c0*/  IMAD R6, R3, 0x4, R4 ;  /* 0x0000000403067824 */ /* 0x000fe400078e0204 */
[----:B------:R-:W-:-:S03]  /*32d0*/  IMAD R3, R16, -0x10, R3 ;  /* 0xfffffff010037824 */ /* 0x000fc600078e0203 */
[----:B------:R-:W-:Y:S01]  /*32e0*/  STS [R6], R8 ;  /* 0x0000000806007388 */ /* 0x000fe20000000800 */
[----:B--2---:R-:W-:Y:S01]  /*32f0*/  IMAD R7, R3, 0x4, R4 ;  /* 0x0000000403077824 */ /* 0x004fe200078e0204 */
[C---:B------:R-:W-:Y:S02]  /*3300*/  LOP3.LUT R3, R2.reuse, 0x3e0, RZ, 0xc0, !PT ;  /* 0x000003e002037812 */ /* 0x040fe400078ec0ff */
[----:B------:R-:W-:Y:S01]  /*3310*/  STS [R6+0x4], R9 ;  /* 0x0000040906007388 */ /* 0x000fe20000000800 */
[----:B------:R-:W-:-:S03]  /*3320*/  LOP3.LUT R2, R2, 0x1f, RZ, 0xc0, !PT ;  /* 0x0000001f02027812 */ /* 0x000fc600078ec0ff */
[----:B------:R-:W-:Y:S02]  /*3330*/  STS [R6+0x8], R10 ;  /* 0x0000080a06007388 */ /* 0x000fe40000000800 */
[----:B------:R-:W-:Y:S02]  /*3340*/  IMAD R2, R3, 0x11, R2 ;  /* 0x0000001103027824 */ /* 0x000fe400078e0202 */
[----:B------:R-:W-:Y:S01]  /*3350*/  STS [R6+0xc], R11 ;  /* 0x00000c0b06007388 */ /* 0x000fe20000000800 */
[----:B------:R-:W-:-:S03]  /*3360*/  IMAD.MOV.U32 R3, RZ, RZ, RZ ;  /* 0x000000ffff037224 */ /* 0x000fc600078e00ff */
[----:B------:R-:W-:Y:S01]  /*3370*/  STS [R6+0x10], R12 ;  /* 0x0000100c06007388 */ /* 0x000fe20000000800 */
[----:B------:R-:W-:-:S03]  /*3380*/  IMAD.WIDE.U32 R2, R0, 0x1100, R2 ;  /* 0x0000110000027825 */ /* 0x000fc600078e0002 */
[----:B------:R-:W-:Y:S01]  /*3390*/  STS [R6+0x14], R13 ;  /* 0x0000140d06007388 */ /* 0x000fe20000000800 */
[----:B-1----:R-:W-:-:S03]  /*33a0*/  LEA R4, P0, R2, UR4, 0x2 ;  /* 0x0000000402047c11 */ /* 0x002fc6000f8010ff */
[----:B------:R-:W-:Y:S04]  /*33b0*/  STS [R6+0x18], R14 ;  /* 0x0000180e06007388 */ /* 0x000fe80000000800 */
        /* <DEDUP_REMOVED lines=9> */
[----:B------:R0:W-:Y:S01]  /*3450*/  STS [R6+0x40], R5 ;  /* 0x0000400506007388 */ /* 0x0001e20000000800 */
[----:B------:R-:W-:-:S03]  /*3460*/  NOP ;  /* 0x0000000000007918 */ /* 0x000fc60000000000 */
[----:B------:R-:W1:Y:S01]  /*3470*/  LDS R9, [R7] ;  /* 0x0000000007097984 */ /* 0x000e620000000800 */
[----:B0-----:R-:W-:-:S03]  /*3480*/  LEA.HI.X R5, R2, UR5, R3, 0x2, P0 ;  /* 0x0000000502057c11 */ /* 0x001fc600080f1403 */
[----:B------:R-:W0:Y:S04]  /*3490*/  LDS R11, [R7+0x80] ;  /* 0x00008000070b7984 */ /* 0x000e280000000800 */
[----:B------:R-:W2:Y:S04]  /*34a0*/  LDS R13, [R7+0x100] ;  /* 0x00010000070d7984 */ /* 0x000ea80000000800 */
[----:B------:R-:W3:Y:S04]  /*34b0*/  LDS R15, [R7+0x180] ;  /* 0x00018000070f7984 */ /* 0x000ee80000000800 */
[----:B------:R-:W4:Y:S04]  /*34c0*/  LDS R17, [R7+0x200] ;  /* 0x0002000007117984 */ /* 0x000f280000000800 */
        /* <DEDUP_REMOVED lines=12> */
[----:B-1----:R-:W-:Y:S04]  /*3590*/  STG.E desc[UR6][R4.64], R9 ;  /* 0x0000000904007986 */ /* 0x002fe8000c101906 */
[----:B0-----:R-:W-:Y:S04]  /*35a0*/  STG.E desc[UR6][R4.64+0x80], R11 ;  /* 0x0000800b04007986 */ /* 0x001fe8000c101906 */
[----:B--2---:R-:W-:Y:S04]  /*35b0*/  STG.E desc[UR6][R4.64+0x100], R13 ;  /* 0x0001000d04007986 */ /* 0x004fe8000c101906 */
[----:B---3--:R-:W-:Y:S04]  /*35c0*/  STG.E desc[UR6][R4.64+0x180], R15 ;  /* 0x0001800f04007986 */ /* 0x008fe8000c101906 */
[----:B----4-:R-:W-:Y:S04]  /*35d0*/  STG.E desc[UR6][R4.64+0x200], R17 ;  /* 0x0002001104007986 */ /* 0x010fe8000c101906 */
[----:B------:R-:W-:Y:S04]  /*35e0*/  STG.E desc[UR6][R4.64+0x280], R19 ;  /* 0x0002801304007986 */ /* 0x000fe8000c101906 */
        /* <DEDUP_REMOVED lines=10> */
[----:B------:R-:W-:Y:S01]  /*3690*/  STG.E desc[UR6][R4.64+0x800], R8 ;  /* 0x0008000804007986 */ /* 0x000fe2000c101906 */
[----:B------:R-:W-:Y:S05]  /*36a0*/  EXIT ;  /* 0x000000000000794d */ /* 0x000fea0003800000 */
.L_x_40:
[----:B------:R-:W0:Y:S01]  /*36b0*/  S2R R3, SR_LANEID ;  /* 0x0000000000037919 */ /* 0x000e220000000000 */
[----:B------:R-:W-:Y:S01]  /*36c0*/  SHF.R.U32.HI R6, RZ, 0x5, R2 ;  /* 0x00000005ff067819 */ /* 0x000fe20000011602 */
[----:B------:R-:W1:Y:S04]  /*36d0*/  LDCU.64 UR4, c[0x0][0x388] ;  /* 0x00007100ff0477ac */ /* 0x000e680008000a00 */
[----:B0-----:R-:W-:-:S04]  /*36e0*/  IMAD R6, R6, 0x20, R3 ;  /* 0x0000002006067824 */ /* 0x001fc800078e0203 */
[----:B------:R-:W-:-:S04]  /*36f0*/  IMAD R6, R6, 0x11, RZ ;  /* 0x0000001106067824 */ /* 0x000fc800078e02ff */
[----:B------:R-:W-:Y:S02]  /*3700*/  IMAD R3, R3, -0x10, R6 ;  /* 0xfffffff003037824 */ /* 0x000fe400078e0206 */
[--C-:B-----5:R-:W-:Y:S01]  /*3710*/  IMAD R16, R6, 0x4, R4.reuse ;  /* 0x0000000406107824 */ /* 0x120fe200078e0204 */
[C---:B------:R-:W-:Y:S01]  /*3720*/  LOP3.LUT R6, R2.reuse, 0x3e0, RZ, 0xc0, !PT ;  /* 0x000003e002067812 */ /* 0x040fe200078ec0ff */
[----:B------:R-:W-:Y:S01]  /*3730*/  IMAD R4, R3, 0x4, R4 ;  /* 0x0000000403047824 */ /* 0x000fe200078e0204 */
[----:B------:R-:W-:Y:S01]  /*3740*/  LOP3.LUT R2, R2, 0x1f, RZ, 0xc0, !PT ;  /* 0x0000001f02027812 */ /* 0x000fe200078ec0ff */
[----:B------:R-:W-:Y:S01]  /*3750*/  IMAD.MOV.U32 R3, RZ, RZ, RZ ;  /* 0x000000ffff037224 */ /* 0x000fe200078e00ff */
[----:B------:R-:W-:Y:S03]  /*3760*/  STS [R16], R8 ;  /* 0x0000000810007388 */ /* 0x000fe60000000800 */
[----:B------:R-:W-:Y:S01]  /*3770*/  IMAD.WIDE.U32 R2, R0, 0x1100, R2 ;  /* 0x0000110000027825 */ /* 0x000fe200078e0002 */
[----:B------:R-:W-:Y:S03]  /*3780*/  STS [R16+0x4], R9 ;  /* 0x0000040910007388 */ /* 0x000fe60000000800 */
[----:B------:R-:W-:Y:S01]  /*3790*/  IMAD R0, R6, 0x11, RZ ;  /* 0x0000001106007824 */ /* 0x000fe200078e02ff */
[----:B------:R-:W-:Y:S04]  /*37a0*/  STS [R16+0x8], R10 ;  /* 0x0000080a10007388 */ /* 0x000fe80000000800 */
[----:B------:R-:W-:Y:S01]  /*37b0*/  STS [R16+0xc], R11 ;  /* 0x00000c0b10007388 */ /* 0x000fe20000000800 */
[----:B------:R-:W-:-:S03]  /*37c0*/  IADD3 R0, P0, PT, R0, R2, RZ ;  /* 0x0000000200007210 */ /* 0x000fc60007f1e0ff */
[----:B------:R-:W-:Y:S02]  /*37d0*/  STS [R16+0x10], R12 ;  /* 0x0000100c10007388 */ /* 0x000fe40000000800 */
[----:B------:R-:W-:Y:S01]  /*37e0*/  IMAD.X R3, RZ, RZ, R3, P0 ;  /* 0x000000ffff037224 */ /* 0x000fe200000e0603 */
[C---:B-1----:R-:W-:Y:S01]  /*37f0*/  LEA R2, P0, R0.reuse, UR4, 0x2 ;  /* 0x0000000400027c11 */ /* 0x042fe2000f8010ff */
[----:B------:R-:W-:Y:S03]  /*3800*/  STS [R16+0x14], R13 ;  /* 0x0000140d10007388 */ /* 0x000fe60000000800 */
[----:B------:R-:W-:Y:S01]  /*3810*/  LEA.HI.X R3, R0, UR5, R3, 0x2, P0 ;  /* 0x0000000500037c11 */ /* 0x000fe200080f1403 */
        /* <DEDUP_REMOVED lines=10> */
[----:B------:R-:W-:Y:S01]  /*38c0*/  STS [R16+0x40], R5 ;  /* 0x0000400510007388 */ /* 0x000fe20000000800 */
[----:B------:R-:W-:-:S03]  /*38d0*/  NOP ;  /* 0x0000000000007918 */ /* 0x000fc60000000000 */
[----:B--2---:R-:W0:Y:S04]  /*38e0*/  LDS R7, [R4] ;  /* 0x0000000004077984 */ /* 0x004e280000000800 */
[----:B------:R-:W1:Y:S04]  /*38f0*/  LDS R9, [R4+0x80] ;  /* 0x0000800004097984 */ /* 0x000e680000000800 */
        /* <DEDUP_REMOVED lines=15> */
[----:B0-----:R-:W-:Y:S04]  /*39f0*/  STG.E desc[UR6][R2.64], R7 ;  /* 0x0000000702007986 */ /* 0x001fe8000c101906 */
[----:B-1----:R-:W-:Y:S04]  /*3a00*/  STG.E desc[UR6][R2.64+0x80], R9 ;  /* 0x0000800902007986 */ /* 0x002fe8000c101906 */
        /* <DEDUP_REMOVED lines=16> */
.L_x_0:
[----:B------:R-:W0:Y:S01]  /*3b10*/  LDC.64 R4, c[0x0][0x3b8] ;  /* 0x0000ee00ff047b82 */ /* 0x000e220000000a00 */
[----:B------:R-:W1:Y:S07]  /*3b20*/  LDCU.U8 UR4, c[0x0][0x380] ;  /* 0x00007000ff0477ac */ /* 0x000e6e0008000000 */
[----:B------:R-:W2:Y:S08]  /*3b30*/  LDC.64 R12, c[0x0][0x3c0] ;  /* 0x0000f000ff0c7b82 */ /* 0x000eb00000000a00 */
[----:B------:R-:W3:Y:S01]  /*3b40*/  LDC.64 R8, c[0x0][0x398] ;  /* 0x0000e600ff087b82 */ /* 0x000ee20000000a00 */
[----:B0-----:R-:W-:-:S05]  /*3b50*/  IMAD.WIDE.U32 R6, R0, 0x8, R4 ;  /* 0x0000000800067825 */ /* 0x001fca00078e0004 */
[----:B------:R-:W4:Y:S04]  /*3b60*/  LDG.E.64 R16, desc[UR6][R6.64] ;  /* 0x0000000606107981 */ /* 0x000f28000c1e1b00 */
[----:B------:R0:W5:Y:S01]  /*3b70*/  LDG.E.64 R10, desc[UR6][R6.64+0x8] ;  /* 0x00000806060a7981 */ /* 0x000162000c1e1b00 */
[----:B--2---:R-:W-:Y:S01]  /*3b80*/  IADD3 R5, P1, PT, RZ, -R12, RZ ;  /* 0x8000000cff057210 */ /* 0x004fe20007f3e0ff */
[----:B-1----:R-:W-:Y:S01]  /*3b90*/  UPRMT UR4, UR4, 0x8880, URZ ;  /* 0x0000888004047896 */ /* 0x002fe200080000ff */
[--C-:B------:R-:W-:Y:S01]  /*3ba0*/  SHF.R.U64 R26, R12, 0x1, R13.reuse ;  /* 0x000000010c1a7819 */ /* 0x100fe2000000120d */
[----:B------:R-:W-:Y:S01]  /*3bb0*/  BSSY.RECONVERGENT B0, `(.L_x_41) ;  /* 0x00001d1000007945 */ /* 0x000fe20003800200 */
[CC--:B------:R-:W-:Y:S01]  /*3bc0*/  LOP3.LUT R3, R5.reuse, R0.reuse, RZ, 0xc0, !PT ;  /* 0x0000000005037212 */ /* 0x0c0fe200078ec0ff */
[----:B------:R-:W-:Y:S01]  /*3bd0*/  UISETP.NE.AND UP0, UPT, UR4, URZ, UPT ;  /* 0x000000ff0400728c */ /* 0x000fe2000bf05270 */
[----:B------:R-:W-:Y:S01]  /*3be0*/  LOP3.LUT R18, R5, R0, RZ, 0xfc, !PT ;  /* 0x0000000005127212 */ /* 0x000fe200078efcff */
[----:B------:R-:W-:Y:S01]  /*3bf0*/  IMAD.WIDE.U32 R26, R26, 0x1100, RZ ;  /* 0x000011001a1a7825 */ /* 0x000fe200078e00ff */
[----:B------:R-:W-:Y:S01]  /*3c00*/  IADD3 R4, P0, PT, R0, -R3, RZ ;  /* 0x8000000300047210 */ /* 0x000fe20007f1e0ff */
[----:B------:R-:W-:Y:S01]  /*3c10*/  ACQBULK ;  /* 0x000000000000782e */ /* 0x000fe20000000000 */
[--C-:B0-----:R-:W-:Y:S01]  /*3c20*/  SHF.R.U32.HI R6, RZ, 0x1, R13.reuse ;  /* 0x00000001ff067819 */ /* 0x101fe2000001160d */
[----:B------:R-:W-:-:S02]  /*3c30*/  IMAD.X R13, RZ, RZ, ~R13, P1 ;  /* 0x000000ffff0d7224 */ /* 0x000fc400008e0e0d */
[----:B------:R-:W-:Y:S01]  /*3c40*/  IMAD.X R14, RZ, RZ, -0x1, P0 ;  /* 0xffffffffff0e7424 */ /* 0x000fe200000e06ff */
[----:B------:R-:W-:Y:S01]  /*3c50*/  ISETP.NE.U32.AND P0, PT, R18, -0x1, PT ;  /* 0xffffffff1200780c */ /* 0x000fe20003f05070 */
[----:B------:R-:W-:-:S03]  /*3c60*/  IMAD.WIDE.U32 R4, R4, 0x1100, RZ ;  /* 0x0000110004047825 */ /* 0x000fc600078e00ff */
[----:B------:R-:W-:Y:S01]  /*3c70*/  ISETP.NE.AND.EX P0, PT, R13, -0x1, PT, P0 ;  /* 0xffffffff0d00780c */ /* 0x000fe20003f05300 */
[----:B------:R-:W-:Y:S01]  /*3c80*/  IMAD R15, R14, 0x1100, RZ ;  /* 0x000011000e0f7824 */ /* 0x000fe200078e02ff */
[----:B------:R-:W-:Y:S01]  /*3c90*/  ISETP.GT.U32.AND P2, PT, R4, -0x1101, PT ;  /* 0xffffeeff0400780c */ /* 0x000fe20003f44070 */
[----:B---3--:R-:W-:-:S04]  /*3ca0*/  IMAD.WIDE.U32 R8, R3, -0x1100, R8 ;  /* 0xffffef0003087825 */ /* 0x008fc800078e0008 */
[----:B------:R-:W-:Y:S01]  /*3cb0*/  IMAD.IADD R12, R5, 0x1, R15 ;  /* 0x00000001050c7824 */ /* 0x000fe200078e020f */
[----:B------:R-:W-:Y:S01]  /*3cc0*/  ISETP.GT.U32.AND P1, PT, R8, R26, PT ;  /* 0x0000001a0800720c */ /* 0x000fe20003f24070 */
[----:B------:R-:W-:Y:S01]  /*3cd0*/  IMAD R5, R6, 0x1100, RZ ;  /* 0x0000110006057824 */ /* 0x000fe200078e02ff */
[----:B------:R-:W-:Y:S01]  /*3ce0*/  ISETP.LT.U32.AND P3, PT, R26, R8, PT ;  /* 0x000000081a00720c */ /* 0x000fe20003f61070 */
[----:B------:R-:W-:Y:S01]  /*3cf0*/  IMAD.IADD R15, R9, 0x1, -R3 ;  /* 0x00000001090f7824 */ /* 0x000fe200078e0a03 */
[----:B------:R-:W-:Y:S01]  /*3d00*/  ISETP.GT.U32.AND.EX P2, PT, R12, -0x1, PT, P2 ;  /* 0xffffffff0c00780c */ /* 0x000fe20003f44120 */
[----:B------:R-:W-:-:S03]  /*3d10*/  IMAD.IADD R5, R27, 0x1, R5 ;  /* 0x000000011b057824 */ /* 0x000fc600078e0205 */
[----:B------:R-:W-:Y:S02]  /*3d20*/  SEL R13, R4, 0xffffeeff, P2 ;  /* 0xffffeeff040d7807 */ /* 0x000fe40001000000 */
[----:B------:R-:W-:Y:S02]  /*3d30*/  ISETP.GT.U32.AND.EX P1, PT, R15, R5, PT, P1 ;  /* 0x000000050f00720c */ /* 0x000fe40003f24110 */
[----:B------:R-:W-:Y:S02]  /*3d40*/  LOP3.LUT R19, RZ, R13, RZ, 0x33, !PT ;  /* 0x0000000dff137212 */ /* 0x000fe400078e33ff */
[----:B------:R-:W-:Y:S02]  /*3d50*/  SEL R14, R12, 0xffffffff, P2 ;  /* 0xffffffff0c0e7807 */ /* 0x000fe40001000000 */
[----:B------:R-:W-:Y:S02]  /*3d60*/  ISETP.LT.U32.AND.EX P3, PT, R5, R15, PT, P3 ;  /* 0x0000000f0500720c */ /* 0x000fe40003f61130 */
[----:B------:R-:W-:-:S02]  /*3d70*/  LOP3.LUT R18, RZ, R14, RZ, 0x33, !PT ;  /* 0x0000000eff127212 */ /* 0x000fc400078e33ff */
[----:B------:R-:W-:Y:S02]  /*3d80*/  SEL R15, R15, R5, P1 ;  /* 0x000000050f0f7207 */ /* 0x000fe40000800000 */
[----:B------:R-:W-:Y:S01]  /*3d90*/  SEL R25, R26, R8, P3 ;  /* 0x000000081a197207 */ /* 0x000fe20001800000 */
[----:B----4-:R-:W-:-:S04]  /*3da0*/  IMAD.WIDE.U32 R6, R3, -0x1100, R16 ;  /* 0xffffef0003067825 */ /* 0x010fc800078e0010 */
[----:B-----5:R-:W-:Y:S01]  /*3db0*/  IMAD.WIDE.U32 R10, R3, -0x1100, R10 ;  /* 0xffffef00030a7825 */ /* 0x020fe200078e000a */
[----:B------:R-:W-:-:S03]  /*3dc0*/  IADD3 R13, P4, PT, R4, -R6, RZ ;  /* 0x80000006040d7210 */ /* 0x000fc60007f9e0ff */
[----:B------:R-:W-:Y:S01]  /*3dd0*/  IMAD.IADD R21, R7, 0x1, -R3 ;  /* 0x0000000107157824 */ /* 0x000fe200078e0a03 */
[----:B------:R-:W-:Y:S01]  /*3de0*/  IADD3 R9, P5, P6, -R10, R4, R19 ;  /* 0x000000040a097210 */ /* 0x000fe20007ebe113 */
[----:B------:R-:W-:Y:S01]  /*3df0*/  IMAD.IADD R19, R11, 0x1, -R3 ;  /* 0x000000010b137824 */ /* 0x000fe200078e0a03 */
[-C--:B------:R-:W-:Y:S01]  /*3e00*/  SEL R7, R8, R26.reuse, P1 ;  /* 0x0000001a08077207 */ /* 0x080fe20000800000 */
[----:B------:R-:W-:Y:S01]  /*3e10*/  IMAD.X R11, R12, 0x1, ~R21, P4 ;  /* 0x000000010c0b7824 */ /* 0x000fe200020e0e15 */
[----:B------:R-:W-:Y:S02]  /*3e20*/  SEL R22, R26, R9, !P0 ;  /* 0x000000091a167207 */ /* 0x000fe40004000000 */
[----:B------:R-:W-:Y:S02]  /*3e30*/  IADD3 R14, P1, PT, R7, -R26, RZ ;  /* 0x8000001a070e7210 */ /* 0x000fe40007f3e0ff */
[----:B------:R-:W-:Y:S02]  /*3e40*/  IADD3.X R7, PT, PT, ~R19, R12, R18, P5, P6 ;  /* 0x0000000c13077210 */ /* 0x000fe40002fec512 */
[-C--:B------:R-:W-:Y:S01]  /*3e50*/  ISETP.LT.U32.AND P2, PT, R22, R14.reuse, PT ;  /* 0x0000000e1600720c */ /* 0x080fe20003f41070 */
[----:B------:R-:W-:Y:S01]  /*3e60*/  IMAD.X R12, R15, 0x1, ~R5, P1 ;  /* 0x000000010f0c7824 */ /* 0x000fe200008e0e05 */
[----:B------:R-:W-:-:S02]  /*3e70*/  ISETP.LT.U32.AND P1, PT, R13, R14, PT ;  /* 0x0000000e0d00720c */ /* 0x000fc40003f21070 */
[----:B------:R-:W-:Y:S02]  /*3e80*/  SEL R7, R5, R7, !P0 ;  /* 0x0000000705077207 */ /* 0x000fe40004000000 */
[-C--:B------:R-:W-:Y:S02]  /*3e90*/  ISETP.LT.U32.AND.EX P1, PT, R11, R12.reuse, PT, P1 ;  /* 0x0000000c0b00720c */ /* 0x080fe40003f21110 */
[----:B------:R-:W-:Y:S02]  /*3ea0*/  ISETP.LT.U32.AND.EX P2, PT, R7, R12, PT, P2 ;  /* 0x0000000c0700720c */ /* 0x000fe40003f41120 */
[----:B------:R-:W-:Y:S02]  /*3eb0*/  SEL R25, R25, R10, !P0 ;  /* 0x0000000a19197207 */ /* 0x000fe40004000000 */
[-C--:B------:R-:W-:Y:S02]  /*3ec0*/  SEL R7, R13, R14.reuse, P1 ;  /* 0x0000000e0d077207 */ /* 0x080fe40000800000 */
[----:B------:R-:W-:Y:S01]  /*3ed0*/  SEL R22, R22, R14, P2 ;  /* 0x0000000e16167207 */ /* 0x000fe20001000000 */
[----:B------:R-:W-:Y:S01]  /*3ee0*/  IMAD.IADD R25, R25, 0x1, -R6 ;  /* 0x0000000119197824 */ /* 0x000fe200078e0a06 */
[----:B------:R-:W-:-:S03]  /*3ef0*/  SEL R9, R11, R12, P1 ;  /* 0x0000000c0b097207 */ /* 0x000fc60000800000 */
[----:B------:R-:W-:Y:S01]  /*3f00*/  IMAD.IADD R22, R22, 0x1, -R7 ;  /* 0x0000000116167824 */ /* 0x000fe200078e0a07 */
[----:B------:R-:W-:Y:S06]  /*3f10*/  BRA.U !UP0, `(.L_x_42) ;  /* 0x0000000908587547 */ /* 0x000fec000b800000 */
[----:B------:R-:W0:Y:S01]  /*3f20*/  LDCU.64 UR8, c[0x0][0x388] ;  /* 0x00007100ff0877ac */ /* 0x000e220008000a00 */
[----:B------:R-:W-:Y:S01]  /*3f30*/  IMAD.MOV.U32 R4, RZ, RZ, R26 ;  /* 0x000000ffff047224 */ /* 0x000fe200078e001a */
[----:B------:R-:W-:Y:S01]  /*3f40*/  IADD3 R6, P0, PT, R16, R2, RZ ;  /* 0x0000000210067210 */ /* 0x000fe20007f1e0ff */
[----:B------:R-:W-:Y:S01]  /*3f50*/  IMAD.IADD R23, R25, 0x1, R22 ;  /* 0x0000000119177824 */ /* 0x000fe200078e0216 */
[----:B------:R-:W-:Y:S01]  /*3f60*/  UMOV UR4, URZ ;  /* 0x000000ff00047c82 */ /* 0x000fe20008000000 */
[----:B------:R-:W-:Y:S01]  /*3f70*/  IMAD.WIDE.U32 R4, R3, 0x1100, R4 ;  /* 0x0000110003047825 */ /* 0x000fe200078e0004 */
[----:B------:R-:W-:Y:S03]  /*3f80*/  BSSY.RECONVERGENT B1, `(.L_x_43) ;  /* 0x0000016000017945 */ /* 0x000fe60003800200 */
[C---:B------:R-:W-:Y:S02]  /*3f90*/  IMAD.IADD R3, R2.reuse, 0x1, -R25 ;  /* 0x0000000102037824 */ /* 0x040fe400078e0a19 */
[----:B------:R-:W-:Y:S01]  /*3fa0*/  IMAD.X R17, RZ, RZ, R17, P0 ;  /* 0x000000ffff117224 */ /* 0x000fe200000e0611 */
[C---:B------:R-:W-:Y:S01]  /*3fb0*/  ISETP.GE.AND P0, PT, R2.reuse, R23, PT ;  /* 0x000000170200720c */ /* 0x040fe20003f06270 */
[----:B------:R-:W-:Y:S01]  /*3fc0*/  VIADD R8, R5, UR4 ;  /* 0x0000000405087c36 */ /* 0x000fe20008000000 */
[----:B------:R-:W-:Y:S01]  /*3fd0*/  IADD3 R4, P1, P2, R3, R4, R7 ;  /* 0x0000000403047210 */ /* 0x000fe20007a3e007 */
[----:B------:R-:W-:Y:S01]  /*3fe0*/  VIADD R10, R2, 0x200 ;  /* 0x00000200020a7836 */ /* 0x000fe20000000000 */
[----:B------:R-:W-:-:S02]  /*3ff0*/  SHF.R.S32.HI R3, RZ, 0x1f, R3 ;  /* 0x0000001fff037819 */ /* 0x000fc40000011403 */
[----:B0-----:R-:W-:Y:S02]  /*4000*/  LEA R18, P3, R6, UR8, 0x2 ;  /* 0x0000000806127c11 */ /* 0x001fe4000f8610ff */
[----:B------:R-:W-:Y:S01]  /*4010*/  IADD3.X R3, PT, PT, R3, R8, R9, P1, P2 ;  /* 0x0000000803037210 */ /* 0x000fe20000fe4409 */
[----:B------:R-:W-:Y:S01]  /*4020*/  VIADD R8, R2, 0x100 ;  /* 0x0000010002087836 */ /* 0x000fe20000000000 */
[----:B------:R-:W-:Y:S02]  /*4030*/  LEA R26, P4, R4, UR8, 0x2 ;  /* 0x00000008041a7c11 */ /* 0x000fe4000f8810ff */
[----:B------:R-:W-:Y:S02]  /*4040*/  LEA.HI.X R19, R6, UR9, R17, 0x2, P3 ;  /* 0x0000000906137c11 */ /* 0x000fe400098f1411 */
[----:B------:R-:W-:Y:S01]  /*4050*/  LEA.HI.X R27, R4, UR9, R3, 0x2, P4 ;  /* 0x00000009041b7c11 */ /* 0x000fe2000a0f1403 */
[----:B------:R-:W-:Y:S01]  /*4060*/  VIADD R4, R2, 0x300 ;  /* 0x0000030002047836 */ /* 0x000fe20000000000 */
[----:B------:R-:W-:-:S02]  /*4070*/  ISETP.GE.AND P1, PT, R8, R23, PT ;  /* 0x000000170800720c */ /* 0x000fc40003f26270 */
[----:B------:R-:W-:Y:S02]  /*4080*/  ISETP.GE.AND P2, PT, R10, R23, PT ;  /* 0x000000170a00720c */ /* 0x000fe40003f46270 */
[----:B------:R-:W-:Y:S01]  /*4090*/  LOP3.LUT R6, R2, 0x400, RZ, 0xfc, !PT ;  /* 0x0000040002067812 */ /* 0x000fe200078efcff */
[----:B------:R-:W-:Y:S10]  /*40a0*/  @P0 BRA `(.L_x_44) ;  /* 0x00000000000c0947 */ /* 0x000ff40003800000 */
[----:B------:R-:W-:-:S13]  /*40b0*/  ISETP.GE.AND P0, PT, R2, R25, PT ;  /* 0x000000190200720c */ /* 0x000fda0003f06270 */
[----:B------:R0:W5:Y:S04]  /*40c0*/  @!P0 LDG.E R21, desc[UR6][R18.64] ;  /* 0x0000000612158981 */ /* 0x000168000c1e1900 */
[----:B------:R0:W5:Y:S02]  /*40d0*/  @P0 LDG.E R21, desc[UR6][R26.64] ;  /* 0x000000061a150981 */ /* 0x000164000c1e1900 */
.L_x_44:
[----:B------:R-:W-:Y:S05]  /*40e0*/  BSYNC.RECONVERGENT B1 ;  /* 0x0000000000017941 */ /* 0x000fea0003800200 */
.L_x_43:
[----:B------:R-:W-:Y:S04]  /*40f0*/  BSSY.RECONVERGENT B1, `(.L_x_45) ;  /* 0x0000005000017945 */ /* 0x000fe80003800200 */
[----:B------:R-:W-:Y:S05]  /*4100*/  @P1 BRA `(.L_x_46) ;  /* 0x00000000000c1947 */ /* 0x000fea0003800000 */
[----:B------:R-:W-:-:S13]  /*4110*/  ISETP.GE.AND P0, PT, R8, R25, PT ;  /* 0x000000190800720c */ /* 0x000fda0003f06270 */
[----:B------:R1:W5:Y:S04]  /*4120*/  @P0 LDG.E R20, desc[UR6][R26.64+0x400] ;  /* 0x000400061a140981 */ /* 0x000368000c1e1900 */
[----:B------:R1:W5:Y:S02]  /*4130*/  @!P0 LDG.E R20, desc[UR6][R18.64+0x400] ;  /* 0x0004000612148981 */ /* 0x000364000c1e1900 */
.L_x_46:
[----:B------:R-:W-:Y:S05]  /*4140*/  BSYNC.RECONVERGENT B1 ;  /* 0x0000000000017941 */ /* 0x000fea0003800200 */
.L_x_45:
[----:B------:R-:W-:Y:S04]  /*4150*/  BSSY.RECONVERGENT B1, `(.L_x_47) ;  /* 0x0000005000017945 */ /* 0x000fe80003800200 */
[----:B------:R-:W-:Y:S05]  /*4160*/  @P2 BRA `(.L_x_48) ;  /* 0x00000000000c2947 */ /* 0x000fea0003800000 */
[----:B------:R-:W-:-:S13]  /*4170*/  ISETP.GE.AND P0, PT, R10, R25, PT ;  /* 0x000000190a00720c */ /* 0x000fda0003f06270 */
[----:B------:R2:W5:Y:S04]  /*4180*/  @P0 LDG.E R3, desc[UR6][R26.64+0x800] ;  /* 0x000800061a030981 */ /* 0x000568000c1e1900 */
[----:B------:R2:W5:Y:S02]  /*4190*/  @!P0 LDG.E R3, desc[UR6][R18.64+0x800] ;  /* 0x0008000612038981 */ /* 0x000564000c1e1900 */
.L_x_48:
[----:B------:R-:W-:Y:S05]  /*41a0*/  BSYNC.RECONVERGENT B1 ;  /* 0x0000000000017941 */ /* 0x000fea0003800200 */
.L_x_47:
[-C--:B------:R-:W-:Y:S01]  /*41b0*/  ISETP.GE.AND P6, PT, R4, R23.reuse, PT ;  /* 0x000000170400720c */ /* 0x080fe20003fc6270 */
[C---:B------:R-:W-:Y:S01]  /*41c0*/  VIADD R8, R2.reuse, 0x500 ;  /* 0x0000050002087836 */ /* 0x040fe20000000000 */
[C---:B------:R-:W-:Y:S01]  /*41d0*/  LOP3.LUT R14, R2.reuse, 0x800, RZ, 0xfc, !PT ;  /* 0x00000800020e7812 */ /* 0x040fe200078efcff */
[C---:B------:R-:W-:Y:S01]  /*41e0*/  VIADD R10, R2.reuse, 0x600 ;  /* 0x00000600020a7836 */ /* 0x040fe20000000000 */
[----:B------:R-:W-:Y:S01]  /*41f0*/  BSSY.RECONVERGENT B1, `(.L_x_49) ;  /* 0x000000d000017945 */ /* 0x000fe20003800200 */
[----:B------:R-:W-:Y:S01]  /*4200*/  VIADD R12, R2, 0x700 ;  /* 0x00000700020c7836 */ /* 0x000fe20000000000 */
[-C--:B------:R-:W-:Y:S01]  /*4210*/  ISETP.GE.AND P0, PT, R6, R23.reuse, PT ;  /* 0x000000170600720c */ /* 0x080fe20003f06270 */
[----:B------:R-:W-:Y:S01]  /*4220*/  VIADD R16, R2, 0x900 ;  /* 0x0000090002107836 */ /* 0x000fe20000000000 */
[-C--:B------:R-:W-:Y:S02]  /*4230*/  ISETP.GE.AND P1, PT, R8, R23.reuse, PT ;  /* 0x000000170800720c */ /* 0x080fe40003f26270 */
[----:B------:R-:W-:-:S02]  /*4240*/  ISETP.GE.AND P2, PT, R10, R23, PT ;  /* 0x000000170a00720c */ /* 0x000fc40003f46270 */
[-C--:B------:R-:W-:Y:S02]  /*4250*/  ISETP.GE.AND P3, PT, R12, R23.reuse, PT ;  /* 0x000000170c00720c */ /* 0x080fe40003f66270 */
[-C--:B------:R-:W-:Y:S02]  /*4260*/  ISETP.GE.AND P4, PT, R14, R23.reuse, PT ;  /* 0x000000170e00720c */ /* 0x080fe40003f86270 */
[----:B------:R-:W-:Y:S01]  /*4270*/  ISETP.GE.AND P5, PT, R16, R23, PT ;  /* 0x000000171000720c */ /* 0x000fe20003fa6270 */
[----:B------:R-:W-:-:S12]  /*4280*/  @P6 BRA `(.L_x_50) ;  /* 0x00000000000c6947 */ /* 0x000fd80003800000 */
[----:B------:R-:W-:-:S13]  /*4290*/  ISETP.GE.AND P6, PT, R4, R25, PT ;  /* 0x000000190400720c */ /* 0x000fda0003fc6270 */
[----:B------:R3:W5:Y:S04]  /*42a0*/  @P6 LDG.E R4, desc[UR6][R26.64+0xc00] ;  /* 0x000c00061a046981 */ /* 0x000768000c1e1900 */
[----:B------:R3:W5:Y:S02]  /*42b0*/  @!P6 LDG.E R4, desc[UR6][R18.64+0xc00] ;  /* 0x000c00061204e981 */ /* 0x000764000c1e1900 */
.L_x_50:
[----:B------:R-:W-:Y:S05]  /*42c0*/  BSYNC.RECONVERGENT B1 ;  /* 0x0000000000017941 */ /* 0x000fea0003800200 */
.L_x_49:
[----:B------:R-:W-:Y:S04]  /*42d0*/  BSSY.RECONVERGENT B1, `(.L_x_51) ;  /* 0x0000005000017945 */ /* 0x000fe80003800200 */
[----:B------:R-:W-:Y:S05]  /*42e0*/  @P0 BRA `(.L_x_52) ;  /* 0x00000000000c0947 */ /* 0x000fea0003800000 */
[----:B------:R-:W-:-:S13]  /*42f0*/  ISETP.GE.AND P0, PT, R6, R25, PT ;  /* 0x000000190600720c */ /* 0x000fda0003f06270 */
[----:B------:R4:W5:Y:S04]  /*4300*/  @P0 LDG.E R5, desc[UR6][R26.64+0x1000] ;  /* 0x001000061a050981 */ /* 0x000968000c1e1900 */
[----:B------:R4:W5:Y:S02]  /*4310*/  @!P0 LDG.E R5, desc[UR6][R18.64+0x1000] ;  /* 0x0010000612058981 */ /* 0x000964000c1e1900 */
.L_x_52:
[----:B------:R-:W-:Y:S05]  /*4320*/  BSYNC.RECONVERGENT B1 ;  /* 0x0000000000017941 */ /* 0x000fea0003800200 */
.L_x_51:
[----:B------:R-:W-:Y:S04]  /*4330*/  BSSY.RECONVERGENT B1, `(.L_x_53) ;  /* 0x0000005000017945 */ /* 0x000fe80003800200 */
[----:B------:R-:W-:Y:S05]  /*4340*/  @P1 BRA `(.L_x_54) ;  /* 0x00000000000c1947 */ /* 0x000fea0003800000 */
[----:B------:R-:W-:-:S13]  /*4350*/  ISETP.GE.AND P0, PT, R8, R25, PT ;  /* 0x000000190800720c */ /* 0x000fda0003f06270 */
[----:B------:R0:W5:Y:S04]  /*4360*/  @P0 LDG.E R6, desc[UR6][R26.64+0x1400] ;  /* 0x001400061a060981 */ /* 0x000168000c1e1900 */
[----:B------:R0:W5:Y:S02]  /*4370*/  @!P0 LDG.E R6, desc[UR6][R18.64+0x1400] ;  /* 0x0014000612068981 */ /* 0x000164000c1e1900 */
.L_x_54:
[----:B------:R-:W-:Y:S05]  /*4380*/  BSYNC.RECONVERGENT B1 ;  /* 0x0000000000017941 */ /* 0x000fea0003800200 */
.L_x_53:
[----:B------:R-:W-:Y:S01]  /*4390*/  BSSY.RECONVERGENT B1, `(.L_x_55) ;  /* 0x0000007000017945 */ /* 0x000fe20003800200 */
[C---:B------:R-:W-:Y:S02]  /*43a0*/  VIADD R24, R2.reuse, 0xa00 ;  /* 0x00000a0002187836 */ /* 0x040fe40000000000 */
[----:B------:R-:W-:Y:S01]  /*43b0*/  VIADD R28, R2, 0xb00 ;  /* 0x00000b00021c7836 */ /* 0x000fe20000000000 */
[----:B------:R-:W-:Y:S06]  /*43c0*/  @P2 BRA `(.L_x_56) ;  /* 0x00000000000c2947 */ /* 0x000fec0003800000 */
[----:B------:R-:W-:-:S13]  /*43d0*/  ISETP.GE.AND P0, PT, R10, R25, PT ;  /* 0x000000190a00720c */ /* 0x000fda0003f06270 */
[----:B------:R0:W5:Y:S04]  /*43e0*/  @P0 LDG.E R7, desc[UR6][R26.64+0x1800] ;  /* 0x001800061a070981 */ /* 0x000168000c1e1900 */
[----:B------:R0:W5:Y:S02]  /*43f0*/  @!P0 LDG.E R7, desc[UR6][R18.64+0x1800] ;  /* 0x0018000612078981 */ /* 0x000164000c1e1900 */
.L_x_56:
[----:B------:R-:W-:Y:S05]  /*4400*/  BSYNC.RECONVERGENT B1 ;  /* 0x0000000000017941 */ /* 0x000fea0003800200 */
.L_x_55:
[----:B------:R-:W-:Y:S04]  /*4410*/  BSSY.RECONVERGENT B1, `(.L_x_57) ;  /* 0x0000005000017945 */ /* 0x000fe80003800200 */
[----:B------:R-:W-:Y:S05]  /*4420*/  @P3 BRA `(.L_x_58) ;  /* 0x00000000000c3947 */ /* 0x000fea0003800000 */
[----:B------:R-:W-:-:S13]  /*4430*/  ISETP.GE.AND P0, PT, R12, R25, PT ;  /* 0x000000190c00720c */ /* 0x000fda0003f06270 */
[----:B------:R0:W5:Y:S04]  /*4440*/  @P0 LDG.E R8, desc[UR6][R26.64+0x1c00] ;  /* 0x001c00061a080981 */ /* 0x000168000c1e1900 */
[----:B------:R0:W5:Y:S02]  /*4450*/  @!P0 LDG.E R8, desc[UR6][R18.64+0x1c00] ;  /* 0x001c000612088981 */ /* 0x000164000c1e1900 */
.L_x_58:
[----:B------:R-:W-:Y:S05]  /*4460*/  BSYNC.RECONVERGENT B1 ;  /* 0x0000000000017941 */ /* 0x000fea0003800200 */
.L_x_57:
[----:B------:R-:W-:Y:S04]  /*4470*/  BSSY.RECONVERGENT B1, `(.L_x_59) ;  /* 0x0000005000017945 */ /* 0x000fe80003800200 */
[----:B------:R-:W-:Y:S05]  /*4480*/  @P4 BRA `(.L_x_60) ;  /* 0x00000000000c4947 */ /* 0x000fea0003800000 */
[----:B------:R-:W-:-:S13]  /*4490*/  ISETP.GE.AND P0, PT, R14, R25, PT ;  /* 0x000000190e00720c */ /* 0x000fda0003f06270 */
[----:B------:R0:W5:Y:S04]  /*44a0*/  @P0 LDG.E R9, desc[UR6][R26.64+0x2000] ;  /* 0x002000061a090981 */ /* 0x000168000c1e1900 */
[----:B------:R0:W5:Y:S02]  /*44b0*/  @!P0 LDG.E R9, desc[UR6][R18.64+0x2000] ;  /* 0x0020000612098981 */ /* 0x000164000c1e1900 */
.L_x_60:
[----:B------:R-:W-:Y:S05]  /*44c0*/  BSYNC.RECONVERGENT B1 ;  /* 0x0000000000017941 */ /* 0x000fea0003800200 */
.L_x_59:
[----:B------:R-:W-:Y:S04]  /*44d0*/  BSSY.RECONVERGENT B1, `(.L_x_61) ;  /* 0x0000005000017945 */ /* 0x000fe80003800200 */
[----:B------:R-:W-:Y:S05]  /*44e0*/  @P5 BRA `(.L_x_62) ;  /* 0x00000000000c5947 */ /* 0x000fea0003800000 */
[----:B------:R-:W-:-:S13]  /*44f0*/  ISETP.GE.AND P0, PT, R16, R25, PT ;  /* 0x000000191000720c */ /* 0x000fda0003f06270 */
[----:B------:R0:W5:Y:S04]  /*4500*/  @P0 LDG.E R10, desc[UR6][R26.64+0x2400] ;  /* 0x002400061a0a0981 */ /* 0x000168000c1e1900 */
[----:B------:R0:W5:Y:S02]  /*4510*/  @!P0 LDG.E R10, desc[UR6][R18.64+0x2400] ;  /* 0x00240006120a8981 */ /* 0x000164000c1e1900 */
.L_x_62:
[----:B------:R-:W-:Y:S05]  /*4520*/  BSYNC.RECONVERGENT B1 ;  /* 0x0000000000017941 */ /* 0x000fea0003800200 */
.L_x_61:
[-C--:B------:R-:W-:Y:S01]  /*4530*/  ISETP.GE.AND P6, PT, R24, R23.reuse, PT ;  /* 0x000000171800720c */ /* 0x080fe20003fc6270 */
[C---:B------:R-:W-:Y:S01]  /*4540*/  VIADD R16, R2.reuse, 0xd00 ;  /* 0x00000d0002107836 */ /* 0x040fe20000000000 */
[C---:B------:R-:W-:Y:S01]  /*4550*/  LOP3.LUT R14, R2.reuse, 0xc00, RZ, 0xfc, !PT ;  /* 0x00000c00020e7812 */ /* 0x040fe200078efcff */
[C---:B------:R-:W-:Y:S01]  /*4560*/  VIADD R30, R2.reuse, 0xe00 ;  /* 0x00000e00021e7836 */ /* 0x040fe20000000000 */
[C---:B------:R-:W-:Y:S01]  /*4570*/  LOP3.LUT R34, R2.reuse, 0x1000, RZ, 0xfc, !PT ;  /* 0x0000100002227812 */ /* 0x040fe200078efcff */
[----:B------:R-:W-:Y:S01]  /*4580*/  VIADD R32, R2, 0xf00 ;  /* 0x00000f0002207836 */ /* 0x000fe20000000000 */
[----:B------:R-:W-:Y:S01]  /*4590*/  BSSY.RECONVERGENT B1, `(.L_x_63) ;  /* 0x000000b000017945 */ /* 0x000fe20003800200 */
[-C--:B------:R-:W-:Y:S02]  /*45a0*/  ISETP.GE.AND P0, PT, R28, R23.reuse, PT ;  /* 0x000000171c00720c */ /* 0x080fe40003f06270 */
        /* <DEDUP_REMOVED lines=9> */
.L_x_64:
[----:B------:R-:W-:Y:S05]  /*4640*/  BSYNC.RECONVERGENT B1 ;  /* 0x0000000000017941 */ /* 0x000fea0003800200 */
.L_x_63:
[----:B------:R-:W-:Y:S04]  /*4650*/  BSSY.RECONVERGENT B1, `(.L_x_65) ;  /* 0x0000005000017945 */ /* 0x000fe80003800200 */
[----:B------:R-:W-:Y:S05]  /*4660*/  @P0 BRA `(.L_x_66) ;  /* 0x00000000000c0947 */ /* 0x000fea0003800000 */
[----:B------:R-:W-:-:S13]  /*4670*/  ISETP.GE.AND P0, PT, R28, R25, PT ;  /* 0x000000191c00720c */ /* 0x000fda0003f06270 */
[----:B------:R0:W5:Y:S04]  /*4680*/  @P0 LDG.E R12, desc[UR6][R26.64+0x2c00] ;  /* 0x002c00061a0c0981 */ /* 0x000168000c1e1900 */
[----:B------:R0:W5:Y:S02]  /*4690*/  @!P0 LDG.E R12, desc[UR6][R18.64+0x2c00] ;  /* 0x002c0006120c8981 */ /* 0x000164000c1e1900 */
.L_x_66:
[----:B------:R-:W-:Y:S05]  /*46a0*/  BSYNC.RECONVERGENT B1 ;  /* 0x0000000000017941 */ /* 0x000fea0003800200 */
.L_x_65:
[----:B------:R-:W-:Y:S04]  /*46b0*/  BSSY.RECONVERGENT B1, `(.L_x_67) ;  /* 0x0000005000017945 */ /* 0x000fe80003800200 */
[----:B------:R-:W-:Y:S05]  /*46c0*/  @P1 BRA `(.L_x_68) ;  /* 0x00000000000c1947 */ /* 0x000fea0003800000 */
[----:B------:R-:W-:-:S13]  /*46d0*/  ISETP.GE.AND P0, PT, R14, R25, PT ;  /* 0x000000190e00720c */ /* 0x000fda0003f06270 */
[----:B------:R0:W5:Y:S04]  /*46e0*/  @P0 LDG.E R13, desc[UR6][R26.64+0x3000] ;  /* 0x003000061a0d0981 */ /* 0x000168000c1e1900 */
[----:B------:R0:W5:Y:S02]  /*46f0*/  @!P0 LDG.E R13, desc[UR6][R18.64+0x3000] ;  /* 0x00300006120d8981 */ /* 0x000164000c1e1900 */
.L_x_68:
[----:B------:R-:W-:Y:S05]  /*4700*/  BSYNC.RECONVERGENT B1 ;  /* 0x0000000000017941 */ /* 0x000fea0003800200 */
.L_x_67:
[----:B------:R-:W-:Y:S04]  /*4710*/  BSSY.RECONVERGENT B1, `(.L_x_69) ;  /* 0x0000005000017945 */ /* 0x000fe80003800200 */
[----:B------:R-:W-:Y:S05]  /*4720*/  @P2 BRA `(.L_x_70) ;  /* 0x00000000000c2947 */ /* 0x000fea0003800000 */
[----:B------:R-:W-:-:S13]  /*4730*/  ISETP.GE.AND P0, PT, R16, R25, PT ;  /* 0x000000191000720c */ /* 0x000fda0003f06270 */
[----:B------:R0:W5:Y:S04]  /*4740*/  @P0 LDG.E R14, desc[UR6][R26.64+0x3400] ;  /* 0x003400061a0e0981 */ /* 0x000168000c1e1900 */
[----:B------:R0:W5:Y:S02]  /*4750*/  @!P0 LDG.E R14, desc[UR6][R18.64+0x3400] ;  /* 0x00340006120e8981 */ /* 0x000164000c1e1900 */
.L_x_70:
[----:B------:R-:W-:Y:S05]  /*4760*/  BSYNC.RECONVERGENT B1 ;  /* 0x0000000000017941 */ /* 0x000fea0003800200 */
.L_x_69:
[----:B------:R-:W-:Y:S04]  /*4770*/  BSSY.RECONVERGENT B1, `(.L_x_71) ;  /* 0x0000005000017945 */ /* 0x000fe80003800200 */
[----:B------:R-:W-:Y:S05]  /*4780*/  @P3 BRA `(.L_x_72) ;  /* 0x00000000000c3947 */ /* 0x000fea0003800000 */
[----:B------:R-:W-:-:S13]  /*4790*/  ISETP.GE.AND P0, PT, R30, R25, PT ;  /* 0x000000191e00720c */ /* 0x000fda0003f06270 */
[----:B------:R0:W5:Y:S04]  /*47a0*/  @P0 LDG.E R15, desc[UR6][R26.64+0x3800] ;  /* 0x003800061a0f0981 */ /* 0x000168000c1e1900 */
[----:B------:R0:W5:Y:S02]  /*47b0*/  @!P0 LDG.E R15, desc[UR6][R18.64+0x3800] ;  /* 0x00380006120f8981 */ /* 0x000164000c1e1900 */
.L_x_72:
[----:B------:R-:W-:Y:S05]  /*47c0*/  BSYNC.RECONVERGENT B1 ;  /* 0x0000000000017941 */ /* 0x000fea0003800200 */
.L_x_71:
[----:B------:R-:W-:Y:S04]  /*47d0*/  BSSY.RECONVERGENT B1, `(.L_x_73) ;  /* 0x0000005000017945 */ /* 0x000fe80003800200 */
[----:B------:R-:W-:Y:S05]  /*47e0*/  @P4 BRA `(.L_x_74) ;  /* 0x00000000000c4947 */ /* 0x000fea0003800000 */
[----:B------:R-:W-:-:S13]  /*47f0*/  ISETP.GE.AND P0, PT, R32, R25, PT ;  /* 0x000000192000720c */ /* 0x000fda0003f06270 */
[----:B------:R0:W5:Y:S04]  /*4800*/  @P0 LDG.E R16, desc[UR6][R26.64+0x3c00] ;  /* 0x003c00061a100981 */ /* 0x000168000c1e1900 */
[----:B------:R0:W5:Y:S02]  /*4810*/  @!P0 LDG.E R16, desc[UR6][R18.64+0x3c00] ;  /* 0x003c000612108981 */ /* 0x000164000c1e1900 */
.L_x_74:
[----:B------:R-:W-:Y:S05]  /*4820*/  BSYNC.RECONVERGENT B1 ;  /* 0x0000000000017941 */ /* 0x000fea0003800200 */
.L_x_73:
[----:B------:R-:W-:Y:S05]  /*4830*/  @P5 BRA `(.L_x_75) ;  /* 0x0000001000205947 */ /* 0x000fea0003800000 */
[----:B------:R-:W-:-:S13]  /*4840*/  ISETP.GE.AND P0, PT, R34, R25, PT ;  /* 0x000000192200720c */ /* 0x000fda0003f06270 */
[----:B------:R0:W5:Y:S04]  /*4850*/  @P0 LDG.E R17, desc[UR6][R26.64+0x4000] ;  /* 0x004000061a110981 */ /* 0x000168000c1e1900 */
[----:B------:R0:W5:Y:S01]  /*4860*/  @!P0 LDG.E R17, desc[UR6][R18.64+0x4000] ;  /* 0x0040000612118981 */ /* 0x000162000c1e1900 */
[----:B------:R-:W-:Y:S05]  /*4870*/  BRA `(.L_x_75) ;  /* 0x0000001000107947 */ /* 0x000fea0003800000 */
.L_x_42:
[----:B------:R-:W-:Y:S02]  /*4880*/  IMAD.IADD R23, R25, 0x1, R22 ;  /* 0x0000000119177824 */ /* 0x000fe400078e0216 */
[----:B------:R-:W-:Y:S02]  /*4890*/  VIADD R28, R2, 0x100 ;  /* 0x00000100021c7836 */ /* 0x000fe40000000000 */
[----:B------:R-:W-:Y:S02]  /*48a0*/  IMAD.MOV.U32 R27, RZ, RZ, R5 ;  /* 0x000000ffff1b7224 */ /* 0x000fe400078e0005 */
[----:B------:R-:W-:Y:S01]  /*48b0*/  IMAD.MOV.U32 R24, RZ, RZ, RZ ;  /* 0x000000ffff187224 */ /* 0x000fe200078e00ff */
[----:B------:R-:W-:Y:S01]  /*48c0*/  ISETP.GE.AND P1, PT, R28, R23, PT ;  /* 0x000000171c00720c */ /* 0x000fe20003f26270 */
[----:B------:R-:W-:-:S04]  /*48d0*/  IMAD.WIDE.U32 R26, R3, 0x1100, R26 ;  /* 0x00001100031a7825 */ /* 0x000fc800078e001a */
[----:B------:R-:W-:Y:S01]  /*48e0*/  VIADD R32, R2, 0x200 ;  /* 0x0000020002207836 */ /* 0x000fe20000000000 */
[----:B------:R-:W-:-:S04]  /*48f0*/  IADD3 R26, P0, PT, R7, R26, RZ ;  /* 0x0000001a071a7210 */ /* 0x000fc80007f1e0ff */
[----:B------:R-:W-:Y:S02]  /*4900*/  IADD3.X R24, PT, PT, R9, R24, R27, P0, !PT ;  /* 0x0000001809187210 */ /* 0x000fe400007fe41b */
[----:B------:R-:W-:Y:S01]  /*4910*/  ISETP.GE.AND P0, PT, R32, R23, PT ;  /* 0x000000172000720c */ /* 0x000fe20003f06270 */
[----:B------:R-:W0:Y:S01]  /*4920*/  @!P1 LDC.64 R18, c[0x0][0x3a0] ;  /* 0x0000e800ff129b82 */ /* 0x000e220000000a00 */
[C---:B------:R-:W-:Y:S01]  /*4930*/  @!P1 IMAD.IADD R27, R28.reuse, 0x1, -R25 ;  /* 0x000000011c1b9824 */ /* 0x040fe200078e0a19 */
[----:B------:R-:W-:-:S04]  /*4940*/  @!P1 ISETP.GE.AND P3, PT, R28, R25, PT ;  /* 0x000000191c00920c */ /* 0x000fc80003f66270 */
[----:B------:R-:W-:Y:S02]  /*4950*/  @!P1 SEL R28, R28, R27, !P3 ;  /* 0x0000001b1c1c9207 */ /* 0x000fe40005800000 */
[----:B------:R-:W-:Y:S02]  /*4960*/  @!P1 SEL R29, R16, R26, !P3 ;  /* 0x0000001a101d9207 */ /* 0x000fe40005800000 */
[----:B------:R-:W-:Y:S02]  /*4970*/  @!P1 SHF.R.S32.HI R27, RZ, 0x1f, R27 ;  /* 0x0000001fff1b9819 */ /* 0x000fe4000001141b */
[----:B------:R-:W-:Y:S01]  /*4980*/  @!P1 IADD3 R28, P2, PT, R28, R29, RZ ;  /* 0x0000001d1c1c9210 */ /* 0x000fe20007f5e0ff */
[----:B------:R-:W-:Y:S01]  /*4990*/  @!P0 IMAD.IADD R29, R32, 0x1, -R25 ;  /* 0x00000001201d8824 */ /* 0x000fe200078e0a19 */
[----:B------:R-:W-:Y:S02]  /*49a0*/  @!P1 SEL R27, R27, RZ, P3 ;  /* 0x000000ff1b1b9207 */ /* 0x000fe40001800000 */
[----:B------:R-:W-:-:S02]  /*49b0*/  @!P1 SEL R30, R17, R24, !P3 ;  /* 0x00000018111e9207 */ /* 0x000fc40005800000 */
[----:B------:R-:W-:-:S03]  /*49c0*/  @!P0 ISETP.GE.AND P4, PT, R32, R25, PT ;  /* 0x000000192000820c */ /* 0x000fc60003f86270 */
[----:B------:R-:W-:Y:S01]  /*49d0*/  @!P1 IMAD.X R27, R27, 0x1, R30, P2 ;  /* 0x000000011b1b9824 */ /* 0x000fe200010e061e */
[----:B------:R-:W-:Y:S02]  /*49e0*/  @!P0 SEL R34, R17, R24, !P4 ;  /* 0x0000001811228207 */ /* 0x000fe40006000000 */
[----:B0-----:R-:W-:-:S04]  /*49f0*/  @!P1 LEA R30, P2, R28, R18, 0x2 ;  /* 0x000000121c1e9211 */ /* 0x001fc800078410ff */
[----:B------:R-:W-:Y:S02]  /*4a00*/  @!P1 LEA.HI.X R31, R28, R19, R27, 0x2, P2 ;  /* 0x000000131c1f9211 */ /* 0x000fe400010f141b */
[----:B------:R-:W0:Y:S01]  /*4a10*/  @!P0 LDC.64 R18, c[0x0][0x3a0] ;  /* 0x0000e800ff128b82 */ /* 0x000e220000000a00 */
[----:B------:R-:W-:Y:S01]  /*4a20*/  @!P0 SEL R27, R32, R29, !P4 ;  /* 0x0000001d201b8207 */ /* 0x000fe20006000000 */
[----:B------:R-:W-:Y:S01]  /*4a30*/  VIADD R32, R2, 0x300 ;  /* 0x0000030002207836 */ /* 0x000fe20000000000 */
[----:B------:R-:W-:Y:S01]  /*4a40*/  @!P0 SEL R28, R16, R26, !P4 ;  /* 0x0000001a101c8207 */ /* 0x000fe20006000000 */
[----:B------:R1:W5:Y:S01]  /*4a50*/  @!P1 LDG.E R20, desc[UR6][R30.64] ;  /* 0x000000061e149981 */ /* 0x000362000c1e1900 */
[----:B------:R-:W-:Y:S02]  /*4a60*/  @!P0 SHF.R.S32.HI R29, RZ, 0x1f, R29 ;  /* 0x0000001fff1d8819 */ /* 0x000fe4000001141d */
[----:B------:R-:W-:Y:S02]  /*4a70*/  ISETP.GE.AND P2, PT, R32, R23, PT ;  /* 0x000000172000720c */ /* 0x000fe40003f46270 */
[----:B------:R-:W-:-:S02]  /*4a80*/  @!P0 IADD3 R27, P3, PT, R27, R28, RZ ;  /* 0x0000001c1b1b8210 */ /* 0x000fc40007f7e0ff */
[----:B------:R-:W-:-:S05]  /*4a90*/  @!P0 SEL R29, R29, RZ, P4 ;  /* 0x000000ff1d1d8207 */ /* 0x000fca0002000000 */
[----:B------:R-:W-:Y:S01]  /*4aa0*/  @!P0 IMAD.X R34, R29, 0x1, R34, P3 ;  /* 0x000000011d228824 */ /* 0x000fe200018e0622 */
[----:B0-----:R-:W-:-:S03]  /*4ab0*/  @!P0 LEA R28, P3, R27, R18, 0x2 ;  /* 0x000000121b1c8211 */ /* 0x001fc600078610ff */
[C---:B------:R-:W-:Y:S01]  /*4ac0*/  @!P2 IMAD.IADD R33, R32.reuse, 0x1, -R25 ;  /* 0x000000012021a824 */ /* 0x040fe200078e0a19 */
[----:B------:R-:W-:Y:S02]  /*4ad0*/  @!P0 LEA.HI.X R29, R27, R19, R34, 0x2, P3 ;  /* 0x000000131b1d8211 */ /* 0x000fe400018f1422 */
[----:B------:R-:W1:Y:S01]  /*4ae0*/  @!P2 LDC.64 R18, c[0x0][0x3a0] ;  /* 0x0000e800ff12ab82 */ /* 0x000e620000000a00 */
[C---:B------:R-:W-:Y:S02]  /*4af0*/  @!P2 ISETP.GE.AND P4, PT, R32.reuse, R25, PT ;  /* 0x000000192000a20c */ /* 0x040fe40003f86270 */
[----:B------:R0:W5:Y:S02]  /*4b00*/  @!P0 LDG.E R3, desc[UR6][R28.64] ;  /* 0x000000061c038981 */ /* 0x000164000c1e1900 */
[----:B------:R-:W-:Y:S02]  /*4b10*/  @!P2 SEL R27, R32, R33, !P4 ;  /* 0x00000021201ba207 */ /* 0x000fe40006000000 */
[----:B------:R-:W-:-:S04]  /*4b20*/  @!P2 SEL R32, R16, R26, !P4 ;  /* 0x0000001a1020a207 */ /* 0x000fc80006000000 */
[----:B------:R-:W-:Y:S02]  /*4b30*/  @!P2 IADD3 R27, P3, PT, R27, R32, RZ ;  /* 0x000000201b1ba210 */ /* 0x000fe40007f7e0ff */
[----:B------:R-:W-:Y:S02]  /*4b40*/  LOP3.LUT R32, R2, 0x400, RZ, 0xfc, !PT ;  /* 0x0000040002207812 */ /* 0x000fe400078efcff */
[----:B------:R-:W-:Y:S02]  /*4b50*/  @!P2 SHF.R.S32.HI R33, RZ, 0x1f, R33 ;  /* 0x0000001fff21a819 */ /* 0x000fe40000011421 */
[----:B------:R-:W-:Y:S02]  /*4b60*/  ISETP.GE.AND P1, PT, R32, R23, PT ;  /* 0x000000172000720c */ /* 0x000fe40003f26270 */
[----:B------:R-:W-:Y:S02]  /*4b70*/  @!P2 SEL R33, R33, RZ, P4 ;  /* 0x000000ff2121a207 */ /* 0x000fe40002000000 */
[----:B------:R-:W-:-:S05]  /*4b80*/  @!P2 SEL R34, R17, R24, !P4 ;  /* 0x000000181122a207 */ /* 0x000fca0006000000 */
[----:B------:R-:W-:Y:S01]  /*4b90*/  @!P2 IMAD.X R34, R33, 0x1, R34, P3 ;  /* 0x000000012122a824 */ /* 0x000fe200018e0622 */
[----:B-1----:R-:W-:-:S04]  /*4ba0*/  @!P2 LEA R30, P3, R27, R18, 0x2 ;  /* 0x000000121b1ea211 */ /* 0x002fc800078610ff */
[----:B------:R-:W-:Y:S02]  /*4bb0*/  @!P2 LEA.HI.X R31, R27, R19, R34, 0x2, P3 ;  /* 0x000000131b1fa211 */ /* 0x000fe400018f1422 */
[----:B------:R-:W1:Y:S01]  /*4bc0*/  @!P1 LDC.64 R18, c[0x0][0x3a0] ;  /* 0x0000e800ff129b82 */ /* 0x000e620000000a00 */
[C---:B------:R-:W-:Y:S01]  /*4bd0*/  @!P1 IMAD.IADD R27, R32.reuse, 0x1, -R25 ;  /* 0x00000001201b9824 */ /* 0x040fe200078e0a19 */
[----:B------:R-:W-:Y:S01]  /*4be0*/  @!P1 ISETP.GE.AND P3, PT, R32, R25, PT ;  /* 0x000000192000920c */ /* 0x000fe20003f66270 */
[----:B------:R-:W-:Y:S01]  /*4bf0*/  VIADD R34, R2, 0x500 ;  /* 0x0000050002227836 */ /* 0x000fe20000000000 */
[----:B------:R2:W5:Y:S02]  /*4c00*/  @!P2 LDG.E R4, desc[UR6][R30.64] ;  /* 0x000000061e04a981 */ /* 0x000564000c1e1900 */
[----:B------:R-:W-:Y:S02]  /*4c10*/  @!P1 SEL R32, R32, R27, !P3 ;  /* 0x0000001b20209207 */ /* 0x000fe40005800000 */
[----:B------:R-:W-:-:S02]  /*4c20*/  @!P1 SEL R33, R16, R26, !P3 ;  /* 0x0000001a10219207 */ /* 0x000fc40005800000 */
[----:B------:R-:W-:Y:S02]  /*4c30*/  @!P1 SHF.R.S32.HI R27, RZ, 0x1f, R27 ;  /* 0x0000001fff1b9819 */ /* 0x000fe4000001141b */
[----:B------:R-:W-:Y:S02]  /*4c40*/  ISETP.GE.AND P2, PT, R34, R23, PT ;  /* 0x000000172200720c */ /* 0x000fe40003f46270 */
[----:B------:R-:W-:Y:S02]  /*4c50*/  @!P1 IADD3 R32, P0, PT, R32, R33, RZ ;  /* 0x0000002120209210 */ /* 0x000fe40007f1e0ff */
[----:B------:R-:W-:Y:S02]  /*4c60*/  @!P1 SEL R27, R27, RZ, P3 ;  /* 0x000000ff1b1b9207 */ /* 0x000fe40001800000 */
[----:B0-----:R-:W-:-:S05]  /*4c70*/  @!P1 SEL R28, R17, R24, !P3 ;  /* 0x00000018111c9207 */ /* 0x001fca0005800000 */
[----:B------:R-:W-:Y:S01]  /*4c80*/  @!P1 IMAD.X R27, R27, 0x1, R28, P0 ;  /* 0x000000011b1b9824 */ /* 0x000fe200000e061c */
[----:B-1----:R-:W-:-:S04]  /*4c90*/  @!P1 LEA R28, P0, R32, R18, 0x2 ;  /* 0x00000012201c9211 */ /* 0x002fc800078010ff */
[----:B------:R-:W-:Y:S02]  /*4ca0*/  @!P1 LEA.HI.X R29, R32, R19, R27, 0x2, P0 ;  /* 0x00000013201d9211 */ /* 0x000fe400000f141b */
[----:B------:R-:W0:Y:S01]  /*4cb0*/  @!P2 LDC.64 R18, c[0x0][0x3a0] ;  /* 0x0000e800ff12ab82 */ /* 0x000e220000000a00 */
[C---:B--2---:R-:W-:Y:S01]  /*4cc0*/  @!P2 IMAD.IADD R31, R34.reuse, 0x1, -R25 ;  /* 0x00000001221fa824 */ /* 0x044fe200078e0a19 */
        /* <DEDUP_REMOVED lines=9> */
[----:B------:R-:W-:-:S05]  /*4d60*/  @!P2 SEL R34, R17, R24, !P4 ;  /* 0x000000181122a207 */ /* 0x000fca0006000000 */
[----:B------:R-:W-:Y:S01]  /*4d70*/  @!P2 IMAD.X R34, R31, 0x1, R34, P3 ;  /* 0x000000011f22a824 */ /* 0x000fe200018e0622 */
[----:B0-----:R-:W-:-:S04]  /*4d80*/  @!P2 LEA R30, P3, R27, R18, 0x2 ;  /* 0x000000121b1ea211 */ /* 0x001fc800078610ff */
[----:B------:R-:W-:Y:S02]  /*4d90*/  @!P2 LEA.HI.X R31, R27, R19, R34, 0x2, P3 ;  /* 0x000000131b1fa211 */ /* 0x000fe400018f1422 */
[----:B------:R-:W0:Y:S01]  /*4da0*/  @!P0 LDC.64 R18, c[0x0][0x3a0] ;  /* 0x0000e800ff128b82 */ /* 0x000e220000000a00 */
        /* <DEDUP_REMOVED lines=10> */
[----:B-1----:R-:W-:-:S05]  /*4e50*/  @!P0 SEL R28, R17, R24, !P3 ;  /* 0x00000018111c8207 */ /* 0x002fca0005800000 */
[----:B------:R-:W-:Y:S01]  /*4e60*/  @!P0 IMAD.X R27, R27, 0x1, R28, P1 ;  /* 0x000000011b1b8824 */ /* 0x000fe200008e061c */
[----:B0-----:R-:W-:-:S04]  /*4e70*/  @!P0 LEA R28, P1, R32, R18, 0x2 ;  /* 0x00000012201c8211 */ /* 0x001fc800078210ff */
[----:B------:R-:W-:Y:S02]  /*4e80*/  @!P0 LEA.HI.X R29, R32, R19, R27, 0x2, P1 ;  /* 0x00000013201d8211 */ /* 0x000fe400008f141b */
[----:B------:R-:W0:Y:S01]  /*4e90*/  @!P2 LDC.64 R18, c[0x0][0x3a0] ;  /* 0x0000e800ff12ab82 */ /* 0x000e220000000a00 */
[C---:B--2---:R-:W-:Y:S01]  /*4ea0*/  @!P2 IMAD.IADD R31, R34.reuse, 0x1, -R25 ;  /* 0x00000001221fa824 */ /* 0x044fe200078e0a19 */
[----:B------:R-:W-:Y:S01]  /*4eb0*/  @!P2 ISETP.GE.AND P4, PT, R34, R25, PT ;  /* 0x000000192200a20c */ /* 0x000fe20003f86270 */
[----:B------:R1:W5:Y:S01]  /*4ec0*/  @!P0 LDG.E R7, desc[UR6][R28.64] ;  /* 0x000000061c078981 */ /* 0x000362000c1e1900 */
[----:B------:R-:W-:Y:S02]  /*4ed0*/  LOP3.LUT R32, R2, 0x800, RZ, 0xfc, !PT ;  /* 0x0000080002207812 */ /* 0x000fe400078efcff */
        /* <DEDUP_REMOVED lines=117> */
[C---:B------:R-:W-:Y:S01]  /*5630*/  @!P1 ISETP.GE.AND P4, PT, R34.reuse, R25, PT ;  /* 0x000000192200920c */ /* 0x040fe20003f86270 */
[----:B------:R1:W5:Y:S03]  /*5640*/  @!P0 LDG.E R15, desc[UR6][R28.64] ;  /* 0x000000061c0f8981 */ /* 0x000366000c1e1900 */
        /* <DEDUP_REMOVED lines=9> */
[----:B------:R-:W-:Y:S01]  /*56e0*/  @!P1 LEA.HI.X R31, R27, R19, R32, 0x2, P3 ;  /* 0x000000131b1f9211 */ /* 0x000fe200018f1420 */
[C---:B------:R-:W-:Y:S01]  /*56f0*/  @!P2 IMAD.IADD R27, R2.reuse, 0x1, -R25 ;  /* 0x00000001021ba824 */ /* 0x040fe200078e0a19 */
[----:B------:R-:W-:-:S04]  /*5700*/  @!P2 ISETP.GE.AND P3, PT, R2, R25, PT ;  /* 0x000000190200a20c */ /* 0x000fc80003f66270 */
[----:B------:R-:W-:Y:S02]  /*5710*/  @!P2 SHF.R.S32.HI R34, RZ, 0x1f, R27 ;  /* 0x0000001fff22a819 */ /* 0x000fe4000001141b */
[----:B------:R-:W-:Y:S02]  /*5720*/  @!P2 SEL R27, R2, R27, !P3 ;  /* 0x0000001b021ba207 */ /* 0x000fe40005800000 */
[----:B------:R-:W-:Y:S02]  /*5730*/  @!P2 SEL R18, R16, R26, !P3 ;  /* 0x0000001a1012a207 */ /* 0x000fe40005800000 */
[----:B------:R-:W-:Y:S02]  /*5740*/  @!P2 SEL R34, R34, RZ, P3 ;  /* 0x000000ff2222a207 */ /* 0x000fe40001800000 */
[----:B------:R-:W-:Y:S02]  /*5750*/  @!P2 IADD3 R27, P4, PT, R27, R18, RZ ;  /* 0x000000121b1ba210 */ /* 0x000fe40007f9e0ff */
[----:B------:R-:W-:-:S05]  /*5760*/  @!P2 SEL R19, R17, R24, !P3 ;  /* 0x000000181113a207 */ /* 0x000fca0005800000 */
[----:B------:R-:W-:Y:S02]  /*5770*/  @!P2 IMAD.X R34, R34, 0x1, R19, P4 ;  /* 0x000000012222a824 */ /* 0x000fe400020e0613 */
[----:B------:R-:W0:Y:S02]  /*5780*/  @!P2 LDC.64 R18, c[0x0][0x3a0] ;  /* 0x0000e800ff12ab82 */ /* 0x000e240000000a00 */
[----:B0-----:R-:W-:-:S04]  /*5790*/  @!P2 LEA R32, P3, R27, R18, 0x2 ;  /* 0x000000121b20a211 */ /* 0x001fc800078610ff */
[----:B------:R-:W-:Y:S02]  /*57a0*/  @!P2 LEA.HI.X R33, R27, R19, R34, 0x2, P3 ;  /* 0x000000131b21a211 */ /* 0x000fe400018f1422 */
[----:B------:R-:W-:-:S03]  /*57b0*/  LOP3.LUT R34, R2, 0x1000, RZ, 0xfc, !PT ;  /* 0x0000100002227812 */ /* 0x000fc600078efcff */
[----:B------:R1:W5:Y:S01]  /*57c0*/  @!P2 LDG.E R21, desc[UR6][R32.64] ;  /* 0x000000062015a981 */ /* 0x000362000c1e1900 */
[----:B------:R-:W-:-:S13]  /*57d0*/  ISETP.GE.AND P4, PT, R34, R23, PT ;  /* 0x000000172200720c */ /* 0x000fda0003f86270 */
[----:B------:R-:W0:Y:S01]  /*57e0*/  @!P4 LDC.64 R18, c[0x0][0x3a0] ;  /* 0x0000e800ff12cb82 */ /* 0x000e220000000a00 */
[C---:B------:R-:W-:Y:S01]  /*57f0*/  @!P4 IMAD.IADD R27, R34.reuse, 0x1, -R25 ;  /* 0x00000001221bc824 */ /* 0x040fe200078e0a19 */
[----:B------:R-:W-:-:S04]  /*5800*/  @!P4 ISETP.GE.AND P5, PT, R34, R25, PT ;  /* 0x000000192200c20c */ /* 0x000fc80003fa6270 */
[----:B------:R-:W-:Y:S02]  /*5810*/  @!P4 SEL R35, R34, R27, !P5 ;  /* 0x0000001b2223c207 */ /* 0x000fe40006800000 */
[----:B------:R-:W-:Y:S02]  /*5820*/  @!P4 SEL R26, R16, R26, !P5 ;  /* 0x0000001a101ac207 */ /* 0x000fe40006800000 */
[----:B------:R-:W-:Y:S01]  /*5830*/  @!P4 SHF.R.S32.HI R27, RZ, 0x1f, R27 ;  /* 0x0000001fff1bc819 */ /* 0x000fe2000001141b */
[----:B------:R1:W5:Y:S01]  /*5840*/  @!P1 LDG.E R16, desc[UR6][R30.64] ;  /* 0x000000061e109981 */ /* 0x000362000c1e1900 */
[----:B------:R-:W-:Y:S02]  /*5850*/  @!P4 SEL R24, R17, R24, !P5 ;  /* 0x000000181118c207 */ /* 0x000fe40006800000 */
[----:B------:R-:W-:Y:S02]  /*5860*/  @!P4 IADD3 R26, P3, PT, R35, R26, RZ ;  /* 0x0000001a231ac210 */ /* 0x000fe40007f7e0ff */
[----:B------:R-:W-:-:S05]  /*5870*/  @!P4 SEL R27, R27, RZ, P5 ;  /* 0x000000ff1b1bc207 */ /* 0x000fca0002800000 */
[----:B------:R-:W-:Y:S01]  /*5880*/  @!P4 IMAD.X R24, R27, 0x1, R24, P3 ;  /* 0x000000011b18c824 */ /* 0x000fe200018e0618 */
[----:B0-----:R-:W-:-:S04]  /*5890*/  @!P4 LEA R18, P3, R26, R18, 0x2 ;  /* 0x000000121a12c211 */ /* 0x001fc800078610ff */
[----:B------:R-:W-:-:S05]  /*58a0*/  @!P4 LEA.HI.X R19, R26, R19, R24, 0x2, P3 ;  /* 0x000000131a13c211 */ /* 0x000fca00018f1418 */
[----:B------:R1:W5:Y:S04]  /*58b0*/  @!P4 LDG.E R17, desc[UR6][R18.64] ;  /* 0x000000061211c981 */ /* 0x000368000c1e1900 */
.L_x_75:
[----:B------:R-:W-:Y:S05]  /*58c0*/  BSYNC.RECONVERGENT B0 ;  /* 0x0000000000007941 */ /* 0x000fea0003800200 */
.L_x_41:
[----:B01234-:R-:W0:Y:S01]  /*58d0*/  S2R R19, SR_CgaCtaId ;  /* 0x0000000000137919 */ /* 0x01fe220000008800 */
[----:B------:R-:W-:-:S04]  /*58e0*/  MOV R18, 0x400 ;  /* 0x0000040000127802 */ /* 0x000fc80000000f00 */
[----:B0-----:R-:W-:-:S05]  /*58f0*/  LEA R18, R19, R18, 0x18 ;  /* 0x0000001213127211 */ /* 0x001fca00078ec0ff */
[----:B------:R-:W-:-:S05]  /*5900*/  IMAD R24, R2, 0x4, R18 ;  /* 0x0000000402187824 */ /* 0x000fca00078e0212 */
[----:B-----5:R-:W-:Y:S04]  /*5910*/  STS [R24], R21 ;  /* 0x0000001518007388 */ /* 0x020fe80000000800 */
        /* <DEDUP_REMOVED lines=13> */
[----:B------:R0:W-:Y:S04]  /*59f0*/  STS [R24+0x3800], R15 ;  /* 0x0038000f18007388 */ /* 0x0001e80000000800 */
[----:B------:R1:W-:Y:S04]  /*5a00*/  STS [R24+0x3c00], R16 ;  /* 0x003c001018007388 */ /* 0x0003e80000000800 */
[----:B------:R1:W-:Y:S01]  /*5a10*/  STS [R24+0x4000], R17 ;  /* 0x0040001118007388 */ /* 0x0003e20000000800 */
[----:B------:R-:W-:Y:S08]  /*5a20*/  BAR.SYNC.DEFER_BLOCKING 0x0 ;  /* 0x0000000000007b1d */ /* 0x000ff00000010000 */
[----:B0-----:R-:W0:Y:S01]  /*5a30*/  LDC.64 R14, c[0x4][0x10] ;  /* 0x01000400ff0e7b82 */ /* 0x001e220000000a00 */
[----:B------:R-:W-:-:S02]  /*5a40*/  IMAD R4, R2, 0x11, RZ ;  /* 0x0000001102047824 */ /* 0x000fc400078e02ff */
[----:B------:R-:W-:-:S03]  /*5a50*/  IMAD R7, R25, 0x4, R18 ;  /* 0x0000000419077824 */ /* 0x000fc600078e0212 */
[----:B------:R-:W-:Y:S02]  /*5a60*/  VIMNMX R3, PT, PT, R4, R23, PT ;  /* 0x0000001704037248 */ /* 0x000fe40003fe0100 */
[----:B------:R-:W-:Y:S02]  /*5a70*/  PREEXIT ;  /* 0x000000000000782d */ /* 0x000fe40000000000 */
[C---:B------:R-:W-:Y:S01]  /*5a80*/  ISETP.GE.AND P0, PT, R3.reuse, R22, PT ;  /* 0x000000160300720c */ /* 0x040fe20003f06270 */
[----:B------:R-:W-:Y:S01]  /*5a90*/  IMAD.IADD R6, R3, 0x1, -R22 ;  /* 0x0000000103067824 */ /* 0x000fe200078e0a16 */
[----:B------:R-:W-:-:S04]  /*5aa0*/  VIMNMX R5, PT, PT, R25, R3, PT ;  /* 0x0000000319057248 */ /* 0x000fc80003fe0100 */
[----:B------:R-:W-:-:S04]  /*5ab0*/  SEL R6, R6, RZ, P0 ;  /* 0x000000ff06067207 */ /* 0x000fc80000000000 */
[----:B------:R-:W-:Y:S01]  /*5ac0*/  ISETP.GE.AND P0, PT, R6, R5, PT ;  /* 0x000000050600720c */ /* 0x000fe20003f06270 */
[----:B0-----:R-:W5:Y:S01]  /*5ad0*/  LDG.E.64 R14, desc[UR6][R14.64] ;  /* 0x000000060e0e7981 */ /* 0x001f62000c1e1b00 */
[----:B------:R-:W-:Y:S11]  /*5ae0*/  BSSY.RECONVERGENT B0, `(.L_x_76) ;  /* 0x0000015000007945 */ /* 0x000ff60003800200 */
[----:B-1----:R-:W-:Y:S05]  /*5af0*/  @P0 BRA `(.L_x_77) ;  /* 0x00000000004c0947 */ /* 0x002fea0003800000 */
[----:B------:R-:W-:-:S07]  /*5b00*/  IMAD.MOV.U32 R11, RZ, RZ, R5 ;  /* 0x000000ffff0b7224 */ /* 0x000fce00078e0005 */
.L_x_78:
        /* <DEDUP_REMOVED lines=18> */
.L_x_77:
[----:B------:R-:W-:Y:S05]  /*5c30*/  BSYNC.RECONVERGENT B0 ;  /* 0x0000000000007941 */ /* 0x000fea0003800200 */
.L_x_76:
        /* <DEDUP_REMOVED lines=18> */
.L_x_80:
[----:B------:R-:W-:Y:S05]  /*5d60*/  BSYNC.RECONVERGENT B0 ;  /* 0x0000000000007941 */ /* 0x000fea0003800200 */
.L_x_79:
        /* <DEDUP_REMOVED lines=21> */
.L_x_82:
[----:B------:R-:W-:Y:S05]  /*5ec0*/  BSYNC.RECONVERGENT B0 ;  /* 0x0000000000007941 */ /* 0x000fea0003800200 */
.L_x_81:
[----:B------:R-:W-:Y:S01]  /*5ed0*/  @!P0 IMAD.MOV R13, RZ, RZ, R10 ;  /* 0x000000ffff0d8224 */ /* 0x000fe200078e020a */
[----:B------:R-:W-:Y:S01]  /*5ee0*/  BSSY.RECONVERGENT B0, `(.L_x_83) ;  /* 0x0000014000007945 */ /* 0x000fe20003800200 */
[----:B------:R-:W-:Y:S01]  /*5ef0*/  @P0 IMAD.MOV R16, RZ, RZ, R12 ;  /* 0x000000ffff100224 */ /* 0x000fe200078e020c */
[----:B-12---:R-:W-:Y:S01]  /*5f00*/  SEL R6, R4, R3, P0 ;  /* 0x0000000304067207 */ /* 0x006fe20000000000 */
        /* <DEDUP_REMOVED lines=17> */
.L_x_84:
[----:B------:R-:W-:Y:S05]  /*6020*/  BSYNC.RECONVERGENT B0 ;  /* 0x0000000000007941 */ /* 0x000fea0003800200 */
.L_x_83:
        /* <DEDUP_REMOVED lines=21> */
.L_x_86:
[----:B------:R-:W-:Y:S05]  /*6180*/  BSYNC.RECONVERGENT B0 ;  /* 0x0000000000007941 */ /* 0x000fea0003800200 */
.L_x_85:
        /* <DEDUP_REMOVED lines=21> */
.L_x_88:
[----:B------:R-:W-:Y:S05]  /*62e0*/  BSYNC.RECONVERGENT B0 ;  /* 0x0000000000007941 */ /* 0x000fea0003800200 */
.L_x_87:
        /* <DEDUP_REMOVED lines=21> */
.L_x_90:
[----:B------:R-:W-:Y:S05]  /*6440*/  BSYNC.RECONVERGENT B0 ;  /* 0x0000000000007941 */ /* 0x000fea0003800200 */
.L_x_89:
        /* <DEDUP_REMOVED lines=21> */
.L_x_92:
[----:B------:R-:W-:Y:S05]  /*65a0*/  BSYNC.RECONVERGENT B0 ;  /* 0x0000000000007941 */ /* 0x000fea0003800200 */
.L_x_91:
        /* <DEDUP_REMOVED lines=21> */
.L_x_94:
[----:B------:R-:W-:Y:S05]  /*6700*/  BSYNC.RECONVERGENT B0 ;  /* 0x0000000000007941 */ /* 0x000fea0003800200 */
.L_x_93:
        /* <DEDUP_REMOVED lines=21> */
.L_x_96:
[----:B------:R-:W-:Y:S05]  /*6860*/  BSYNC.RECONVERGENT B0 ;  /* 0x0000000000007941 */ /* 0x000fea0003800200 */
.L_x_95:
        /* <DEDUP_REMOVED lines=21> */
.L_x_98:
[----:B------:R-:W-:Y:S05]  /*69c0*/  BSYNC.RECONVERGENT B0 ;  /* 0x0000000000007941 */ /* 0x000fea0003800200 */
.L_x_97:
        /* <DEDUP_REMOVED lines=21> */
.L_x_100:
[----:B------:R-:W-:Y:S05]  /*6b20*/  BSYNC.RECONVERGENT B0 ;  /* 0x0000000000007941 */ /* 0x000fea0003800200 */
.L_x_99:
        /* <DEDUP_REMOVED lines=21> */
.L_x_102:
[----:B------:R-:W-:Y:S05]  /*6c80*/  BSYNC.RECONVERGENT B0 ;  /* 0x0000000000007941 */ /* 0x000fea0003800200 */
.L_x_101:
        /* <DEDUP_REMOVED lines=21> */
.L_x_104:
[----:B------:R-:W-:Y:S05]  /*6de0*/  BSYNC.RECONVERGENT B0 ;  /* 0x0000000000007941 */ /* 0x000fea0003800200 */
.L_x_103:
        /* <DEDUP_REMOVED lines=21> */
.L_x_106:
[----:B------:R-:W-:Y:S05]  /*6f40*/  BSYNC.RECONVERGENT B0 ;  /* 0x0000000000007941 */ /* 0x000fea0003800200 */
.L_x_105:
        /* <DEDUP_REMOVED lines=20> */
.L_x_108:
[----:B------:R-:W-:Y:S05]  /*7090*/  BSYNC.RECONVERGENT B0 ;  /* 0x0000000000007941 */ /* 0x000fea0003800200 */
.L_x_107:
        /* <DEDUP_REMOVED lines=20> */
.L_x_110:
[----:B------:R-:W-:Y:S05]  /*71e0*/  BSYNC.RECONVERGENT B0 ;  /* 0x0000000000007941 */ /* 0x000fea0003800200 */
.L_x_109:
        /* <DEDUP_REMOVED lines=22> */
.L_x_112:
[----:B------:R-:W-:Y:S05]  /*7350*/  BSYNC.RECONVERGENT B0 ;  /* 0x0000000000007941 */ /* 0x000fea0003800200 */
.L_x_111:
[----:B------:R-:W-:Y:S06]  /*7360*/  BAR.SYNC.DEFER_BLOCKING 0x0 ;  /* 0x0000000000007b1d */ /* 0x000fec0000010000 */
[----:B------:R-:W-:Y:S05]  /*7370*/  BRA.U !UP0, `(.L_x_113) ;  /* 0x0000000508a87547 */ /* 0x000fea000b800000 */
[----:B------:R-:W0:Y:S01]  /*7380*/  S2R R3, SR_LANEID ;  /* 0x0000000000037919 */ /* 0x000e220000000000 */
[----:B--2---:R-:W-:Y:S01]  /*7390*/  SHF.R.U32.HI R4, RZ, 0x5, R2 ;  /* 0x00000005ff047819 */ /* 0x004fe20000011602 */
[----:B------:R-:W1:Y:S01]  /*73a0*/  LDCU.64 UR4, c[0x0][0x3a0] ;  /* 0x00007400ff0477ac */ /* 0x000e620008000a00 */
[----:B------:R-:W-:-:S03]  /*73b0*/  ISETP.NE.AND P0, PT, R2, RZ, PT ;  /* 0x000000ff0200720c */ /* 0x000fc60003f05270 */
[----:B0-----:R-:W-:-:S04]  /*73c0*/  IMAD R4, R4, 0x20, R3 ;  /* 0x0000002004047824 */ /* 0x001fc800078e0203 */
[----:B------:R-:W-:-:S04]  /*73d0*/  IMAD R4, R4, 0x11, RZ ;  /* 0x0000001104047824 */ /* 0x000fc800078e02ff */
[----:B------:R-:W-:Y:S02]  /*73e0*/  IMAD R3, R3, -0x10, R4 ;  /* 0xfffffff003037824 */ /* 0x000fe400078e0204 */
[--C-:B------:R-:W-:Y:S02]  /*73f0*/  IMAD R16, R4, 0x4, R18.reuse ;  /* 0x0000000404107824 */ /* 0x100fe400078e0212 */
[----:B------:R-:W-:Y:S01]  /*7400*/  IMAD R28, R3, 0x4, R18 ;  /* 0x00000004031c7824 */ /* 0x000fe200078e0212 */
[C---:B------:R-:W-:Y:S02]  /*7410*/  LOP3.LUT R3, R2.reuse, 0x3e0, RZ, 0xc0, !PT ;  /* 0x000003e002037812 */ /* 0x040fe400078ec0ff */
[----:B------:R-:W-:Y:S01]  /*7420*/  STS [R16], R5 ;  /* 0x0000000510007388 */ /* 0x000fe20000000800 */
[----:B------:R-:W-:-:S03]  /*7430*/  LOP3.LUT R2, R2, 0x1f, RZ, 0xc0, !PT ;  /* 0x0000001f02027812 */ /* 0x000fc600078ec0ff */
[----:B------:R-:W-:Y:S02]  /*7440*/  STS [R16+0x4], R6 ;  /* 0x0000040610007388 */ /* 0x000fe40000000800 */
[----:B------:R-:W-:Y:S02]  /*7450*/  IMAD R2, R3, 0x11, R2 ;  /* 0x0000001103027824 */ /* 0x000fe400078e0202 */
[----:B------:R0:W-:Y:S01]  /*7460*/  STS [R16+0x8], R7 ;  /* 0x0000080710007388 */ /* 0x0001e20000000800 */
[----:B------:R-:W-:-:S03]  /*7470*/  IMAD.MOV.U32 R3, RZ, RZ, RZ ;  /* 0x000000ffff037224 */ /* 0x000fc600078e00ff */
[----:B------:R-:W-:Y:S04]  /*7480*/  STS [R16+0xc], R8 ;  /* 0x00000c0810007388 */ /* 0x000fe80000000800 */
[----:B------:R-:W-:Y:S01]  /*7490*/  STS [R16+0x10], R9 ;  /* 0x0000100910007388 */ /* 0x000fe20000000800 */
[----:B0-----:R-:W-:-:S03]  /*74a0*/  IMAD.WIDE.U32 R6, R0, 0x1100, R2 ;  /* 0x0000110000067825 */ /* 0x001fc600078e0002 */
[----:B------:R-:W-:Y:S01]  /*74b0*/  STS [R16+0x14], R10 ;  /* 0x0000140a10007388 */ /* 0x000fe20000000800 */
[----:B------:R-:W-:-:S03]  /*74c0*/  VIADD R3, R2, 0x20 ;  /* 0x0000002002037836 */ /* 0x000fc60000000000 */
[----:B------:R-:W-:Y:S01]  /*74d0*/  STS [R16+0x18], R11 ;  /* 0x0000180b10007388 */ /* 0x000fe20000000800 */
[----:B------:R-:W-:-:S03]  /*74e0*/  VIADD R0, R2, 0xc0 ;  /* 0x000000c002007836 */ /* 0x000fc60000000000 */
        /* <DEDUP_REMOVED lines=11> */
[----:B-----5:R-:W-:Y:S04]  /*75a0*/  LDS R14, [R28] ;  /* 0x000000001c0e7984 */ /* 0x020fe80000000800 */
[----:B------:R-:W-:Y:S04]  /*75b0*/  LDS R12, [R28+0x80] ;  /* 0x000080001c0c7984 */ /* 0x000fe80000000800 */
        /* <DEDUP_REMOVED lines=15> */
[----:B------:R0:W-:Y:S01]  /*76b0*/  @!P0 STS [R18+0x4400], R23 ;  /* 0x0044001712008388 */ /* 0x0001e20000000800 */
[----:B------:R-:W-:Y:S01]  /*76c0*/  BAR.SYNC.DEFER_BLOCKING 0x0 ;  /* 0x0000000000007b1d */ /* 0x000fe20000010000 */
[----:B-1----:R-:W-:-:S04]  /*76d0*/  LEA R4, P0, R6, UR4, 0x2 ;  /* 0x0000000406047c11 */ /* 0x002fc8000f8010ff */
[----:B------:R-:W-:Y:S01]  /*76e0*/  LEA.HI.X R5, R6, UR5, R7, 0x2, P0 ;  /* 0x0000000506057c11 */ /* 0x000fe200080f1407 */
[C---:B0-----:R-:W-:Y:S02]  /*76f0*/  VIADD R23, R2.reuse, 0x40 ;  /* 0x0000004002177836 */ /* 0x041fe40000000000 */
[C---:B------:R-:W-:Y:S01]  /*7700*/  VIADD R7, R2.reuse, 0x80 ;  /* 0x0000008002077836 */ /* 0x040fe20000000000 */
[----:B------:R-:W0:Y:S02]  /*7710*/  LDS R8, [R18+0x4400] ;  /* 0x0044000012087984 */ /* 0x000e240000000800 */
[CC--:B0-----:R-:W-:Y:S02]  /*7720*/  ISETP.GE.AND P2, PT, R2.reuse, R8.reuse, PT ;  /* 0x000000080200720c */ /* 0x0c1fe40003f46270 */
[-C--:B------:R-:W-:Y:S01]  /*7730*/  ISETP.GE.AND P1, PT, R3, R8.reuse, PT ;  /* 0x000000080300720c */ /* 0x080fe20003f26270 */
[C---:B------:R-:W-:Y:S01]  /*7740*/  VIADD R3, R2.reuse, 0x60 ;  /* 0x0000006002037836 */ /* 0x040fe20000000000 */
[-C--:B------:R-:W-:Y:S01]  /*7750*/  ISETP.GE.AND P0, PT, R23, R8.reuse, PT ;  /* 0x000000081700720c */ /* 0x080fe20003f06270 */
[C---:B------:R-:W-:Y:S01]  /*7760*/  VIADD R23, R2.reuse, 0xa0 ;  /* 0x000000a002177836 */ /* 0x040fe20000000000 */
[-C--:B------:R-:W-:Y:S01]  /*7770*/  ISETP.GE.AND P6, PT, R7, R8.reuse, PT ;  /* 0x000000080700720c */ /* 0x080fe20003fc6270 */
[C---:B------:R-:W-:Y:S01]  /*7780*/  VIADD R7, R2.reuse, 0x100 ;  /* 0x0000010002077836 */ /* 0x040fe20000000000 */
[-C--:B------:R-:W-:Y:S01]  /*7790*/  ISETP.GE.AND P4, PT, R3, R8.reuse, PT ;  /* 0x000000080300720c */ /* 0x080fe20003f86270 */
[----:B------:R-:W-:Y:S01]  /*77a0*/  VIADD R3, R2, 0xe0 ;  /* 0x000000e002037836 */ /* 0x000fe20000000000 */
[----:B------:R-:W-:-:S02]  /*77b0*/  ISETP.GE.AND P3, PT, R0, R8, PT ;  /* 0x000000080000720c */ /* 0x000fc40003f66270 */
[-C--:B------:R-:W-:Y:S01]  /*77c0*/  ISETP.GE.AND P5, PT, R23, R8.reuse, PT ;  /* 0x000000081700720c */ /* 0x080fe20003fa6270 */
[----:B------:R0:W-:Y:S01]  /*77d0*/  @!P2 STG.E desc[UR6][R4.64], R14 ;  /* 0x0000000e0400a986 */ /* 0x0001e2000c101906 */
[-C--:B------:R-:W-:Y:S01]  /*77e0*/  ISETP.GE.AND P2, PT, R3, R8.reuse, PT ;  /* 0x000000080300720c */ /* 0x080fe20003f46270 */
[C---:B------:R-:W-:Y:S02]  /*77f0*/  VIADD R3, R2.reuse, 0x120 ;  /* 0x0000012002037836 */ /* 0x040fe40000000000 */
[----:B------:R0:W-:Y:S03]  /*7800*/  @!P0 STG.E desc[UR6][R4.64+0x100], R10 ;  /* 0x0001000a04008986 */ /* 0x0001e6000c101906 */
[-C--:B------:R-:W-:Y:S01]  /*7810*/  ISETP.GE.AND P0, PT, R3, R8.reuse, PT ;  /* 0x000000080300720c */ /* 0x080fe20003f06270 */
[C---:B------:R-:W-:Y:S01]  /*7820*/  VIADD R3, R2.reuse, 0x160 ;  /* 0x0000016002037836 */ /* 0x040fe20000000000 */
[----:B------:R0:W-:Y:S01]  /*7830*/  @!P1 STG.E desc[UR6][R4.64+0x80], R12 ;  /* 0x0000800c04009986 */ /* 0x0001e2000c101906 */
[----:B------:R-:W-:Y:S01]  /*7840*/  ISETP.GE.AND P1, PT, R7, R8, PT ;  /* 0x000000080700720c */ /* 0x000fe20003f26270 */
[----:B------:R-:W-:-:S02]  /*7850*/  VIADD R7, R2, 0x140 ;  /* 0x0000014002077836 */ /* 0x000fc40000000000 */
[----:B------:R0:W-:Y:S01]  /*7860*/  @!P6 STG.E desc[UR6][R4.64+0x200], R35 ;  /* 0x000200230400e986 */ /* 0x0001e2000c101906 */
[-C--:B------:R-:W-:Y:S01]  /*7870*/  ISETP.GE.AND P6, PT, R3, R8.reuse, PT ;  /* 0x000000080300720c */ /* 0x080fe20003fc6270 */
[C---:B------:R-:W-:Y:S02]  /*7880*/  VIADD R3, R2.reuse, 0x1a0 ;  /* 0x000001a002037836 */ /* 0x040fe40000000000 */
[----:B------:R0:W-:Y:S01]  /*7890*/  @!P4 STG.E desc[UR6][R4.64+0x180], R37 ;  /* 0x000180250400c986 */ /* 0x0001e2000c101906 */
[-C--:B------:R-:W-:Y:S01]  /*78a0*/  ISETP.GE.AND P4, PT, R7, R8.reuse, PT ;  /* 0x000000080700720c */ /* 0x080fe20003f86270 */
[C---:B------:R-:W-:Y:S02]  /*78b0*/  VIADD R7, R2.reuse, 0x180 ;  /* 0x0000018002077836 */ /* 0x040fe40000000000 */
        /* <DEDUP_REMOVED lines=8> */
[----:B------:R-:W-:Y:S02]  /*7940*/  VIADD R3, R2, 0x200 ;  /* 0x0000020002037836 */ /* 0x000fe40000000000 */
[----:B------:R0:W-:Y:S01]  /*7950*/  @!P2 STG.E desc[UR6][R4.64+0x380], R27 ;  /* 0x0003801b0400a986 */ /* 0x0001e2000c101906 */
[----:B------:R-:W-:-:S03]  /*7960*/  ISETP.GE.AND P2, PT, R7, R8, PT ;  /* 0x000000080700720c */ /* 0x000fc60003f46270 */
[----:B------:R0:W-:Y:S01]  /*7970*/  @!P0 STG.E desc[UR6][R4.64+0x480], R25 ;  /* 0x0004801904008986 */ /* 0x0001e2000c101906 */
[----:B------:R-:W-:-:S03]  /*7980*/  ISETP.GE.AND P0, PT, R3, R8, PT ;  /* 0x000000080300720c */ /* 0x000fc60003f06270 */
[----:B------:R0:W-:Y:S04]  /*7990*/  @!P4 STG.E desc[UR6][R4.64+0x500], R21 ;  /* 0x000500150400c986 */ /* 0x0001e8000c101906 */
[----:B------:R0:W-:Y:S04]  /*79a0*/  @!P6 STG.E desc[UR6][R4.64+0x580], R19 ;  /* 0x000580130400e986 */ /* 0x0001e8000c101906 */
[----:B------:R0:W-:Y:S04]  /*79b0*/  @!P5 STG.E desc[UR6][R4.64+0x600], R17 ;  /* 0x000600110400d986 */ /* 0x0001e8000c101906 */
[----:B------:R0:W-:Y:S04]  /*79c0*/  @!P3 STG.E desc[UR6][R4.64+0x680], R15 ;  /* 0x0006800f0400b986 */ /* 0x0001e8000c101906 */
[----:B------:R0:W-:Y:S04]  /*79d0*/  @!P2 STG.E desc[UR6][R4.64+0x700], R13 ;  /* 0x0007000d0400a986 */ /* 0x0001e8000c101906 */
[----:B------:R0:W-:Y:S01]  /*79e0*/  @!P1 STG.E desc[UR6][R4.64+0x780], R11 ;  /* 0x0007800b04009986 */ /* 0x0001e2000c101906 */
[----:B------:R-:W-:Y:S05]  /*79f0*/  @P0 EXIT ;  /* 0x000000000000094d */ /* 0x000fea0003800000 */
[----:B------:R-:W-:Y:S01]  /*7a00*/  STG.E desc[UR6][R4.64+0x800], R9 ;  /* 0x0008000904007986 */ /* 0x000fe2000c101906 */
[----:B------:R-:W-:Y:S05]  /*7a10*/  EXIT ;  /* 0x000000000000794d */ /* 0x000fea0003800000 */
.L_x_113:
[----:B------:R-:W0:Y:S01]  /*7a20*/  S2R R3, SR_LANEID ;  /* 0x0000000000037919 */ /* 0x000e220000000000 */
[----:B--2---:R-:W-:Y:S01]  /*7a30*/  SHF.R.U32.HI R4, RZ, 0x5, R2 ;  /* 0x00000005ff047819 */ /* 0x004fe20000011602 */
[----:B------:R-:W1:Y:S01]  /*7a40*/  LDCU.64 UR4, c[0x0][0x388] ;  /* 0x00007100ff0477ac */ /* 0x000e620008000a00 */
[----:B------:R-:W-:-:S03]  /*7a50*/  ISETP.NE.AND P0, PT, R2, RZ, PT ;  /* 0x000000ff0200720c */ /* 0x000fc60003f05270 */
[----:B0-----:R-:W-:-:S04]  /*7a60*/  IMAD R4, R4, 0x20, R3 ;  /* 0x0000002004047824 */ /* 0x001fc800078e0203 */
[----:B------:R-:W-:-:S04]  /*7a70*/  IMAD R4, R4, 0x11, RZ ;  /* 0x0000001104047824 */ /* 0x000fc800078e02ff */
[----:B------:R-:W-:Y:S02]  /*7a80*/  IMAD R3, R3, -0x10, R4 ;  /* 0xfffffff003037824 */ /* 0x000fe400078e0204 */
[--C-:B-----5:R-:W-:Y:S02]  /*7a90*/  IMAD R14, R4, 0x4, R18.reuse ;  /* 0x00000004040e7824 */ /* 0x120fe400078e0212 */
[----:B------:R-:W-:-:S03]  /*7aa0*/  IMAD R3, R3, 0x4, R18 ;  /* 0x0000000403037824 */ /* 0x000fc600078e0212 */
[----:B------:R0:W-:Y:S04]  /*7ab0*/  STS [R14], R5 ;  /* 0x000000050e007388 */ /* 0x0001e80000000800 */
[----:B------:R-:W-:Y:S04]  /*7ac0*/  STS [R14+0x4], R6 ;  /* 0x000004060e007388 */ /* 0x000fe80000000800 */
[----:B------:R-:W-:Y:S01]  /*7ad0*/  STS [R14+0x8], R7 ;  /* 0x000008070e007388 */ /* 0x000fe20000000800 */
[----:B0-----:R-:W-:-:S03]  /*7ae0*/  IMAD.WIDE.U32 R4, R0, 0x1100, RZ ;  /* 0x0000110000047825 */ /* 0x001fc600078e00ff */
[----:B------:R-:W-:Y:S01]  /*7af0*/  STS [R14+0xc], R8 ;  /* 0x00000c080e007388 */ /* 0x000fe20000000800 */
[----:B------:R-:W-:-:S03]  /*7b00*/  LOP3.LUT R0, R4, 0x1f, R2, 0xf8, !PT ;  /* 0x0000001f04007812 */ /* 0x000fc600078ef802 */
        /* <DEDUP_REMOVED lines=14> */
[----:B------:R-:W-:Y:S01]  /*7bf0*/  LDS R12, [R3] ;  /* 0x00000000030c7984 */ /* 0x000fe20000000800 */
[----:B0-----:R-:W-:-:S03]  /*7c00*/  LOP3.LUT R14, R2, 0x3e0, RZ, 0xc0, !PT ;  /* 0x000003e0020e7812 */ /* 0x001fc600078ec0ff */
[----:B------:R-:W-:Y:S04]  /*7c10*/  LDS R10, [R3+0x80] ;  /* 0x00008000030a7984 */ /* 0x000fe80000000800 */
[----:B------:R-:W-:Y:S01]  /*7c20*/  LDS R8, [R3+0x100] ;  /* 0x0001000003087984 */ /* 0x000fe20000000800 */
[----:B------:R-:W-:-:S03]  /*7c30*/  IMAD R35, R14, 0x11, RZ ;  /* 0x000000110e237824 */ /* 0x000fc600078e02ff */
        /* <DEDUP_REMOVED lines=13> */
[----:B------:R0:W-:Y:S04]  /*7d10*/  LDS R7, [R3+0x800] ;  /* 0x0008000003077984 */ /* 0x0001e80000000800 */
[----:B------:R2:W-:Y:S01]  /*7d20*/  @!P0 STS [R18+0x4400], R23 ;  /* 0x0044001712008388 */ /* 0x0005e20000000800 */
[----:B------:R-:W-:Y:S01]  /*7d30*/  BAR.SYNC.DEFER_BLOCKING 0x0 ;  /* 0x0000000000007b1d */ /* 0x000fe20000010000 */
[----:B------:R-:W-:-:S02]  /*7d40*/  IADD3 R0, P0, PT, R35, R0, RZ ;  /* 0x0000000023007210 */ /* 0x000fc40007f1e0ff */
[----:B------:R-:W-:-:S03]  /*7d50*/  LOP3.LUT R35, R35, 0x1f, R2, 0xf8, !PT ;  /* 0x0000001f23237812 */ /* 0x000fc600078ef802 */
[----:B0-----:R-:W-:Y:S01]  /*7d60*/  IMAD.X R3, RZ, RZ, R5, P0 ;  /* 0x000000ffff037224 */ /* 0x001fe200000e0605 */
[C---:B-1----:R-:W-:Y:S01]  /*7d70*/  LEA R2, P0, R0.reuse, UR4, 0x2 ;  /* 0x0000000400027c11 */ /* 0x042fe2000f8010ff */
[C---:B------:R-:W-:Y:S02]  /*7d80*/  VIADD R5, R35.reuse, 0x20 ;  /* 0x0000002023057836 */ /* 0x040fe40000000000 */
[C---:B--2---:R-:W-:Y:S01]  /*7d90*/  VIADD R23, R35.reuse, 0x40 ;  /* 0x0000004023177836 */ /* 0x044fe20000000000 */
[----:B------:R-:W-:Y:S01]  /*7da0*/  LEA.HI.X R3, R0, UR5, R3, 0x2, P0 ;  /* 0x0000000500037c11 */ /* 0x000fe200080f1403 */
[C---:B------:R-:W-:Y:S02]  /*7db0*/  VIADD R0, R35.reuse, 0xa0 ;  /* 0x000000a023007836 */ /* 0x040fe40000000000 */
[C---:B------:R-:W-:Y:S01]  /*7dc0*/  VIADD R4, R35.reuse, 0xc0 ;  /* 0x000000c023047836 */ /* 0x040fe20000000000 */
[----:B------:R-:W0:Y:S02]  /*7dd0*/  LDS R6, [R18+0x4400] ;  /* 0x0044000012067984 */ /* 0x000e240000000800 */
[----:B0-----:R-:W-:-:S02]  /*7de0*/  ISETP.GE.AND P2, PT, R35, R6, PT ;  /* 0x000000062300720c */ /* 0x001fc40003f46270 */
[-C--:B------:R-:W-:Y:S01]  /*7df0*/  ISETP.GE.AND P3, PT, R5, R6.reuse, PT ;  /* 0x000000060500720c */ /* 0x080fe20003f66270 */
[----:B------:R-:W-:Y:S01]  /*7e00*/  VIADD R5, R35, 0x60 ;  /* 0x0000006023057836 */ /* 0x000fe20000000000 */
[-C--:B------:R-:W-:Y:S01]  /*7e10*/  ISETP.GE.AND P4, PT, R23, R6.reuse, PT ;  /* 0x000000061700720c */ /* 0x080fe20003f86270 */
[----:B------:R-:W-:Y:S01]  /*7e20*/  VIADD R23, R35, 0x80 ;  /* 0x0000008023177836 */ /* 0x000fe20000000000 */
[-C--:B------:R-:W-:Y:S02]  /*7e30*/  ISETP.GE.AND P0, PT, R0, R6.reuse, PT ;  /* 0x000000060000720c */ /* 0x080fe40003f06270 */
[-C--:B------:R-:W-:Y:S01]  /*7e40*/  ISETP.GE.AND P5, PT, R5, R6.reuse, PT ;  /* 0x000000060500720c */ /* 0x080fe20003fa6270 */
[----:B------:R-:W-:Y:S01]  /*7e50*/  VIADD R5, R35, 0xe0 ;  /* 0x000000e023057836 */ /* 0x000fe20000000000 */
[-C--:B------:R-:W-:Y:S01]  /*7e60*/  ISETP.GE.AND P6, PT, R23, R6.reuse, PT ;  /* 0x000000061700720c */ /* 0x080fe20003fc6270 */
[----:B------:R-:W-:Y:S01]  /*7e70*/  VIADD R23, R35, 0x100 ;  /* 0x0000010023177836 */ /* 0x000fe20000000000 */
[-C--:B------:R-:W-:Y:S01]  /*7e80*/  ISETP.GE.AND P1, PT, R4, R6.reuse, PT ;  /* 0x000000060400720c */ /* 0x080fe20003f26270 */
[----:B------:R0:W-:Y:S01]  /*7e90*/  @!P2 STG.E desc[UR6][R2.64], R12 ;  /* 0x0000000c0200a986 */ /* 0x0001e2000c101906 */
[----:B------:R-:W-:Y:S01]  /*7ea0*/  ISETP.GE.AND P2, PT, R5, R6, PT ;  /* 0x000000060500720c */ /* 0x000fe20003f46270 */
[----:B------:R-:W-:-:S02]  /*7eb0*/  VIADD R5, R35, 0x120 ;  /* 0x0000012023057836 */ /* 0x000fc40000000000 */
[----:B------:R0:W-:Y:S01]  /*7ec0*/  @!P3 STG.E desc[UR6][R2.64+0x80], R10 ;  /* 0x0000800a0200b986 */ /* 0x0001e2000c101906 */
[-C--:B------:R-:W-:Y:S01]  /*7ed0*/  ISETP.GE.AND P3, PT, R23, R6.reuse, PT ;  /* 0x000000061700720c */ /* 0x080fe20003f66270 */
[----:B------:R-:W-:Y:S02]  /*7ee0*/  VIADD R23, R35, 0x140 ;  /* 0x0000014023177836 */ /* 0x000fe40000000000 */
[----:B------:R0:W-:Y:S01]  /*7ef0*/  @!P4 STG.E desc[UR6][R2.64+0x100], R8 ;  /* 0x000100080200c986 */ /* 0x0001e2000c101906 */
[-C--:B------:R-:W-:Y:S01]  /*7f00*/  ISETP.GE.AND P4, PT, R5, R6.reuse, PT ;  /* 0x000000060500720c */ /* 0x080fe20003f86270 */
[----:B------:R-:W-:Y:S02]  /*7f10*/  VIADD R5, R35, 0x160 ;  /* 0x0000016023057836 */ /* 0x000fe40000000000 */
        /* <DEDUP_REMOVED lines=12> */
[----:B------:R-:W-:Y:S01]  /*7fe0*/  VIADD R35, R35, 0x200 ;  /* 0x0000020023237836 */ /* 0x000fe20000000000 */
[----:B------:R0:W-:Y:S01]  /*7ff0*/  @!P2 STG.E desc[UR6][R2.64+0x380], R25 ;  /* 0x000380190200a986 */ /* 0x0001e2000c101906 */
[----:B------:R-:W-:-:S03]  /*8000*/  ISETP.GE.AND P2, PT, R23, R6, PT ;  /* 0x000000061700720c */ /* 0x000fc60003f46270 */
        /* <DEDUP_REMOVED lines=13> */
.L_x_114:
[----:B------:R-:W-:-:S00]  /*80e0*/  BRA `(.L_x_114) ;  /* 0xfffffffc00fc7947 */ /* 0x000fc0000383ffff */
[----:B------:R-:W-:-:S00]  /*80f0*/  NOP ;  /* 0x0000000000007918 */ /* 0x000fc00000000000 */
        /* <DEDUP_REMOVED lines=8> */
.L_x_1355:


//--------------------- .text._ZN3cub18CUB_300001_SM_10006detail10merge_sort30DeviceMergeSortPartitionKernelIN6thrust24THRUST_300001_SM_1000_NS10device_ptrIiEEm4cmpdiEEvbT_PT2_T0_SC_PSC_T1_SC_i --------------------------
	.section	.text._ZN3cub18CUB_300001_SM_10006detail10merge_sort30DeviceMergeSortPartitionKernelIN6thrust24THRUST_300001_SM_1000_NS10device_ptrIiEEm4cmpdiEEvbT_PT2_T0_SC_PSC_T1_SC_i,"ax",@progbits
	.align	128
        .global         _ZN3cub18CUB_300001_SM_10006detail10merge_sort30DeviceMergeSortPartitionKernelIN6thrust24THRUST_300001_SM_1000_NS10device_ptrIiEEm4cmpdiEEvbT_PT2_T0_SC_PSC_T1_SC_i
        .type           _ZN3cub18CUB_300001_SM_10006detail10merge_sort30DeviceMergeSortPartitionKernelIN6thrust24THRUST_300001_SM_1000_NS10device_ptrIiEEm4cmpdiEEvbT_PT2_T0_SC_PSC_T1_SC_i,@function
        .size           _ZN3cub18CUB_300001_SM_10006detail10merge_sort30DeviceMergeSortPartitionKernelIN6thrust24THRUST_300001_SM_1000_NS10device_ptrIiEEm4cmpdiEEvbT_PT2_T0_SC_PSC_T1_SC_i,(.L_x_1356 - _ZN3cub18CUB_300001_SM_10006detail10merge_sort30DeviceMergeSortPartitionKernelIN6thrust24THRUST_300001_SM_1000_NS10device_ptrIiEEm4cmpdiEEvbT_PT2_T0_SC_PSC_T1_SC_i)
        .other          _ZN3cub18CUB_300001_SM_10006detail10merge_sort30DeviceMergeSortPartitionKernelIN6thrust24THRUST_300001_SM_1000_NS10device_ptrIiEEm4cmpdiEEvbT_PT2_T0_SC_PSC_T1_SC_i,@"STO_CUDA_ENTRY STV_DEFAULT"
_ZN3cub18CUB_300001_SM_10006detail10merge_sort30DeviceMergeSortPartitionKernelIN6thrust24THRUST_300001_SM_1000_NS10device_ptrIiEEm4cmpdiEEvbT_PT2_T0_SC_PSC_T1_SC_i:
.text._ZN3cub18CUB_300001_SM_10006detail10merge_sort30DeviceMergeSortPartitionKernelIN6thrust24THRUST_300001_SM_1000_NS10device_ptrIiEEm4cmpdiEEvbT_PT2_T0_SC_PSC_T1_SC_i:
[----:B------:R-:W-:Y:S01]  /*0000*/  LDC R1, c[0x0][0x37c] ;  /* 0x0000df00ff017b82 */ /* 0x000fe20000000800 */
[----:B------:R-:W0:Y:S01]  /*0010*/  S2R R0, SR_CTAID.X ;  /* 0x0000000000007919 */ /* 0x000e220000002500 */
[----:B------:R-:W0:Y:S01]  /*0020*/  LDCU UR4, c[0x0][0x360] ;  /* 0x00006c00ff0477ac */ /* 0x000e220008000800 */
[----:B------:R-:W0:Y:S01]  /*0030*/  S2R R3, SR_TID.X ;  /* 0x0000000000037919 */ /* 0x000e220000002100 */
[----:B------:R-:W1:Y:S01]  /*0040*/  LDCU.64 UR10, c[0x0][0x3a0] ;  /* 0x00007400ff0a77ac */ /* 0x000e620008000a00 */
[----:B0-----:R-:W-:-:S05]  /*0050*/  IMAD R0, R0, UR4, R3 ;  /* 0x0000000400007c24 */ /* 0x001fca000f8e0203 */
[----:B-1----:R-:W-:-:S04]  /*0060*/  ISETP.GE.U32.AND P0, PT, R0, UR10, PT ;  /* 0x0000000a00007c0c */ /* 0x002fc8000bf06070 */
[----:B------:R-:W-:-:S13]  /*0070*/  ISETP.GE.U32.AND.EX P0, PT, RZ, UR11, PT, P0 ;  /* 0x0000000bff007c0c */ /* 0x000fda000bf06100 */
[----:B------:R-:W-:Y:S05]  /*0080*/  @P0 EXIT ;  /* 0x000000000000094d */ /* 0x000fea0003800000 */
[----:B------:R-:W0:Y:S01]  /*0090*/  LDCU.64 UR6, c[0x0][0x3b8] ;  /* 0x00007700ff0677ac */ /* 0x000e220008000a00 */
[----:B------:R-:W1:Y:S01]  /*00a0*/  LDC R4, c[0x0][0x3c0] ;  /* 0x0000f000ff047b82 */ /* 0x000e620000000800 */
[----:B------:R-:W-:Y:S01]  /*00b0*/  IADD3 R8, P2, PT, R0, 0x1, RZ ;  /* 0x0000000100087810 */ /* 0x000fe20007f5e0ff */
[----:B------:R-:W-:Y:S01]  /*00c0*/  ACQBULK ;  /* 0x000000000000782e */ /* 0x000fe20000000000 */
[----:B------:R-:W2:Y:S02]  /*00d0*/  LDCU.64 UR8, c[0x0][0x358] ;  /* 0x00006b00ff0877ac */ /* 0x000ea40008000a00 */
[----:B------:R-:W-:Y:S01]  /*00e0*/  ISETP.NE.U32.AND P0, PT, R8, UR10, PT ;  /* 0x0000000a08007c0c */ /* 0x000fe2000bf05070 */
[----:B------:R-:W-:-:S05]  /*00f0*/  IMAD.X R8, RZ, RZ, RZ, P2 ;  /* 0x000000ffff087224 */ /* 0x000fca00010e06ff */
[----:B------:R-:W-:Y:S01]  /*0100*/  ISETP.NE.AND.EX P0, PT, R8, UR11, PT, P0 ;  /* 0x0000000b08007c0c */ /* 0x000fe2000bf05300 */
[----:B0-----:R-:W-:Y:S02]  /*0110*/  UIADD3 UR4, UPT, UPT, -UR6, URZ, URZ ;  /* 0x000000ff06047290 */ /* 0x001fe4000fffe1ff */
[----:B------:R-:W-:-:S04]  /*0120*/  USHF.R.U32.HI UR5, URZ, 0x1, UR7 ;  /* 0x00000001ff057899 */ /* 0x000fc80008011607 */
[----:B------:R-:W-:Y:S01]  /*0130*/  LOP3.LUT R7, R0, UR4, RZ, 0xc0, !PT ;  /* 0x0000000400077c12 */ /* 0x000fe2000f8ec0ff */
[----:B------:R-:W-:Y:S01]  /*0140*/  USHF.R.U64 UR4, UR6, 0x1, UR7 ;  /* 0x0000000106047899 */ /* 0x000fe20008001207 */
[----:B-1----:R-:W-:Y:S01]  /*0150*/  SHF.R.S32.HI R5, RZ, 0x1f, R4 ;  /* 0x0000001fff057819 */ /* 0x002fe20000011404 */
[----:B------:R-:W-:Y:S02]  /*0160*/  IMAD R6, R4, UR5, RZ ;  /* 0x0000000504067c24 */ /* 0x000fe4000f8e02ff */
[----:B------:R-:W-:-:S04]  /*0170*/  IMAD.WIDE.U32 R2, R7, R4, RZ ;  /* 0x0000000407027225 */ /* 0x000fc800078e00ff */
[----:B------:R-:W-:-:S04]  /*0180*/  IMAD.WIDE.U32 R10, R4, UR4, RZ ;  /* 0x00000004040a7c25 */ /* 0x000fc8000f8e00ff */
[C---:B------:R-:W-:Y:S01]  /*0190*/  IMAD R9, R5.reuse, UR4, R6 ;  /* 0x0000000405097c24 */ /* 0x040fe2000f8e0206 */
[----:B------:R-:W0:Y:S01]  /*01a0*/  LDCU.64 UR4, c[0x0][0x398] ;  /* 0x00007300ff0477ac */ /* 0x000e220008000a00 */
[----:B------:R-:W-:Y:S01]  /*01b0*/  IMAD R3, R5, R7, R3 ;  /* 0x0000000705037224 */ /* 0x000fe200078e0203 */
[----:B------:R-:W-:Y:S01]  /*01c0*/  LOP3.LUT R7, RZ, R2, RZ, 0x33, !PT ;  /* 0x00000002ff077212 */ /* 0x000fe200078e33ff */
[----:B------:R-:W-:-:S03]  /*01d0*/  IMAD.IADD R11, R11, 0x1, R9 ;  /* 0x000000010b0b7824 */ /* 0x000fc600078e0209 */
[----:B------:R-:W-:Y:S02]  /*01e0*/  ISETP.LT.U32.AND P1, PT, R10, R7, PT ;  /* 0x000000070a00720c */ /* 0x000fe40003f21070 */
[----:B------:R-:W-:-:S04]  /*01f0*/  LOP3.LUT R6, RZ, R3, RZ, 0x33, !PT ;  /* 0x00000003ff067212 */ /* 0x000fc800078e33ff */
[----:B------:R-:W-:-:S04]  /*0200*/  ISETP.LT.U32.AND.EX P1, PT, R11, R6, PT, P1 ;  /* 0x000000060b00720c */ /* 0x000fc80003f21110 */
[----:B------:R-:W-:Y:S02]  /*0210*/  SEL R7, R10, R7, P1 ;  /* 0x000000070a077207 */ /* 0x000fe40000800000 */
[----:B------:R-:W-:Y:S02]  /*0220*/  SEL R6, R11, R6, P1 ;  /* 0x000000060b067207 */ /* 0x000fe40000800000 */
[----:B------:R-:W-:-:S05]  /*0230*/  IADD3 R8, P1, PT, R7, R2, RZ ;  /* 0x0000000207087210 */ /* 0x000fca0007f3e0ff */
[----:B------:R-:W-:Y:S01]  /*0240*/  IMAD.X R9, R6, 0x1, R3, P1 ;  /* 0x0000000106097824 */ /* 0x000fe200008e0603 */
[----:B0-----:R-:W-:Y:S01]  /*0250*/  ISETP.LT.U32.AND P1, PT, R8, UR4, PT ;  /* 0x0000000408007c0c */ /* 0x001fe2000bf21070 */
[----:B------:R-:W0:Y:S03]  /*0260*/  @!P0 LDC.64 R6, c[0x0][0x3a8] ;  /* 0x0000ea00ff068b82 */ /* 0x000e260000000a00 */
[----:B------:R-:W-:-:S04]  /*0270*/  ISETP.LT.U32.AND.EX P1, PT, R9, UR5, PT, P1 ;  /* 0x0000000509007c0c */ /* 0x000fc8000bf21110 */
[----:B------:R-:W-:Y:S02]  /*0280*/  SEL R8, R8, UR4, P1 ;  /* 0x0000000408087c07 */ /* 0x000fe40008800000 */
[----:B------:R-:W-:Y:S02]  /*0290*/  SEL R9, R9, UR5, P1 ;  /* 0x0000000509097c07 */ /* 0x000fe40008800000 */
[----:B------:R-:W-:Y:S02]  /*02a0*/  LOP3.LUT R15, RZ, R8, RZ, 0x33, !PT ;  /* 0x00000008ff0f7212 */ /* 0x000fe400078e33ff */
[----:B------:R-:W-:Y:S02]  /*02b0*/  LOP3.LUT R19, RZ, R9, RZ, 0x33, !PT ;  /* 0x00000009ff137212 */ /* 0x000fe400078e33ff */
[----:B------:R-:W-:-:S04]  /*02c0*/  ISETP.LT.U32.AND P1, PT, R10, R15, PT ;  /* 0x0000000f0a00720c */ /* 0x000fc80003f21070 */
[----:B------:R-:W-:-:S04]  /*02d0*/  ISETP.LT.U32.AND.EX P1, PT, R11, R19, PT, P1 ;  /* 0x000000130b00720c */ /* 0x000fc80003f21110 */
[----:B------:R-:W-:Y:S02]  /*02e0*/  SEL R15, R10, R15, P1 ;  /* 0x0000000f0a0f7207 */ /* 0x000fe40000800000 */
[----:B------:R-:W-:Y:S02]  /*02f0*/  SEL R19, R11, R19, P1 ;  /* 0x000000130b137207 */ /* 0x000fe40000800000 */
[----:B------:R-:W-:Y:S02]  /*0300*/  IADD3 R15, P3, PT, R15, R8, RZ ;  /* 0x000000080f0f7210 */ /* 0x000fe40007f7e0ff */
[----:B0-----:R-:W-:Y:S02]  /*0310*/  @!P0 LEA R6, P2, R0, R6, 0x3 ;  /* 0x0000000600068211 */ /* 0x001fe400078418ff */
[----:B------:R-:W-:Y:S01]  /*0320*/  ISETP.LT.U32.AND P1, PT, R2, UR4, PT ;  /* 0x0000000402007c0c */ /* 0x000fe2000bf21070 */
[----:B------:R-:W-:Y:S01]  /*0330*/  IMAD.X R19, R19, 0x1, R9, P3 ;  /* 0x0000000113137824 */ /* 0x000fe200018e0609 */
[----:B------:R-:W-:-:S02]  /*0340*/  @!P0 LEA.HI.X R7, R0, R7, RZ, 0x3, P2 ;  /* 0x0000000700078211 */ /* 0x000fc400010f1cff */
[----:B------:R-:W-:Y:S02]  /*0350*/  ISETP.LT.U32.AND P2, PT, R15, UR4, PT ;  /* 0x000000040f007c0c */ /* 0x000fe4000bf41070 */
[----:B------:R-:W-:Y:S01]  /*0360*/  ISETP.LT.U32.AND.EX P1, PT, R3, UR5, PT, P1 ;  /* 0x0000000503007c0c */ /* 0x000fe2000bf21110 */
[----:B--2---:R0:W-:Y:S01]  /*0370*/  @!P0 STG.E.64 desc[UR8][R6.64], R8 ;  /* 0x0000000806008986 */ /* 0x0041e2000c101b08 */
[----:B------:R-:W-:Y:S02]  /*0380*/  ISETP.LT.U32.AND.EX P2, PT, R19, UR5, PT, P2 ;  /* 0x0000000513007c0c */ /* 0x000fe4000bf41120 */
[----:B------:R-:W-:Y:S02]  /*0390*/  SEL R2, R2, UR4, P1 ;  /* 0x0000000402027c07 */ /* 0x000fe40008800000 */
[----:B------:R-:W-:Y:S02]  /*03a0*/  SEL R3, R3, UR5, P1 ;  /* 0x0000000503037c07 */ /* 0x000fe40008800000 */
[----:B------:R-:W-:-:S02]  /*03b0*/  SEL R15, R15, UR4, P2 ;  /* 0x000000040f0f7c07 */ /* 0x000fc40009000000 */
[----:B------:R-:W-:Y:S01]  /*03c0*/  SEL R19, R19, UR5, P2 ;  /* 0x0000000513137c07 */ /* 0x000fe20009000000 */
[----:B------:R-:W-:Y:S06]  /*03d0*/  @!P0 EXIT ;  /* 0x000000000000894d */ /* 0x000fec0003800000 */
[----:B------:R-:W1:Y:S01]  /*03e0*/  LDCU.U8 UR5, c[0x0][0x380] ;  /* 0x00007000ff0577ac */ /* 0x000e620008000000 */
[----:B------:R-:W-:Y:S01]  /*03f0*/  IADD3 R13, P0, PT, R15, -R2, RZ ;  /* 0x800000020f0d7210 */ /* 0x000fe20007f1e0ff */
[----:B------:R-:W-:Y:S01]  /*0400*/  BSSY.RECONVERGENT B0, `(.L_x_115) ;  /* 0x000007c000007945 */ /* 0x000fe20003800200 */
[----:B------:R-:W-:-:S06]  /*0410*/  UIADD3 UR4, UPT, UPT, UR6, -0x1, URZ ;  /* 0xffffffff06047890 */ /* 0x000fcc000fffe0ff */
[----:B------:R-:W-:-:S05]  /*0420*/  LOP3.LUT R11, R0, UR4, RZ, 0xc0, !PT ;  /* 0x00000004000b7c12 */ /* 0x000fca000f8ec0ff */
[----:B0-----:R-:W-:Y:S01]  /*0430*/  IMAD.WIDE.U32 R6, R11, R4, RZ ;  /* 0x000000040b067225 */ /* 0x001fe200078e00ff */
[----:B-1----:R-:W-:-:S03]  /*0440*/  UPRMT UR4, UR5, 0x8880, URZ ;  /* 0x0000888005047896 */ /* 0x002fc600080000ff */
[----:B------:R-:W-:Y:S01]  /*0450*/  IMAD.X R4, R19, 0x1, ~R3, P0 ;  /* 0x0000000113047824 */ /* 0x000fe200000e0e03 */
[----:B------:R-:W-:Y:S01]  /*0460*/  ISETP.LT.U32.AND P0, PT, R6, R13, PT ;  /* 0x0000000d0600720c */ /* 0x000fe20003f01070 */
[----:B------:R-:W-:Y:S01]  /*0470*/  IMAD R5, R5, R11, R7 ;  /* 0x0000000b05057224 */ /* 0x000fe200078e0207 */
[----:B------:R-:W-:-:S04]  /*0480*/  UISETP.NE.AND UP0, UPT, UR4, URZ, UPT ;  /* 0x000000ff0400728c */ /* 0x000fc8000bf05270 */
[----:B------:R-:W-:-:S04]  /*0490*/  ISETP.LT.U32.AND.EX P0, PT, R5, R4, PT, P0 ;  /* 0x000000040500720c */ /* 0x000fc80003f01100 */
[----:B------:R-:W-:Y:S02]  /*04a0*/  SEL R11, R6, R13, P0 ;  /* 0x0000000d060b7207 */ /* 0x000fe40000000000 */
[----:B------:R-:W-:Y:S01]  /*04b0*/  SEL R17, R5, R4, P0 ;  /* 0x0000000405117207 */ /* 0x000fe20000000000 */
[----:B------:R-:W-:Y:S06]  /*04c0*/  BRA.U !UP0, `(.L_x_116) ;  /* 0x0000000108e47547 */ /* 0x000fec000b800000 */
[----:B------:R-:W-:Y:S01]  /*04d0*/  IADD3 R6, P0, PT, R15, -R8, RZ ;  /* 0x800000080f067210 */ /* 0x000fe20007f1e0ff */
[----:B------:R-:W0:Y:S01]  /*04e0*/  LDCU.64 UR4, c[0x0][0x388] ;  /* 0x00007100ff0477ac */ /* 0x000e220008000a00 */
[----:B------:R-:W-:Y:S01]  /*04f0*/  IADD3 R16, P2, PT, R8, -R2, RZ ;  /* 0x8000000208107210 */ /* 0x000fe20007f5e0ff */
[----:B------:R-:W-:Y:S02]  /*0500*/  BSSY.RECONVERGENT B1, `(.L_x_117) ;  /* 0x0000034000017945 */ /* 0x000fe40003800200 */
[----:B------:R-:W-:Y:S01]  /*0510*/  IMAD.X R10, R19, 0x1, ~R9, P0 ;  /* 0x00000001130a7824 */ /* 0x000fe200000e0e09 */
[----:B------:R-:W-:Y:S01]  /*0520*/  ISETP.GT.U32.AND P0, PT, R11, R6, PT ;  /* 0x000000060b00720c */ /* 0x000fe20003f04070 */
[----:B------:R-:W-:Y:S01]  /*0530*/  IMAD.X R12, R9, 0x1, ~R3, P2 ;  /* 0x00000001090c7824 */ /* 0x000fe200010e0e03 */
[----:B------:R-:W-:Y:S02]  /*0540*/  ISETP.LT.U32.AND P1, PT, R16, R11, PT ;  /* 0x0000000b1000720c */ /* 0x000fe40003f21070 */
[----:B------:R-:W-:-:S02]  /*0550*/  ISETP.GT.U32.AND.EX P0, PT, R17, R10, PT, P0 ;  /* 0x0000000a1100720c */ /* 0x000fc40003f04100 */
[----:B------:R-:W-:Y:S02]  /*0560*/  ISETP.LT.U32.AND.EX P1, PT, R12, R17, PT, P1 ;  /* 0x000000110c00720c */ /* 0x000fe40003f21110 */
[----:B------:R-:W-:Y:S02]  /*0570*/  SEL R5, R11, R6, P0 ;  /* 0x000000060b057207 */ /* 0x000fe40000000000 */
[----:B------:R-:W-:Y:S02]  /*0580*/  SEL R4, R17, R10, P0 ;  /* 0x0000000a11047207 */ /* 0x000fe40000000000 */
[----:B------:R-:W-:Y:S02]  /*0590*/  IADD3 R5, P0, PT, R5, -R6, RZ ;  /* 0x8000000605057210 */ /* 0x000fe40007f1e0ff */
[----:B------:R-:W-:Y:S02]  /*05a0*/  SEL R16, R16, R11, P1 ;  /* 0x0000000b10107207 */ /* 0x000fe40000800000 */
[----:B------:R-:W-:Y:S01]  /*05b0*/  SEL R19, R12, R17, P1 ;  /* 0x000000110c137207 */ /* 0x000fe20000800000 */
[----:B------:R-:W-:Y:S01]  /*05c0*/  IMAD.X R4, R4, 0x1, ~R10, P0 ;  /* 0x0000000104047824 */ /* 0x000fe200000e0e0a */
[----:B------:R-:W-:-:S04]  /*05d0*/  ISETP.GE.U32.AND P0, PT, R5, R16, PT ;  /* 0x000000100500720c */ /* 0x000fc80003f06070 */
[----:B------:R-:W-:-:S13]  /*05e0*/  ISETP.GE.U32.AND.EX P0, PT, R4, R19, PT, P0 ;  /* 0x000000130400720c */ /* 0x000fda0003f06100 */
[----:B0-----:R-:W-:Y:S05]  /*05f0*/  @P0 BRA `(.L_x_118) ;  /* 0x0000000000900947 */ /* 0x001fea0003800000 */
[----:B------:R-:W0:Y:S02]  /*0600*/  LDC.64 R6, c[0x4][0x10] ;  /* 0x01000400ff067b82 */ /* 0x000e240000000a00 */
[----:B0-----:R-:W5:Y:S01]  /*0610*/  LDG.E.64 R6, desc[UR8][R6.64] ;  /* 0x0000000806067981 */ /* 0x001f62000c1e1b00 */
[----:B------:R-:W-:-:S05]  /*0620*/  IADD3 R14, P0, PT, R11, R8, RZ ;  /* 0x000000080b0e7210 */ /* 0x000fca0007f1e0ff */
[----:B------:R-:W-:-:S08]  /*0630*/  IMAD.X R17, R17, 0x1, R9, P0 ;  /* 0x0000000111117824 */ /* 0x000fd000000e0609 */
.L_x_119:
[----:B------:R-:W-:-:S05]  /*0640*/  IADD3 R8, P0, PT, -R5, R16, RZ ;  /* 0x0000001005087210 */ /* 0x000fca0007f1e1ff */
[----:B------:R-:W-:-:S05]  /*0650*/  IMAD.X R11, R19, 0x1, ~R4, P0 ;  /* 0x00000001130b7824 */ /* 0x000fca00000e0e04 */
[--C-:B------:R-:W-:Y:S02]  /*0660*/  SHF.R.U64 R8, R8, 0x1, R11.reuse ;  /* 0x0000000108087819 */ /* 0x100fe4000000120b */
[----:B------:R-:W-:Y:S02]  /*0670*/  SHF.R.U32.HI R11, RZ, 0x1, R11 ;  /* 0x00000001ff0b7819 */ /* 0x000fe4000001160b */
[----:B------:R-:W-:-:S04]  /*0680*/  IADD3 R15, P0, PT, R5, R8, RZ ;  /* 0x00000008050f7210 */ /* 0x000fc80007f1e0ff */
[----:B------:R-:W-:Y:S01]  /*0690*/  LOP3.LUT R9, RZ, R15, RZ, 0x33, !PT ;  /* 0x0000000fff097212 */ /* 0x000fe200078e33ff */
[----:B------:R-:W-:Y:S01]  /*06a0*/  IMAD.X R18, R4, 0x1, R11, P0 ;  /* 0x0000000104127824 */ /* 0x000fe200000e060b */
[----:B------:R-:W-:Y:S02]  /*06b0*/  IADD3 R11, P0, PT, R15, R2, RZ ;  /* 0x000000020f0b7210 */ /* 0x000fe40007f1e0ff */
[----:B------:R-:W-:Y:S02]  /*06c0*/  IADD3 R8, P1, PT, R9, R14, RZ ;  /* 0x0000000e09087210 */ /* 0x000fe40007f3e0ff */
[----:B------:R-:W-:Y:S01]  /*06d0*/  LOP3.LUT R10, RZ, R18, RZ, 0x33, !PT ;  /* 0x00000012ff0a7212 */ /* 0x000fe200078e33ff */
[----:B------:R-:W-:Y:S01]  /*06e0*/  IMAD.X R22, R18, 0x1, R3, P0 ;  /* 0x0000000112167824 */ /* 0x000fe200000e0603 */
[----:B------:R-:W-:-:S03]  /*06f0*/  LEA R20, P0, R11, UR4, 0x2 ;  /* 0x000000040b147c11 */ /* 0x000fc6000f8010ff */
[----:B------:R-:W-:Y:S01]  /*0700*/  IMAD.X R9, R10, 0x1, R17, P1 ;  /* 0x000000010a097824 */ /* 0x000fe200008e0611 */
[C---:B------:R-:W-:Y:S02]  /*0710*/  LEA R12, P1, R8.reuse, UR4, 0x2 ;  /* 0x00000004080c7c11 */ /* 0x040fe4000f8210ff */
[----:B------:R-:W-:Y:S02]  /*0720*/  LEA.HI.X R21, R11, UR5, R22, 0x2, P0 ;  /* 0x000000050b157c11 */ /* 0x000fe400080f1416 */
[----:B------:R-:W-:-:S03]  /*0730*/  LEA.HI.X R13, R8, UR5, R9, 0x2, P1 ;  /* 0x00000005080d7c11 */ /* 0x000fc600088f1409 */
[----:B------:R-:W2:Y:S04]  /*0740*/  LDG.E R11, desc[UR8][R20.64] ;  /* 0x00000008140b7981 */ /* 0x000ea8000c1e1900 */
[----:B------:R-:W3:Y:S01]  /*0750*/  LDG.E R9, desc[UR8][R12.64] ;  /* 0x000000080c097981 */ /* 0x000ee2000c1e1900 */
[----:B--2--5:R-:W-:-:S04]  /*0760*/  IMAD.WIDE R10, R11, 0x8, R6 ;  /* 0x000000080b0a7825 */ /* 0x024fc800078e0206 */
[----:B---3--:R-:W-:Y:S02]  /*0770*/  IMAD.WIDE R8, R9, 0x8, R6 ;  /* 0x0000000809087825 */ /* 0x008fe400078e0206 */
[----:B------:R-:W2:Y:S04]  /*0780*/  LD.E.64 R10, desc[UR8][R10.64] ;  /* 0x000000080a0a7980 */ /* 0x000ea8000c101b00 */
[----:B------:R-:W2:Y:S01]  /*0790*/  LD.E.64 R8, desc[UR8][R8.64] ;  /* 0x0000000808087980 */ /* 0x000ea2000c101b00 */
[----:B------:R-:W-:-:S05]  /*07a0*/  IADD3 R22, P1, PT, R15, 0x1, RZ ;  /* 0x000000010f167810 */ /* 0x000fca0007f3e0ff */
[----:B------:R-:W-:Y:S01]  /*07b0*/  IMAD.X R23, RZ, RZ, R18, P1 ;  /* 0x000000ffff177224 */ /* 0x000fe200008e0612 */
[----:B--2---:R-:W-:-:S06]  /*07c0*/  DSETP.GEU.AND P0, PT, R8, R10, PT ;  /* 0x0000000a0800722a */ /* 0x004fcc0003f0e000 */
[----:B------:R-:W-:Y:S02]  /*07d0*/  SEL R5, R22, R5, P0 ;  /* 0x0000000516057207 */ /* 0x000fe40000000000 */
[----:B------:R-:W-:Y:S02]  /*07e0*/  SEL R16, R16, R15, P0 ;  /* 0x0000000f10107207 */ /* 0x000fe40000000000 */
[----:B------:R-:W-:Y:S02]  /*07f0*/  SEL R4, R23, R4, P0 ;  /* 0x0000000417047207 */ /* 0x000fe40000000000 */
[----:B------:R-:W-:Y:S02]  /*0800*/  SEL R19, R19, R18, P0 ;  /* 0x0000001213137207 */ /* 0x000fe40000000000 */
[----:B------:R-:W-:-:S04]  /*0810*/  ISETP.GE.U32.AND P0, PT, R5, R16, PT ;  /* 0x000000100500720c */ /* 0x000fc80003f06070 */
[----:B------:R-:W-:-:S13]  /*0820*/  ISETP.GE.U32.AND.EX P0, PT, R4, R19, PT, P0 ;  /* 0x000000130400720c */ /* 0x000fda0003f06100 */
[----:B------:R-:W-:Y:S05]  /*0830*/  @!P0 BRA `(.L_x_119) ;  /* 0xfffffffc00808947 */ /* 0x000fea000383ffff */
.L_x_118:
[----:B------:R-:W-:Y:S05]  /*0840*/  BSYNC.RECONVERGENT B1 ;  /* 0x0000000000017941 */ /* 0x000fea0003800200 */
.L_x_117:
[----:B------:R-:W-:Y:S05]  /*0850*/  BRA `(.L_x_120) ;  /* 0x0000000000d87947 */ /* 0x000fea0003800000 */
.L_x_116:
[----:B------:R-:W-:Y:S01]  /*0860*/  IADD3 R10, P0, PT, R15, -R8, RZ ;  /* 0x800000080f0a7210 */ /* 0x000fe20007f1e0ff */
[----:B------:R-:W0:Y:S01]  /*0870*/  LDCU.64 UR4, c[0x0][0x390] ;  /* 0x00007200ff0477ac */ /* 0x000e220008000a00 */
[----:B------:R-:W-:-:S03]  /*0880*/  IADD3 R4, P2, PT, R8, -R2, RZ ;  /* 0x8000000208047210 */ /* 0x000fc60007f5e0ff */
[----:B------:R-:W-:Y:S01]  /*0890*/  IMAD.X R12, R19, 0x1, ~R9, P0 ;  /* 0x00000001130c7824 */ /* 0x000fe200000e0e09 */
[----:B------:R-:W-:Y:S01]  /*08a0*/  ISETP.GT.U32.AND P0, PT, R11, R10, PT ;  /* 0x0000000a0b00720c */ /* 0x000fe20003f04070 */
[----:B------:R-:W-:Y:S01]  /*08b0*/  IMAD.X R6, R9, 0x1, ~R3, P2 ;  /* 0x0000000109067824 */ /* 0x000fe200010e0e03 */
[----:B------:R-:W-:Y:S02]  /*08c0*/  ISETP.LT.U32.AND P1, PT, R4, R11, PT ;  /* 0x0000000b0400720c */ /* 0x000fe40003f21070 */
[----:B------:R-:W-:Y:S02]  /*08d0*/  ISETP.GT.U32.AND.EX P0, PT, R17, R12, PT, P0 ;  /* 0x0000000c1100720c */ /* 0x000fe40003f04100 */
[----:B------:R-:W-:Y:S02]  /*08e0*/  ISETP.LT.U32.AND.EX P1, PT, R6, R17, PT, P1 ;  /* 0x000000110600720c */ /* 0x000fe40003f21110 */
[----:B------:R-:W-:Y:S02]  /*08f0*/  SEL R5, R11, R10, P0 ;  /* 0x0000000a0b057207 */ /* 0x000fe40000000000 */
[----:B------:R-:W-:-:S02]  /*0900*/  SEL R7, R17, R12, P0 ;  /* 0x0000000c11077207 */ /* 0x000fc40000000000 */
        /* <DEDUP_REMOVED lines=11> */
.L_x_121:
        /* <DEDUP_REMOVED lines=32> */
.L_x_120:
[----:B------:R-:W-:Y:S05]  /*0bc0*/  BSYNC.RECONVERGENT B0 ;  /* 0x0000000000007941 */ /* 0x000fea0003800200 */
.L_x_115:
[----:B------:R-:W0:Y:S01]  /*0bd0*/  LDCU.64 UR6, c[0x0][0x3a8] ;  /* 0x00007500ff0677ac */ /* 0x000e220008000a00 */
[----:B------:R-:W-:-:S05]  /*0be0*/  IADD3 R2, P0, PT, R5, R2, RZ ;  /* 0x0000000205027210 */ /* 0x000fca0007f1e0ff */
[----:B------:R-:W-:Y:S01]  /*0bf0*/  IMAD.X R3, R4, 0x1, R3, P0 ;  /* 0x0000000104037824 */ /* 0x000fe200000e0603 */
[----:B0-----:R-:W-:-:S04]  /*0c00*/  LEA R6, P1, R0, UR6, 0x3 ;  /* 0x0000000600067c11 */ /* 0x001fc8000f8218ff */
[----:B------:R-:W-:-:S05]  /*0c10*/  LEA.HI.X R7, R0, UR7, RZ, 0x3, P1 ;  /* 0x0000000700077c11 */ /* 0x000fca00088f1cff */
[----:B------:R-:W-:Y:S01]  /*0c20*/  STG.E.64 desc[UR8][R6.64], R2 ;  /* 0x0000000206007986 */ /* 0x000fe2000c101b08 */
[----:B------:R-:W-:Y:S05]  /*0c30*/  EXIT ;  /* 0x000000000000794d */ /* 0x000fea0003800000 */
.L_x_122:
        /* <DEDUP_REMOVED lines=12> */
.L_x_1356:


//--------------------- .text._ZN3cub18CUB_300001_SM_10006detail10merge_sort30DeviceMergeSortBlockSortKernelINS2_10policy_hubIN6thrust24THRUST_300001_SM_1000_NS10device_ptrIiEEE9Policy600ES8_PNS0_8NullTypeES8_SC_m4cmpdiSB_EEvbT0_T1_T2_T3_T4_PT6_PT7_T5_NS1_7vsmem_tE --------------------------
	.section	.text._ZN3cub18CUB_300001_SM_10006detail10merge_sort30DeviceMergeSortBlockSortKernelINS2_10policy_hubIN6thrust24THRUST_300001_SM_1000_NS10device_ptrIiEEE9Policy600ES8_PNS0_8NullTypeES8_SC_m4cmpdiSB_EEvbT0_T1_T2_T3_T4_PT6_PT7_T5_NS1_7vsmem_tE,"ax",@progbits
	.align	128
        .global         _ZN3cub18CUB_300001_SM_10006detail10merge_sort30DeviceMergeSortBlockSortKernelINS2_10policy_hubIN6thrust24THRUST_300001_SM_1000_NS10device_ptrIiEEE9Policy600ES8_PNS0_8NullTypeES8_SC_m4cmpdiSB_EEvbT0_T1_T2_T3_T4_PT6_PT7_T5_NS1_7vsmem_tE
        .type           _ZN3cub18CUB_300001_SM_10006detail10merge_sort30DeviceMergeSortBlockSortKernelINS2_10policy_hubIN6thrust24THRUST_300001_SM_1000_NS10device_ptrIiEEE9Policy600ES8_PNS0_8NullTypeES8_SC_m4cmpdiSB_EEvbT0_T1_T2_T3_T4_PT6_PT7_T5_NS1_7vsmem_tE,@function
        .size           _ZN3cub18CUB_300001_SM_10006detail10merge_sort30DeviceMergeSortBlockSortKernelINS2_10policy_hubIN6thrust24THRUST_300001_SM_1000_NS10device_ptrIiEEE9Policy600ES8_PNS0_8NullTypeES8_SC_m4cmpdiSB_EEvbT0_T1_T2_T3_T4_PT6_PT7_T5_NS1_7vsmem_tE,(.L_x_1357 - _ZN3cub18CUB_300001_SM_10006detail10merge_sort30DeviceMergeSortBlockSortKernelINS2_10policy_hubIN6thrust24THRUST_300001_SM_1000_NS10device_ptrIiEEE9Policy600ES8_PNS0_8NullTypeES8_SC_m4cmpdiSB_EEvbT0_T1_T2_T3_T4_PT6_PT7_T5_NS1_7vsmem_tE)
        .other          _ZN3cub18CUB_300001_SM_10006detail10merge_sort30DeviceMergeSortBlockSortKernelINS2_10policy_hubIN6thrust24THRUST_300001_SM_1000_NS10device_ptrIiEEE9Policy600ES8_PNS0_8NullTypeES8_SC_m4cmpdiSB_EEvbT0_T1_T2_T3_T4_PT6_PT7_T5_NS1_7vsmem_tE,@"STO_CUDA_ENTRY STV_DEFAULT"
_ZN3cub18CUB_300001_SM_10006detail10merge_sort30DeviceMergeSortBlockSortKernelINS2_10policy_hubIN6thrust24THRUST_300001_SM_1000_NS10device_ptrIiEEE9Policy600ES8_PNS0_8NullTypeES8_SC_m4cmpdiSB_EEvbT0_T1_T2_T3_T4_PT6_PT7_T5_NS1_7vsmem_tE:
.text._ZN3cub18CUB_300001_SM_10006detail10merge_sort30DeviceMergeSortBlockSortKernelINS2_10policy_hubIN6thrust24THRUST_300001_SM_1000_NS10device_ptrIiEEE9Policy600ES8_PNS0_8NullTypeES8_SC_m4cmpdiSB_EEvbT0_T1_T2_T3_T4_PT6_PT7_T5_NS1_7vsmem_tE:
[----:B------:R-:W-:Y:S01]  /*0000*/  LDC R1, c[0x0][0x37c] ;  /* 0x0000df00ff017b82 */ /* 0x000fe20000000800 */
[----:B------:R-:W0:Y:S01]  /*0010*/  S2R R18, SR_CTAID.X ;  /* 0x0000000000127919 */ /* 0x000e220000002500 */
[----:B------:R-:W1:Y:S01]  /*0020*/  LDCU UR4, c[0x0][0x370] ;  /* 0x00006e00ff0477ac */ /* 0x000e620008000800 */
[----:B------:R-:W2:Y:S01]  /*0030*/  LDCU.64 UR8, c[0x0][0x358] ;  /* 0x00006b00ff0877ac */ /* 0x000ea20008000a00 */
[----:B-1----:R-:W-:-:S04]  /*0040*/  UIADD3 UR4, UP0, UPT, UR4, -0x1, URZ ;  /* 0xffffffff04047890 */ /* 0x002fc8000ff1e0ff */
[----:B------:R-:W-:-:S06]  /*0050*/  UIADD3.X UR5, UPT, UPT, URZ, -0x1, URZ, UP0, !UPT ;  /* 0xffffffffff057890 */ /* 0x000fcc00087fe4ff */
[----:B------:R-:W-:Y:S01]  /*0060*/  IMAD.U32 R0, RZ, RZ, UR5 ;  /* 0x00000005ff007e24 */ /* 0x000fe2000f8e00ff */
[C---:B0-----:R-:W-:Y:S01]  /*0070*/  ISETP.LT.U32.AND P0, PT, R18.reuse, UR4, PT ;  /* 0x0000000412007c0c */ /* 0x041fe2000bf01070 */
[----:B------:R-:W-:-:S03]  /*0080*/  IMAD.WIDE.U32 R2, R18, 0x1100, RZ ;  /* 0x0000110012027825 */ /* 0x000fc600078e00ff */
[----:B------:R-:W-:-:S13]  /*0090*/  ISETP.GT.U32.AND.EX P0, PT, R0, RZ, PT, P0 ;  /* 0x000000ff0000720c */ /* 0x000fda0003f04100 */
[----:B--2---:R-:W-:Y:S05]  /*00a0*/  @!P0 BRA `(.L_x_123) ;  /* 0x00000064001c8947 */ /* 0x004fea0003800000 */
[----:B------:R-:W0:Y:S01]  /*00b0*/  S2R R0, SR_TID.X ;  /* 0x0000000000007919 */ /* 0x000e220000002100 */
[----:B------:R-:W1:Y:S01]  /*00c0*/  LDCU.64 UR4, c[0x0][0x388] ;  /* 0x00007100ff0477ac */ /* 0x000e620008000a00 */
[----:B------:R-:W-:Y:S01]  /*00d0*/  ACQBULK ;  /* 0x000000000000782e */ /* 0x000fe20000000000 */
[----:B0-----:R-:W-:-:S05]  /*00e0*/  LOP3.LUT R4, R0, 0x3e0, RZ, 0xc0, !PT ;  /* 0x000003e000047812 */ /* 0x001fca00078ec0ff */
[----:B------:R-:W-:-:S05]  /*00f0*/  IMAD R5, R4, 0x11, RZ ;  /* 0x0000001104057824 */ /* 0x000fca00078e02ff */
[----:B------:R-:W-:-:S04]  /*0100*/  LOP3.LUT R5, R5, 0x1f, R0, 0xf8, !PT ;  /* 0x0000001f05057812 */ /* 0x000fc800078ef800 */
[----:B------:R-:W-:-:S05]  /*0110*/  IADD3 R5, P0, PT, R2, R5, RZ ;  /* 0x0000000502057210 */ /* 0x000fca0007f1e0ff */
[----:B------:R-:W-:Y:S02]  /*0120*/  IMAD.X R4, RZ, RZ, R3, P0 ;  /* 0x000000ffff047224 */ /* 0x000fe400000e0603 */
[----:B------:R-:W-:-:S03]  /*0130*/  IMAD.SHL.U32 R2, R5, 0x4, RZ ;  /* 0x0000000405027824 */ /* 0x000fc600078e00ff */
[----:B------:R-:W-:Y:S02]  /*0140*/  SHF.L.U64.HI R3, R5, 0x2, R4 ;  /* 0x0000000205037819 */ /* 0x000fe40000010204 */
[----:B-1----:R-:W-:-:S04]  /*0150*/  IADD3 R4, P0, PT, R2, UR4, RZ ;  /* 0x0000000402047c10 */ /* 0x002fc8000ff1e0ff */
[----:B------:R-:W-:-:S05]  /*0160*/  IADD3.X R5, PT, PT, R3, UR5, RZ, P0, !PT ;  /* 0x0000000503057c10 */ /* 0x000fca00087fe4ff */
[----:B------:R-:W2:Y:S04]  /*0170*/  LDG.E R6, desc[UR8][R4.64] ;  /* 0x0000000804067981 */ /* 0x000ea8000c1e1900 */
[----:B------:R-:W3:Y:S04]  /*0180*/  LDG.E R7, desc[UR8][R4.64+0x80] ;  /* 0x0000800804077981 */ /* 0x000ee8000c1e1900 */
[----:B------:R-:W4:Y:S04]  /*0190*/  LDG.E R8, desc[UR8][R4.64+0x100] ;  /* 0x0001000804087981 */ /* 0x000f28000c1e1900 */
[----:B------:R-:W5:Y:S04]  /*01a0*/  LDG.E R9, desc[UR8][R4.64+0x180] ;  /* 0x0001800804097981 */ /* 0x000f68000c1e1900 */
        /* <DEDUP_REMOVED lines=12> */
[----:B------:R0:W5:Y:S01]  /*0270*/  LDG.E R24, desc[UR8][R4.64+0x800] ;  /* 0x0008000804187981 */ /* 0x000162000c1e1900 */
[----:B------:R-:W-:-:S02]  /*0280*/  SHF.R.U32.HI R15, RZ, 0x5, R0 ;  /* 0x00000005ff0f7819 */ /* 0x000fc40000011600 */
[----:B------:R-:W-:Y:S01]  /*0290*/  MOV R25, 0x400 ;  /* 0x0000040000197802 */ /* 0x000fe20000000f00 */
[----:B------:R-:W1:Y:S01]  /*02a0*/  S2R R28, SR_CgaCtaId ;  /* 0x00000000001c7919 */ /* 0x000e620000008800 */
[----:B------:R-:W0:Y:S02]  /*02b0*/  S2R R30, SR_LANEID ;  /* 0x00000000001e7919 */ /* 0x000e240000000000 */
[----:B-1----:R-:W-:Y:S01]  /*02c0*/  LEA R25, R28, R25, 0x18 ;  /* 0x000000191c197211 */ /* 0x002fe200078ec0ff */
[----:B0-----:R-:W-:-:S04]  /*02d0*/  IMAD R26, R15, 0x220, R30 ;  /* 0x000002200f1a7824 */ /* 0x001fc800078e021e */
[----:B------:R-:W-:-:S04]  /*02e0*/  IMAD R27, R26, 0x4, R25 ;  /* 0x000000041a1b7824 */ /* 0x000fc800078e0219 */
[----:B------:R-:W-:Y:S01]  /*02f0*/  IMAD R4, R30, 0x40, R27 ;  /* 0x000000401e047824 */ /* 0x000fe200078e021b */
[----:B--2---:R-:W-:Y:S04]  /*0300*/  STS [R27], R6 ;  /* 0x000000061b007388 */ /* 0x004fe80000000800 */
[----:B---3--:R-:W-:Y:S04]  /*0310*/  STS [R27+0x80], R7 ;  /* 0x000080071b007388 */ /* 0x008fe80000000800 */
[----:B----4-:R-:W-:Y:S04]  /*0320*/  STS [R27+0x100], R8 ;  /* 0x000100081b007388 */ /* 0x010fe80000000800 */
[----:B-----5:R-:W-:Y:S04]  /*0330*/  STS [R27+0x180], R9 ;  /* 0x000180091b007388 */ /* 0x020fe80000000800 */
        /* <DEDUP_REMOVED lines=14> */
[----:B------:R-:W-:Y:S04]  /*0420*/  LDS R15, [R4] ;  /* 0x00000000040f7984 */ /* 0x000fe80000000800 */
[----:B------:R-:W-:Y:S04]  /*0430*/  LDS R30, [R4+0x4] ;  /* 0x00000400041e7984 */ /* 0x000fe80000000800 */
[----:B------:R-:W-:Y:S04]  /*0440*/  LDS R17, [R4+0x8] ;  /* 0x0000080004117984 */ /* 0x000fe80000000800 */
[----:B------:R-:W0:Y:S04]  /*0450*/  LDS R26, [R4+0xc] ;  /* 0x00000c00041a7984 */ /* 0x000e280000000800 */
[----:B------:R-:W-:Y:S04]  /*0460*/  LDS R29, [R4+0x10] ;  /* 0x00001000041d7984 */ /* 0x000fe80000000800 */
[----:B------:R-:W-:Y:S04]  /*0470*/  LDS R32, [R4+0x14] ;  /* 0x0000140004207984 */ /* 0x000fe80000000800 */
[----:B------:R-:W1:Y:S04]  /*0480*/  LDS R35, [R4+0x18] ;  /* 0x0000180004237984 */ /* 0x000e680000000800 */
[----:B------:R-:W2:Y:S04]  /*0490*/  LDS R22, [R4+0x1c] ;  /* 0x00001c0004167984 */ /* 0x000ea80000000800 */
[----:B------:R-:W-:Y:S04]  /*04a0*/  LDS R23, [R4+0x20] ;  /* 0x0000200004177984 */ /* 0x000fe80000000800 */
[----:B------:R-:W-:Y:S04]  /*04b0*/  LDS R24, [R4+0x24] ;  /* 0x0000240004187984 */ /* 0x000fe80000000800 */
[----:B------:R-:W-:Y:S04]  /*04c0*/  LDS R31, [R4+0x28] ;  /* 0x00002800041f7984 */ /* 0x000fe80000000800 */
[----:B------:R-:W3:Y:S04]  /*04d0*/  LDS R16, [R4+0x2c] ;  /* 0x00002c0004107984 */ /* 0x000ee80000000800 */
[----:B------:R-:W4:Y:S04]  /*04e0*/  LDS R21, [R4+0x30] ;  /* 0x0000300004157984 */ /* 0x000f280000000800 */
[----:B------:R-:W-:Y:S04]  /*04f0*/  LDS R34, [R4+0x34] ;  /* 0x0000340004227984 */ /* 0x000fe80000000800 */
[----:B------:R-:W-:Y:S04]  /*0500*/  LDS R27, [R4+0x38] ;  /* 0x00003800041b7984 */ /* 0x000fe80000000800 */
[----:B------:R-:W5:Y:S04]  /*0510*/  LDS R20, [R4+0x3c] ;  /* 0x00003c0004147984 */ /* 0x000f680000000800 */
[----:B------:R0:W5:Y:S01]  /*0520*/  LDS R14, [R4+0x40] ;  /* 0x00004000040e7984 */ /* 0x0001620000000800 */
[----:B------:R-:W-:Y:S08]  /*0530*/  BAR.SYNC.DEFER_BLOCKING 0x0 ;  /* 0x0000000000007b1d */ /* 0x000ff00000010000 */
[----:B0-----:R-:W0:Y:S08]  /*0540*/  LDC.64 R4, c[0x4][0x10] ;  /* 0x01000400ff047b82 */ /* 0x001e300000000a00 */
[----:B------:R-:W-:Y:S01]  /*0550*/  PREEXIT ;  /* 0x000000000000782d */ /* 0x000fe20000000000 */
[----:B0-----:R-:W2:Y:S02]  /*0560*/  LDG.E.64 R4, desc[UR8][R4.64] ;  /* 0x0000000804047981 */ /* 0x001ea4000c1e1b00 */
[----:B--2---:R-:W-:-:S04]  /*0570*/  IMAD.WIDE R40, R26, 0x8, R4 ;  /* 0x000000081a287825 */ /* 0x004fc800078e0204 */
[--C-:B------:R-:W-:Y:S01]  /*0580*/  IMAD.WIDE R38, R17, 0x8, R4.reuse ;  /* 0x0000000811267825 */ /* 0x100fe200078e0204 */
[----:B------:R-:W2:Y:S03]  /*0590*/  LD.E.64 R8, desc[UR8][R40.64] ;  /* 0x0000000828087980 */ /* 0x000ea6000c101b00 */
[--C-:B------:R-:W-:Y:S01]  /*05a0*/  IMAD.WIDE R44, R30, 0x8, R4.reuse ;  /* 0x000000081e2c7825 */ /* 0x100fe200078e0204 */
[----:B------:R-:W2:Y:S03]  /*05b0*/  LD.E.64 R6, desc[UR8][R38.64] ;  /* 0x0000000826067980 */ /* 0x000ea6000c101b00 */
[--C-:B------:R-:W-:Y:S01]  /*05c0*/  IMAD.WIDE R42, R15, 0x8, R4.reuse ;  /* 0x000000080f2a7825 */ /* 0x100fe200078e0204 */
[----:B------:R-:W3:Y:S04]  /*05d0*/  LD.E.64 R12, desc[UR8][R44.64] ;  /* 0x000000082c0c7980 */ /* 0x000ee8000c101b00 */
[----:B------:R-:W3:Y:S01]  /*05e0*/  LD.E.64 R10, desc[UR8][R42.64] ;  /* 0x000000082a0a7980 */ /* 0x000ee2000c101b00 */
[----:B-1----:R-:W-:Y:S01]  /*05f0*/  IMAD.WIDE R36, R35, 0x8, R4 ;  /* 0x0000000823247825 */ /* 0x002fe200078e0204 */
[----:B--2---:R-:W-:-:S03]  /*0600*/  DSETP.GEU.AND P1, PT, R8, R6, PT ;  /* 0x000000060800722a */ /* 0x004fc60003f2e000 */
[--C-:B------:R-:W-:Y:S01]  /*0610*/  IMAD.WIDE R8, R22, 0x8, R4.reuse ;  /* 0x0000000816087825 */ /* 0x100fe200078e0204 */
[----:B------:R-:W2:Y:S05]  /*0620*/  LD.E.64 R6, desc[UR8][R36.64] ;  /* 0x0000000824067980 */ /* 0x000eaa000c101b00 */
[----:B------:R-:W2:Y:S01]  /*0630*/  LD.E.64 R8, desc[UR8][R8.64] ;  /* 0x0000000808087980 */ /* 0x000ea2000c101b00 */
[----:B---3--:R-:W-:Y:S01]  /*0640*/  DSETP.GEU.AND P3, PT, R12, R10, PT ;  /* 0x0000000a0c00722a */ /* 0x008fe20003f6e000 */
[----:B------:R-:W-:-:S04]  /*0650*/  IMAD.WIDE R12, R32, 0x8, R4 ;  /* 0x00000008200c7825 */ /* 0x000fc800078e0204 */
[--C-:B------:R-:W-:Y:S02]  /*0660*/  IMAD.WIDE R10, R29, 0x8, R4.reuse ;  /* 0x000000081d0a7825 */ /* 0x100fe400078e0204 */
[----:B------:R-:W3:Y:S04]  /*0670*/  LD.E.64 R12, desc[UR8][R12.64] ;  /* 0x000000080c0c7980 */ /* 0x000ee8000c101b00 */
[----:B------:R-:W3:Y:S01]  /*0680*/  LD.E.64 R10, desc[UR8][R10.64] ;  /* 0x000000080a0a7980 */ /* 0x000ee2000c101b00 */
[----:B------:R-:W-:-:S04]  /*0690*/  IMAD.WIDE R40, R16, 0x8, R4 ;  /* 0x0000000810287825 */ /* 0x000fc800078e0204 */
[----:B------:R-:W-:-:S04]  /*06a0*/  IMAD.WIDE R38, R31, 0x8, R4 ;  /* 0x000000081f267825 */ /* 0x000fc800078e0204 */
[----:B------:R-:W-:-:S04]  /*06b0*/  IMAD.WIDE R44, R24, 0x8, R4 ;  /* 0x00000008182c7825 */ /* 0x000fc800078e0204 */
[----:B------:R-:W-:Y:S01]  /*06c0*/  IMAD.WIDE R42, R23, 0x8, R4 ;  /* 0x00000008172a7825 */ /* 0x000fe200078e0204 */
[----:B--2---:R-:W-:Y:S01]  /*06d0*/  DSETP.GEU.AND P0, PT, R8, R6, PT ;  /* 0x000000060800722a */ /* 0x004fe20003f0e000 */
[----:B------:R-:W2:Y:S04]  /*06e0*/  LD.E.64 R8, desc[UR8][R40.64] ;  /* 0x0000000828087980 */ /* 0x000ea8000c101b00 */
[----:B------:R-:W2:Y:S01]  /*06f0*/  LD.E.64 R6, desc[UR8][R38.64] ;  /* 0x0000000826067980 */ /* 0x000ea2000c101b00 */
[----:B---3--:R-:W-:-:S03]  /*0700*/  DSETP.GEU.AND P5, PT, R12, R10, PT ;  /* 0x0000000a0c00722a */ /* 0x008fc60003fae000 */
[----:B------:R-:W3:Y:S04]  /*0710*/  LD.E.64 R12, desc[UR8][R44.64] ;  /* 0x000000082c0c7980 */ /* 0x000ee8000c101b00 */
[----:B------:R-:W3:Y:S01]  /*0720*/  LD.E.64 R10, desc[UR8][R42.64] ;  /* 0x000000082a0a7980 */ /* 0x000ee2000c101b00 */
[----:B----4-:R-:W-:Y:S01]  /*0730*/  IMAD.WIDE R36, R21, 0x8, R4 ;  /* 0x0000000815247825 */ /* 0x010fe200078e0204 */
[----:B--2---:R-:W-:-:S03]  /*0740*/  DSETP.GEU.AND P6, PT, R8, R6, PT ;  /* 0x000000060800722a */ /* 0x004fc60003fce000 */
[----:B-----5:R-:W-:-:S04]  /*0750*/  IMAD.WIDE R8, R20, 0x8, R4 ;  /* 0x0000000814087825 */ /* 0x020fc800078e0204 */
[--C-:B------:R-:W-:Y:S02]  /*0760*/  IMAD.WIDE R6, R27, 0x8, R4.reuse ;  /* 0x000000081b067825 */ /* 0x100fe400078e0204 */
[----:B------:R-:W2:Y:S04]  /*0770*/  LD.E.64 R8, desc[UR8][R8.64] ;  /* 0x0000000808087980 */ /* 0x000ea8000c101b00 */
[----:B------:R-:W2:Y:S01]  /*0780*/  LD.E.64 R6, desc[UR8][R6.64] ;  /* 0x0000000806067980 */ /* 0x000ea2000c101b00 */
[----:B---3--:R-:W-:Y:S01]  /*0790*/  DSETP.GEU.AND P4, PT, R12, R10, PT ;  /* 0x0000000a0c00722a */ /* 0x008fe20003f8e000 */
[----:B------:R-:W-:Y:S02]  /*07a0*/  IMAD.WIDE R12, R34, 0x8, R4 ;  /* 0x00000008220c7825 */ /* 0x000fe400078e0204 */
[----:B------:R-:W3:Y:S04]  /*07b0*/  LD.E.64 R10, desc[UR8][R36.64] ;  /* 0x00000008240a7980 */ /* 0x000ee8000c101b00 */
[----:B------:R-:W3:Y:S01]  /*07c0*/  LD.E.64 R12, desc[UR8][R12.64] ;  /* 0x000000080c0c7980 */ /* 0x000ee2000c101b00 */
[----:B------:R-:W-:-:S02]  /*07d0*/  SEL R28, R26, R17, P1 ;  /* 0x000000111a1c7207 */ /* 0x000fc40000800000 */
[----:B------:R-:W-:Y:S02]  /*07e0*/  SEL R26, R17, R26, P1 ;  /* 0x0000001a111a7207 */ /* 0x000fe40000800000 */
[----:B------:R-:W-:Y:S02]  /*07f0*/  SEL R17, R29, R32, P5 ;  /* 0x000000201d117207 */ /* 0x000fe40002800000 */
[----:B------:R-:W-:Y:S01]  /*0800*/  SEL R19, R30, R15, P3 ;  /* 0x0000000f1e137207 */ /* 0x000fe20001800000 */
[----:B--2---:R-:W-:Y:S01]  /*0810*/  DSETP.GEU.AND P1, PT, R8, R6, PT ;  /* 0x000000060800722a */ /* 0x004fe20003f2e000 */
[----:B------:R-:W-:-:S04]  /*0820*/  IMAD.WIDE R6, R28, 0x8, R4 ;  /* 0x000000081c067825 */ /* 0x000fc800078e0204 */
[--C-:B------:R-:W-:Y:S02]  /*0830*/  IMAD.WIDE R8, R17, 0x8, R4.reuse ;  /* 0x0000000811087825 */ /* 0x100fe400078e0204 */
[----:B------:R-:W2:Y:S04]  /*0840*/  LD.E.64 R6, desc[UR8][R6.64] ;  /* 0x0000000806067980 */ /* 0x000ea8000c101b00 */
[----:B------:R-:W2:Y:S01]  /*0850*/  LD.E.64 R8, desc[UR8][R8.64] ;  /* 0x0000000808087980 */ /* 0x000ea2000c101b00 */
[----:B---3--:R-:W-:Y:S01]  /*0860*/  DSETP.GEU.AND P2, PT, R12, R10, PT ;  /* 0x0000000a0c00722a */ /* 0x008fe20003f4e000 */
[----:B------:R-:W-:-:S04]  /*0870*/  IMAD.WIDE R10, R19, 0x8, R4 ;  /* 0x00000008130a7825 */ /* 0x000fc800078e0204 */
[----:B------:R-:W-:Y:S02]  /*0880*/  IMAD.WIDE R12, R26, 0x8, R4 ;  /* 0x000000081a0c7825 */ /* 0x000fe400078e0204 */
[----:B------:R-:W3:Y:S04]  /*0890*/  LD.E.64 R10, desc[UR8][R10.64] ;  /* 0x000000080a0a7980 */ /* 0x000ee8000c101b00 */
[----:B------:R-:W3:Y:S01]  /*08a0*/  LD.E.64 R12, desc[UR8][R12.64] ;  /* 0x000000080c0c7980 */ /* 0x000ee2000c101b00 */
[----:B------:R-:W-:Y:S02]  /*08b0*/  SEL R29, R32, R29, P5 ;  /* 0x0000001d201d7207 */ /* 0x000fe40002800000 */
[----:B------:R-:W-:Y:S02]  /*08c0*/  SEL R33, R22, R35, P0 ;  /* 0x0000002316217207 */ /* 0x000fe40000000000 */
[----:B------:R-:W-:-:S02]  /*08d0*/  SEL R32, R23, R24, P4 ;  /* 0x0000001817207207 */ /* 0x000fc40002000000 */
        /* <DEDUP_REMOVED lines=14> */
[----:B------:R-:W-:-:S03]  /*09c0*/  SEL R16, R31, R16, P6 ;  /* 0x000000101f107207 */ /* 0x000fc60003000000 */
[----:B------:R-:W-:-:S04]  /*09d0*/  IMAD.WIDE R36, R24, 0x8, R4 ;  /* 0x0000000818247825 */ /* 0x000fc800078e0204 */
[----:B------:R-:W-:Y:S01]  /*09e0*/  IMAD.WIDE R38, R23, 0x8, R4 ;  /* 0x0000000817267825 */ /* 0x000fe200078e0204 */
[----:B--2---:R-:W-:-:S03]  /*09f0*/  DSETP.GEU.AND P6, PT, R8, R6, PT ;  /* 0x000000060800722a */ /* 0x004fc60003fce000 */
[--C-:B------:R-:W-:Y:S01]  /*0a00*/  IMAD.WIDE R6, R35, 0x8, R4.reuse ;  /* 0x0000000823067825 */ /* 0x100fe200078e0204 */
[----:B------:R-:W2:Y:S05]  /*0a10*/  LD.E.64 R8, desc[UR8][R36.64] ;  /* 0x0000000824087980 */ /* 0x000eaa000c101b00 */
[----:B------:R-:W2:Y:S01]  /*0a20*/  LD.E.64 R6, desc[UR8][R6.64] ;  /* 0x0000000806067980 */ /* 0x000ea2000c101b00 */
[----:B---3--:R-:W-:Y:S01]  /*0a30*/  DSETP.GEU.AND P4, PT, R12, R10, PT ;  /* 0x0000000a0c00722a */ /* 0x008fe20003f8e000 */
[----:B------:R-:W-:Y:S02]  /*0a40*/  IMAD.WIDE R12, R16, 0x8, R4 ;  /* 0x00000008100c7825 */ /* 0x000fe400078e0204 */
[----:B------:R-:W3:Y:S04]  /*0a50*/  LD.E.64 R10, desc[UR8][R38.64] ;  /* 0x00000008260a7980 */ /* 0x000ee8000c101b00 */
[----:B------:R-:W3:Y:S01]  /*0a60*/  LD.E.64 R12, desc[UR8][R12.64] ;  /* 0x000000080c0c7980 */ /* 0x000ee2000c101b00 */
[----:B------:R-:W-:-:S02]  /*0a70*/  SEL R31, R20, R27, P1 ;  /* 0x0000001b141f7207 */ /* 0x000fc40000800000 */
        /* <DEDUP_REMOVED lines=17> */
[----:B------:R-:W-:-:S04]  /*0b90*/  IMAD.WIDE R38, R30, 0x8, R4 ;  /* 0x000000081e267825 */ /* 0x000fc800078e0204 */
[----:B------:R-:W-:Y:S01]  /*0ba0*/  IMAD.WIDE R40, R15, 0x8, R4 ;  /* 0x000000080f287825 */ /* 0x000fe200078e0204 */
[----:B--2---:R-:W-:-:S03]  /*0bb0*/  DSETP.GEU.AND P5, PT, R8, R6, PT ;  /* 0x000000060800722a */ /* 0x004fc60003fae000 */
[----:B------:R-:W-:Y:S01]  /*0bc0*/  IMAD.WIDE R8, R26, 0x8, R4 ;  /* 0x000000081a087825 */ /* 0x000fe200078e0204 */
[----:B------:R-:W2:Y:S05]  /*0bd0*/  LD.E.64 R6, desc[UR8][R36.64] ;  /* 0x0000000824067980 */ /* 0x000eaa000c101b00 */
[----:B------:R-:W2:Y:S01]  /*0be0*/  LD.E.64 R8, desc[UR8][R8.64] ;  /* 0x0000000808087980 */ /* 0x000ea2000c101b00 */
[----:B---3--:R-:W-:-:S03]  /*0bf0*/  DSETP.GEU.AND P3, PT, R12, R10, PT ;  /* 0x0000000a0c00722a */ /* 0x008fc60003f6e000 */
[----:B------:R-:W3:Y:S04]  /*0c00*/  LD.E.64 R10, desc[UR8][R38.64] ;  /* 0x00000008260a7980 */ /* 0x000ee8000c101b00 */
[----:B------:R-:W3:Y:S01]  /*0c10*/  LD.E.64 R12, desc[UR8][R40.64] ;  /* 0x00000008280c7980 */ /* 0x000ee2000c101b00 */
[----:B------:R-:W-:Y:S02]  /*0c20*/  SEL R17, R17, R28, P0 ;  /* 0x0000001c11117207 */ /* 0x000fe40000000000 */
        /* <DEDUP_REMOVED lines=73> */
[----:B------:R-:W-:-:S05]  /*10c0*/  SEL R29, R35, R20, P5 ;  /* 0x00000014231d7207 */ /* 0x000fca0002800000 */
        /* <DEDUP_REMOVED lines=53> */
[----:B------:R-:W-:-:S03]  /*1420*/  SEL R32, R33, R32, P5 ;  /* 0x0000002021207207 */ /* 0x000fc60002800000 */
[----:B------:R-:W-:Y:S01]  /*1430*/  IMAD.WIDE R36, R17, 0x8, R4 ;  /* 0x0000000811247825 */ /* 0x000fe200078e0204 */
[----:B------:R-:W-:-:S03]  /*1440*/  SEL R27, R27, R22, P3 ;  /* 0x000000161b1b7207 */ /* 0x000fc60001800000 */
        /* <DEDUP_REMOVED lines=305> */
[----:B------:R-:W-:-:S05]  /*2760*/  SEL R17, R32, R17, P2 ;  /* 0x0000001120117207 */ /* 0x000fca0001000000 */
        /* <DEDUP_REMOVED lines=269> */
[----:B------:R-:W-:Y:S02]  /*3840*/  IMAD.WIDE R8, R22, 0x8, R4 ;  /* 0x0000000816087825 */ /* 0x000fe400078e0204 */
[----:B------:R-:W2:Y:S01]  /*3850*/  LD.E.64 R6, desc[UR8][R6.64] ;  /* 0x0000000806067980 */ /* 0x000ea2000c101b00 */
[----:B---3--:R-:W-:-:S03]  /*3860*/  DSETP.GEU.AND P1, PT, R12, R10, PT ;  /* 0x0000000a0c00722a */ /* 0x008fc60003f2e000 */
[----:B------:R-:W2:Y:S01]  /*3870*/  LD.E.64 R8, desc[UR8][R8.64] ;  /* 0x0000000808087980 */ /* 0x000ea2000c101b00 */
        /* <DEDUP_REMOVED lines=37> */
[----:B------:R-:W-:Y:S01]  /*3ad0*/  IMAD.WIDE R36, R19, 0x8, R4 ;  /* 0x0000000813247825 */ /* 0x000fe200078e0204 */
[----:B--2---:R-:W-:-:S03]  /*3ae0*/  DSETP.GEU.AND P6, PT, R8, R6, PT ;  /* 0x000000060800722a */ /* 0x004fc60003fce000 */
[----:B------:R-:W-:-:S04]  /*3af0*/  IMAD.WIDE R6, R24, 0x8, R4 ;  /* 0x0000000818067825 */ /* 0x000fc800078e0204 */
[----:B------:R-:W-:Y:S02]  /*3b00*/  IMAD.WIDE R8, R17, 0x8, R4 ;  /* 0x0000000811087825 */ /* 0x000fe400078e0204 */
[----:B------:R-:W2:Y:S01]  /*3b10*/  LD.E.64 R6, desc[UR8][R6.64] ;  /* 0x0000000806067980 */ /* 0x000ea2000c101b00 */
[----:B---3--:R-:W-:-:S03]  /*3b20*/  DSETP.GEU.AND P1, PT, R12, R10, PT ;  /* 0x0000000a0c00722a */ /* 0x008fc60003f2e000 */
[----:B------:R-:W2:Y:S01]  /*3b30*/  LD.E.64 R8, desc[UR8][R8.64] ;  /* 0x0000000808087980 */ /* 0x000ea2000c101b00 */
[----:B------:R-:W-:-:S03]  /*3b40*/  IMAD.WIDE R12, R26, 0x8, R4 ;  /* 0x000000081a0c7825 */ /* 0x000fc600078e0204 */
[----:B------:R-:W3:Y:S04]  /*3b50*/  LD.E.64 R10, desc[UR8][R36.64] ;  /* 0x00000008240a7980 */ /* 0x000ee8000c101b00 */
[----:B------:R-:W3:Y:S01]  /*3b60*/  LD.E.64 R12, desc[UR8][R12.64] ;  /* 0x000000080c0c7980 */ /* 0x000ee2000c101b00 */
[----:B------:R-:W-:Y:S02]  /*3b70*/  SEL R20, R22, R15, P4 ;  /* 0x0000000f16147207 */ /* 0x000fe40002000000 */
[----:B------:R-:W-:Y:S02]  /*3b80*/  SEL R22, R15, R22, P4 ;  /* 0x000000160f167207 */ /* 0x000fe40002000000 */
[----:B------:R-:W-:Y:S01]  /*3b90*/  SEL R21, R14, R21, P0 ;  /* 0x000000150e157207 */ /* 0x000fe20000000000 */
[----:B------:R-:W-:Y:S01]  /*3ba0*/  IMAD.WIDE R14, R35, 0x8, R4 ;  /* 0x00000008230e7825 */ /* 0x000fe200078e0204 */
[----:B--2---:R-:W-:-:S03]  /*3bb0*/  DSETP.GEU.AND P4, PT, R8, R6, PT ;  /* 0x000000060800722a */ /* 0x004fc60003f8e000 */
[----:B------:R-:W-:Y:S01]  /*3bc0*/  IMAD.WIDE R6, R20, 0x8, R4 ;  /* 0x0000000814067825 */ /* 0x000fe200078e0204 */
[----:B------:R-:W2:Y:S01]  /*3bd0*/  LD.E.64 R8, desc[UR8][R14.64] ;  /* 0x000000080e087980 */ /* 0x000ea2000c101b00 */
[----:B---3--:R-:W-:-:S04]  /*3be0*/  DSETP.GEU.AND P0, PT, R12, R10, PT ;  /* 0x0000000a0c00722a */ /* 0x008fc80003f0e000 */
[----:B------:R-:W2:Y:S01]  /*3bf0*/  LD.E.64 R6, desc[UR8][R6.64] ;  /* 0x0000000806067980 */ /* 0x000ea2000c101b00 */
[----:B------:R-:W-:-:S04]  /*3c00*/  IMAD.WIDE R10, R21, 0x8, R4 ;  /* 0x00000008150a7825 */ /* 0x000fc800078e0204 */
[----:B------:R-:W-:Y:S02]  /*3c10*/  IMAD.WIDE R12, R22, 0x8, R4 ;  /* 0x00000008160c7825 */ /* 0x000fe400078e0204 */
[----:B------:R-:W3:Y:S04]  /*3c20*/  LD.E.64 R10, desc[UR8][R10.64] ;  /* 0x000000080a0a7980 */ /* 0x000ee8000c101b00 */
[----:B------:R-:W3:Y:S01]  /*3c30*/  LD.E.64 R12, desc[UR8][R12.64] ;  /* 0x000000080c0c7980 */ /* 0x000ee2000c101b00 */
[----:B------:R-:W-:Y:S02]  /*3c40*/  SEL R33, R33, R32, P2 ;  /* 0x0000002021217207 */ /* 0x000fe40001000000 */
[----:B------:R-:W-:Y:S02]  /*3c50*/  SEL R32, R31, R34, P3 ;  /* 0x000000221f207207 */ /* 0x000fe40001800000 */
[----:B------:R-:W-:-:S05]  /*3c60*/  SEL R31, R34, R31, P3 ;  /* 0x0000001f221f7207 */ /* 0x000fca0001800000 */
[----:B------:R-:W-:-:S04]  /*3c70*/  IMAD.WIDE R38, R31, 0x8, R4 ;  /* 0x000000081f267825 */ /* 0x000fc800078e0204 */
[----:B------:R-:W-:-:S04]  /*3c80*/  IMAD.WIDE R36, R33, 0x8, R4 ;  /* 0x0000000821247825 */ /* 0x000fc800078e0204 */
[----:B------:R-:W-:-:S05]  /*3c90*/  IMAD.WIDE R40, R32, 0x8, R4 ;  /* 0x0000000820287825 */ /* 0x000fca00078e0204 */
[----:B------:R-:W4:Y:S01]  /*3ca0*/  LD.E.64 R14, desc[UR8][R40.64] ;  /* 0x00000008280e7980 */ /* 0x000f22000c101b00 */
[----:B--2---:R-:W-:Y:S01]  /*3cb0*/  DSETP.GEU.AND P3, PT, R8, R6, PT ;  /* 0x000000060800722a */ /* 0x004fe20003f6e000 */
[----:B------:R-:W-:Y:S02]  /*3cc0*/  SEL R8, R28, R29, P5 ;  /* 0x0000001d1c087207 */ /* 0x000fe40002800000 */
[----:B------:R-:W2:Y:S01]  /*3cd0*/  LD.E.64 R6, desc[UR8][R38.64] ;  /* 0x0000000826067980 */ /* 0x000ea2000c101b00 */
[----:B---3--:R-:W-:Y:S02]  /*3ce0*/  DSETP.GEU.AND P2, PT, R12, R10, PT ;  /* 0x0000000a0c00722a */ /* 0x008fe40003f4e000 */
[----:B------:R-:W-:Y:S01]  /*3cf0*/  IMAD.WIDE R10, R8, 0x8, R4 ;  /* 0x00000008080a7825 */ /* 0x000fe200078e0204 */
[----:B------:R0:W4:Y:S05]  /*3d00*/  LD.E.64 R12, desc[UR8][R36.64] ;  /* 0x00000008240c7980 */ /* 0x00012a000c101b00 */
[----:B------:R-:W2:Y:S01]  /*3d10*/  LD.E.64 R10, desc[UR8][R10.64] ;  /* 0x000000080a0a7980 */ /* 0x000ea2000c101b00 */
[----:B------:R-:W-:-:S02]  /*3d20*/  SEL R9, R29, R28, P5 ;  /* 0x0000001c1d097207 */ /* 0x000fc40002800000 */
[----:B------:R-:W-:Y:S02]  /*3d30*/  SEL R28, R16, R27, P6 ;  /* 0x0000001b101c7207 */ /* 0x000fe40003000000 */
[----:B------:R-:W-:Y:S02]  /*3d40*/  SEL R29, R30, R23, P1 ;  /* 0x000000171e1d7207 */ /* 0x000fe40000800000 */
[----:B------:R-:W-:Y:S01]  /*3d50*/  SEL R30, R23, R30, P1 ;  /* 0x0000001e171e7207 */ /* 0x000fe20000800000 */
[----:B------:R-:W-:-:S04]  /*3d60*/  IMAD.WIDE R44, R9, 0x8, R4 ;  /* 0x00000008092c7825 */ /* 0x000fc800078e0204 */
[----:B0-----:R-:W-:-:S04]  /*3d70*/  IMAD.WIDE R36, R29, 0x8, R4 ;  /* 0x000000081d247825 */ /* 0x001fc800078e0204 */
[----:B------:R-:W-:Y:S01]  /*3d80*/  IMAD.WIDE R42, R30, 0x8, R4 ;  /* 0x000000081e2a7825 */ /* 0x000fe200078e0204 */
[----:B--2---:R-:W-:-:S03]  /*3d90*/  DSETP.GEU.AND P1, PT, R10, R6, PT ;  /* 0x000000060a00722a */ /* 0x004fc60003f2e000 */
[----:B------:R-:W-:Y:S01]  /*3da0*/  IMAD.WIDE R10, R28, 0x8, R4 ;  /* 0x000000081c0a7825 */ /* 0x000fe200078e0204 */
[----:B------:R0:W2:Y:S01]  /*3db0*/  LD.E.64 R6, desc[UR8][R36.64] ;  /* 0x0000000824067980 */ /* 0x0000a2000c101b00 */
[----:B----4-:R-:W-:-:S03]  /*3dc0*/  DSETP.GEU.AND P5, PT, R14, R12, PT ;  /* 0x0000000c0e00722a */ /* 0x010fc60003fae000 */
[----:B------:R-:W3:Y:S04]  /*3dd0*/  LD.E.64 R12, desc[UR8][R44.64] ;  /* 0x000000082c0c7980 */ /* 0x000ee8000c101b00 */
[----:B------:R-:W2:Y:S04]  /*3de0*/  LD.E.64 R10, desc[UR8][R10.64] ;  /* 0x000000080a0a7980 */ /* 0x000ea8000c101b00 */
[----:B------:R-:W3:Y:S01]  /*3df0*/  LD.E.64 R14, desc[UR8][R42.64] ;  /* 0x000000082a0e7980 */ /* 0x000ee2000c101b00 */
[----:B------:R-:W-:Y:S02]  /*3e00*/  SEL R27, R27, R16, P6 ;  /* 0x000000101b1b7207 */ /* 0x000fe40003000000 */
[----:B------:R-:W-:-:S02]  /*3e10*/  SEL R16, R26, R19, P0 ;  /* 0x000000131a107207 */ /* 0x000fc40000000000 */
[----:B------:R-:W-:Y:S02]  /*3e20*/  SEL R26, R19, R26, P0 ;  /* 0x0000001a131a7207 */ /* 0x000fe40000000000 */
[----:B------:R-:W-:-:S05]  /*3e30*/  SEL R19, R24, R17, P4 ;  /* 0x0000001118137207 */ /* 0x000fca0002000000 */
[----:B0-----:R-:W-:Y:S01]  /*3e40*/  IMAD.WIDE R36, R19, 0x8, R4 ;  /* 0x0000000813247825 */ /* 0x001fe200078e0204 */
[----:B--2---:R-:W-:-:S03]  /*3e50*/  DSETP.GEU.AND P0, PT, R10, R6, PT ;  /* 0x000000060a00722a */ /* 0x004fc60003f0e000 */
[--C-:B------:R-:W-:Y:S01]  /*3e60*/  IMAD.WIDE R6, R16, 0x8, R4.reuse ;  /* 0x0000000810067825 */ /* 0x100fe200078e0204 */
[----:B------:R-:W2:Y:S01]  /*3e70*/  LD.E.64 R10, desc[UR8][R36.64] ;  /* 0x00000008240a7980 */ /* 0x000ea2000c101b00 */
[----:B---3--:R-:W-:Y:S02]  /*3e80*/  DSETP.GEU.AND P6, PT, R14, R12, PT ;  /* 0x0000000c0e00722a */ /* 0x008fe40003fce000 */
[--C-:B------:R-:W-:Y:S02]  /*3e90*/  IMAD.WIDE R12, R27, 0x8, R4.reuse ;  /* 0x000000081b0c7825 */ /* 0x100fe400078e0204 */
[----:B------:R-:W2:Y:S02]  /*3ea0*/  LD.E.64 R6, desc[UR8][R6.64] ;  /* 0x0000000806067980 */ /* 0x000ea4000c101b00 */
[----:B------:R-:W-:Y:S02]  /*3eb0*/  IMAD.WIDE R14, R26, 0x8, R4 ;  /* 0x000000081a0e7825 */ /* 0x000fe400078e0204 */
[----:B------:R-:W3:Y:S04]  /*3ec0*/  LD.E.64 R12, desc[UR8][R12.64] ;  /* 0x000000080c0c7980 */ /* 0x000ee8000c101b00 */
[----:B------:R-:W3:Y:S01]  /*3ed0*/  LD.E.64 R14, desc[UR8][R14.64] ;  /* 0x000000080e0e7980 */ /* 0x000ee2000c101b00 */
[----:B------:R-:W-:-:S02]  /*3ee0*/  SEL R34, R22, R21, P2 ;  /* 0x0000001516227207 */ /* 0x000fc40001000000 */
[----:B------:R-:W-:Y:S02]  /*3ef0*/  SEL R24, R17, R24, P4 ;  /* 0x0000001811187207 */ /* 0x000fe40002000000 */
[----:B------:R-:W-:Y:S02]  /*3f00*/  SEL R21, R21, R22, P2 ;  /* 0x0000001615157207 */ /* 0x000fe40001000000 */
[----:B------:R-:W-:-:S03]  /*3f10*/  SEL R17, R20, R35, P3 ;  /* 0x0000002314117207 */ /* 0x000fc60001800000 */
[----:B------:R-:W-:-:S06]  /*3f20*/  IMAD.WIDE R22, R21, 0x8, R4 ;  /* 0x0000000815167825 */ /* 0x000fcc00078e0204 */
[----:B------:R-:W4:Y:S01]  /*3f30*/  LD.E.64 R22, desc[UR8][R22.64] ;  /* 0x0000000816167980 */ /* 0x000f22000c101b00 */
[----:B--2---:R-:W-:Y:S01]  /*3f40*/  DSETP.GEU.AND P2, PT, R10, R6, PT ;  /* 0x000000060a00722a */ /* 0x004fe20003f4e000 */
[----:B------:R-:W-:Y:S01]  /*3f50*/  IMAD.WIDE R10, R24, 0x8, R4 ;  /* 0x00000008180a7825 */ /* 0x000fe200078e0204 */
[----:B---3--:R-:W-:-:S05]  /*3f60*/  DSETP.GEU.AND P4, PT, R14, R12, PT ;  /* 0x0000000c0e00722a */ /* 0x008fca0003f8e000 */
[----:B------:R-:W4:Y:S01]  /*3f70*/  LD.E.64 R10, desc[UR8][R10.64] ;  /* 0x000000080a0a7980 */ /* 0x000f22000c101b00 */
[----:B------:R-:W-:-:S04]  /*3f80*/  IMAD.WIDE R12, R34, 0x8, R4 ;  /* 0x00000008220c7825 */ /* 0x000fc800078e0204 */
[----:B------:R-:W-:Y:S02]  /*3f90*/  IMAD.WIDE R14, R17, 0x8, R4 ;  /* 0x00000008110e7825 */ /* 0x000fe400078e0204 */
[----:B------:R-:W2:Y:S04]  /*3fa0*/  LD.E.64 R12, desc[UR8][R12.64] ;  /* 0x000000080c0c7980 */ /* 0x000ea8000c101b00 */
[----:B------:R-:W2:Y:S01]  /*3fb0*/  LD.E.64 R14, desc[UR8][R14.64] ;  /* 0x000000080e0e7980 */ /* 0x000ea2000c101b00 */
[----:B------:R-:W-:Y:S02]  /*3fc0*/  SEL R6, R8, R31, P1 ;  /* 0x0000001f08067207 */ /* 0x000fe40000800000 */
[----:B------:R-:W-:Y:S02]  /*3fd0*/  SEL R7, R31, R8, P1 ;  /* 0x000000081f077207 */ /* 0x000fe40000800000 */
[----:B------:R-:W-:-:S02]  /*3fe0*/  SEL R4, R32, R33, P5 ;  /* 0x0000002120047207 */ /* 0x000fc40002800000 */
[----:B------:R-:W-:Y:S01]  /*3ff0*/  SEL R5, R33, R32, P5 ;  /* 0x0000002021057207 */ /* 0x000fe20002800000 */
[----:B------:R-:W-:Y:S01]  /*4000*/  IMAD R25, R0, 0x44, R25 ;  /* 0x0000004400197824 */ /* 0x000fe200078e0219 */
[----:B------:R-:W-:Y:S02]  /*4010*/  SEL R8, R30, R9, P6 ;  /* 0x000000091e087207 */ /* 0x000fe40003000000 */
[----:B------:R-:W-:Y:S02]  /*4020*/  SEL R20, R35, R20, P3 ;  /* 0x0000001423147207 */ /* 0x000fe40001800000 */
[----:B------:R-:W-:Y:S01]  /*4030*/  SEL R9, R9, R30, P6 ;  /* 0x0000001e09097207 */ /* 0x000fe20003000000 */
[----:B----4-:R-:W-:Y:S01]  /*4040*/  DSETP.GEU.AND P1, PT, R22, R10, PT ;  /* 0x0000000a1600722a */ /* 0x010fe20003f2e000 */
[----:B------:R-:W-:Y:S02]  /*4050*/  SEL R10, R28, R29, P0 ;  /* 0x0000001d1c0a7207 */ /* 0x000fe40000000000 */
[----:B------:R-:W-:Y:S01]  /*4060*/  SEL R11, R29, R28, P0 ;  /* 0x0000001c1d0b7207 */ /* 0x000fe20000000000 */
[----:B--2---:R-:W-:Y:S01]  /*4070*/  DSETP.GEU.AND P0, PT, R14, R12, PT ;  /* 0x0000000c0e00722a */ /* 0x004fe20003f0e000 */
[----:B------:R-:W-:-:S02]  /*4080*/  SEL R14, R19, R16, P2 ;  /* 0x00000010130e7207 */ /* 0x000fc40001000000 */
[----:B------:R-:W-:Y:S02]  /*4090*/  SEL R15, R16, R19, P2 ;  /* 0x00000013100f7207 */ /* 0x000fe40001000000 */
[----:B------:R-:W-:Y:S02]  /*40a0*/  SEL R12, R26, R27, P4 ;  /* 0x0000001b1a0c7207 */ /* 0x000fe40002000000 */
[----:B------:R-:W-:Y:S01]  /*40b0*/  SEL R13, R27, R26, P4 ;  /* 0x0000001a1b0d7207 */ /* 0x000fe20002000000 */
[----:B------:R-:W-:Y:S01]  /*40c0*/  IMAD.MOV.U32 R26, RZ, RZ, 0x2 ;  /* 0x00000002ff1a7424 */ /* 0x000fe200078e00ff */
[----:B------:R-:W-:Y:S02]  /*40d0*/  SEL R19, R21, R24, P1 ;  /* 0x0000001815137207 */ /* 0x000fe40000800000 */
[----:B------:R-:W-:Y:S02]  /*40e0*/  SEL R32, R17, R34, P0 ;  /* 0x0000002211207207 */ /* 0x000fe40000000000 */
[----:B------:R-:W-:-:S02]  /*40f0*/  SEL R24, R24, R21, P1 ;  /* 0x0000001518187207 */ /* 0x000fc40000800000 */
[----:B------:R-:W-:-:S07]  /*4100*/  SEL R34, R34, R17, P0 ;  /* 0x0000001122227207 */ /* 0x000fce0000000000 */
.L_x_161:
[----:B-----5:R-:W-:Y:S01]  /*4110*/  IMAD.MOV R17, RZ, RZ, -R26 ;  /* 0x000000ffff117224 */ /* 0x020fe200078e0a1a */
[----:B------:R-:W-:Y:S04]  /*4120*/  BAR.SYNC.DEFER_BLOCKING 0x0 ;  /* 0x0000000000007b1d */ /* 0x000fe80000010000 */
[----:B------:R-:W-:Y:S01]  /*4130*/  LOP3.LUT R16, R0, R17, RZ, 0xc0, !PT ;  /* 0x0000001100107212 */ /* 0x000fe200078ec0ff */
[----:B------:R-:W-:-:S04]  /*4140*/  VIADD R17, R26, 0xffffffff ;  /* 0xffffffff1a117836 */ /* 0x000fc80000000000 */
[----:B------:R-:W-:Y:S01]  /*4150*/  IMAD R22, R16, 0x11, RZ ;  /* 0x0000001110167824 */ /* 0x000fe200078e02ff */
[----:B------:R-:W-:Y:S02]  /*4160*/  SHF.R.U32.HI R16, RZ, 0x1, R26 ;  /* 0x00000001ff107819 */ /* 0x000fe4000001161a */
[----:B------:R-:W-:Y:S02]  /*4170*/  LOP3.LUT R17, R17, R0, RZ, 0xc0, !PT ;  /* 0x0000000011117212 */ /* 0x000fe400078ec0ff */
[----:B------:R-:W-:-:S03]  /*4180*/  VIMNMX.U32 R22, PT, PT, R22, 0x1100, PT ;  /* 0x0000110016167848 */ /* 0x000fc60003fe0000 */
[----:B--2---:R-:W-:Y:S02]  /*4190*/  IMAD R30, R17, 0x11, RZ ;  /* 0x00000011111e7824 */ /* 0x004fe400078e02ff */
[----:B------:R-:W-:-:S03]  /*41a0*/  IMAD R27, R16, 0x11, R22 ;  /* 0x00000011101b7824 */ /* 0x000fc600078e0216 */
[----:B------:R-:W-:Y:S02]  /*41b0*/  VIMNMX.U32 R30, PT, PT, R30, 0x1100, PT ;  /* 0x000011001e1e7848 */ /* 0x000fe40003fe0000 */
[----:B------:R-:W-:Y:S01]  /*41c0*/  VIMNMX.U32 R27, PT, PT, R27, 0x1100, PT ;  /* 0x000011001b1b7848 */ /* 0x000fe20003fe0000 */
[----:B------:R-:W-:Y:S04]  /*41d0*/  STS [R25], R5 ;  /* 0x0000000519007388 */ /* 0x000fe80000000800 */
[----:B------:R-:W-:Y:S01]  /*41e0*/  IMAD R28, R16, 0x11, R27 ;  /* 0x00000011101c7824 */ /* 0x000fe200078e021b */
[----:B------:R0:W-:Y:S01]  /*41f0*/  STS [R25+0x4], R4 ;  /* 0x0000040419007388 */ /* 0x0001e20000000800 */
[----:B------:R-:W1:Y:S03]  /*4200*/  LDC.64 R16, c[0x4][0x10] ;  /* 0x01000400ff107b82 */ /* 0x000e660000000a00 */
[----:B------:R2:W-:Y:S01]  /*4210*/  STS [R25+0x8], R7 ;  /* 0x0000080719007388 */ /* 0x0005e20000000800 */
[----:B------:R-:W-:-:S03]  /*4220*/  VIMNMX.U32 R28, PT, PT, R28, 0x1100, PT ;  /* 0x000011001c1c7848 */ /* 0x000fc60003fe0000 */
[----:B------:R2:W-:Y:S02]  /*4230*/  STS [R25+0xc], R6 ;  /* 0x00000c0619007388 */ /* 0x0005e40000000800 */
[----:B------:R-:W-:Y:S01]  /*4240*/  IMAD.IADD R21, R28, 0x1, -R27 ;  /* 0x000000011c157824 */ /* 0x000fe200078e0a1b */
[----:B0-----:R-:W-:Y:S01]  /*4250*/  VIADDMNMX R4, R27, -R22, R30, PT ;  /* 0x800000161b047246 */ /* 0x001fe2000380011e */
[----:B------:R2:W-:Y:S02]  /*4260*/  STS [R25+0x10], R9 ;  /* 0x0000100919007388 */ /* 0x0005e40000000800 */
[C---:B------:R-:W-:Y:S01]  /*4270*/  IMAD.IADD R5, R30.reuse, 0x1, -R21 ;  /* 0x000000011e057824 */ /* 0x040fe200078e0a15 */
[----:B------:R-:W-:Y:S01]  /*4280*/  ISETP.GE.AND P0, PT, R30, R21, PT ;  /* 0x000000151e00720c */ /* 0x000fe20003f06270 */
[----:B------:R2:W-:Y:S03]  /*4290*/  STS [R25+0x14], R8 ;  /* 0x0000140819007388 */ /* 0x0005e60000000800 */
[----:B------:R-:W-:Y:S01]  /*42a0*/  SEL R5, R5, RZ, P0 ;  /* 0x000000ff05057207 */ /* 0x000fe20000000000 */
[----:B------:R2:W-:Y:S03]  /*42b0*/  STS [R25+0x18], R11 ;  /* 0x0000180b19007388 */ /* 0x0005e60000000800 */
[----:B------:R-:W-:Y:S01]  /*42c0*/  ISETP.GE.AND P0, PT, R5, R4, PT ;  /* 0x000000040500720c */ /* 0x000fe20003f06270 */
        /* <DEDUP_REMOVED lines=10> */
[----:B------:R-:W-:Y:S06]  /*4370*/  BAR.SYNC.DEFER_BLOCKING 0x0 ;  /* 0x0000000000007b1d */ /* 0x000fec0000010000 */
[----:B-1----:R-:W5:Y:S01]  /*4380*/  LDG.E.64 R16, desc[UR8][R16.64] ;  /* 0x0000000810107981 */ /* 0x002f62000c1e1b00 */
[----:B------:R-:W-:Y:S04]  /*4390*/  BSSY.RECONVERGENT B0, `(.L_x_124) ;  /* 0x0000019000007945 */ /* 0x000fe80003800200 */
[----:B--2---:R-:W-:Y:S05]  /*43a0*/  @P0 BRA `(.L_x_125) ;  /* 0x00000000005c0947 */ /* 0x004fea0003800000 */
[----:B------:R-:W0:Y:S01]  /*43b0*/  S2R R7, SR_CgaCtaId ;  /* 0x0000000000077919 */ /* 0x000e220000008800 */
[----:B------:R-:W-:Y:S01]  /*43c0*/  MOV R6, 0x400 ;  /* 0x0000040000067802 */ /* 0x000fe20000000f00 */
[----:B------:R-:W-:-:S03]  /*43d0*/  IMAD.IADD R14, R30, 0x1, R27 ;  /* 0x000000011e0e7824 */ /* 0x000fc600078e021b */
[----:B0-----:R-:W-:-:S07]  /*43e0*/  LEA R13, R7, R6, 0x18 ;  /* 0x00000006070d7211 */ /* 0x001fce00078ec0ff */
.L_x_126:
[----:B------:R-:W-:-:S05]  /*43f0*/  IMAD.IADD R6, R4, 0x1, -R5 ;  /* 0x0000000104067824 */ /* 0x000fca00078e0a05 */
[----:B------:R-:W-:-:S04]  /*4400*/  LEA.HI R6, R6, R6, RZ, 0x1 ;  /* 0x0000000606067211 */ /* 0x000fc800078f08ff */
[----:B------:R-:W-:-:S04]  /*4410*/  LEA.HI.SX32 R11, R6, R5, 0x1f ;  /* 0x00000005060b7211 */ /* 0x000fc800078ffaff */
[----:B------:R-:W-:Y:S01]  /*4420*/  LOP3.LUT R7, RZ, R11, RZ, 0x33, !PT ;  /* 0x0000000bff077212 */ /* 0x000fe200078e33ff */
[----:B------:R-:W-:-:S04]  /*4430*/  IMAD.IADD R6, R22, 0x1, R11 ;  /* 0x0000000116067824 */ /* 0x000fc800078e020b */
[----:B------:R-:W-:Y:S02]  /*4440*/  IMAD.IADD R7, R14, 0x1, R7 ;  /* 0x000000010e077824 */ /* 0x000fe400078e0207 */
[--C-:B------:R-:W-:Y:S02]  /*4450*/  IMAD R10, R6, 0x4, R13.reuse ;  /* 0x00000004060a7824 */ /* 0x100fe400078e020d */
[----:B------:R-:W-:-:S03]  /*4460*/  IMAD R12, R7, 0x4, R13 ;  /* 0x00000004070c7824 */ /* 0x000fc600078e020d */
[----:B------:R-:W0:Y:S04]  /*4470*/  LDS R7, [R10] ;  /* 0x000000000a077984 */ /* 0x000e280000000800 */
[----:B------:R-:W1:Y:S01]  /*4480*/  LDS R9, [R12] ;  /* 0x000000000c097984 */ /* 0x000e620000000800 */
[----:B0----5:R-:W-:-:S04]  /*4490*/  IMAD.WIDE R6, R7, 0x8, R16 ;  /* 0x0000000807067825 */ /* 0x021fc800078e0210 */
[----:B-1----:R-:W-:Y:S02]  /*44a0*/  IMAD.WIDE R8, R9, 0x8, R16 ;  /* 0x0000000809087825 */ /* 0x002fe400078e0210 */
[----:B------:R-:W2:Y:S04]  /*44b0*/  LD.E.64 R6, desc[UR8][R6.64] ;  /* 0x0000000806067980 */ /* 0x000ea8000c101b00 */
[----:B------:R-:W2:Y:S02]  /*44c0*/  LD.E.64 R8, desc[UR8][R8.64] ;  /* 0x0000000808087980 */ /* 0x000ea4000c101b00 */
[----:B--2---:R-:W-:-:S06]  /*44d0*/  DSETP.GEU.AND P0, PT, R8, R6, PT ;  /* 0x000000060800722a */ /* 0x004fcc0003f0e000 */
[----:B------:R-:W-:-:S08]  /*44e0*/  SEL R4, R4, R11, P0 ;  /* 0x0000000b04047207 */ /* 0x000fd00000000000 */
[----:B------:R-:W-:-:S05]  /*44f0*/  @P0 VIADD R5, R11, 0x1 ;  /* 0x000000010b050836 */ /* 0x000fca0000000000 */
[----:B------:R-:W-:-:S13]  /*4500*/  ISETP.GE.AND P0, PT, R5, R4, PT ;  /* 0x000000040500720c */ /* 0x000fda0003f06270 */
[----:B------:R-:W-:Y:S05]  /*4510*/  @!P0 BRA `(.L_x_126) ;  /* 0xfffffffc00b48947 */ /* 0x000fea000383ffff */
.L_x_125:
[----:B------:R-:W-:Y:S05]  /*4520*/  BSYNC.RECONVERGENT B0 ;  /* 0x0000000000007941 */ /* 0x000fea0003800200 */
.L_x_124:
[----:B------:R-:W0:Y:S01]  /*4530*/  S2UR UR5, SR_CgaCtaId ;  /* 0x00000000000579c3 */ /* 0x000e220000008800 */
[----:B------:R-:W-:Y:S01]  /*4540*/  UMOV UR4, 0x400 ;  /* 0x0000040000047882 */ /* 0x000fe20000000000 */
[----:B------:R-:W-:Y:S01]  /*4550*/  IMAD.IADD R22, R22, 0x1, R5 ;  /* 0x0000000116167824 */ /* 0x000fe200078e0205 */
[----:B------:R-:W-:Y:S01]  /*4560*/  IADD3 R9, PT, PT, -R5, R27, R30 ;  /* 0x0000001b05097210 */ /* 0x000fe20007ffe11e */
[----:B------:R-:W-:Y:S01]  /*4570*/  BSSY.RECONVERGENT B0, `(.L_x_127) ;  /* 0x0000013000007945 */ /* 0x000fe20003800200 */
[----:B------:R-:W-:Y:S02]  /*4580*/  PLOP3.LUT P0, PT, PT, PT, PT, 0x8, 0x80 ;  /* 0x000000000080781c */ /* 0x000fe40003f0e170 */
[C---:B------:R-:W-:Y:S01]  /*4590*/  ISETP.GE.AND P1, PT, R9.reuse, R28, PT ;  /* 0x0000001c0900720c */ /* 0x040fe20003f26270 */
[----:B------:R-:W-:Y:S01]  /*45a0*/  VIADD R13, R9, 0x1 ;  /* 0x00000001090d7836 */ /* 0x000fe20000000000 */
[----:B------:R-:W-:Y:S01]  /*45b0*/  IADD3 R12, PT, PT, R22, 0x1, RZ ;  /* 0x00000001160c7810 */ /* 0x000fe20007ffe0ff */
[----:B0-----:R-:W-:-:S06]  /*45c0*/  ULEA UR4, UR5, UR4, 0x18 ;  /* 0x0000000405047291 */ /* 0x001fcc000f8ec0ff */
[----:B------:R-:W-:Y:S02]  /*45d0*/  LEA R29, R22, UR4, 0x2 ;  /* 0x00000004161d7c11 */ /* 0x000fe4000f8e10ff */
[----:B------:R-:W-:-:S04]  /*45e0*/  LEA R30, R9, UR4, 0x2 ;  /* 0x00000004091e7c11 */ /* 0x000fc8000f8e10ff */
[----:B------:R-:W0:Y:S04]  /*45f0*/  LDS R29, [R29] ;  /* 0x000000001d1d7984 */ /* 0x000e280000000800 */
[----:B------:R-:W1:Y:S01]  /*4600*/  LDS R30, [R30] ;  /* 0x000000001e1e7984 */ /* 0x000e620000000800 */
[----:B------:R-:W-:Y:S05]  /*4610*/  @P1 BRA `(.L_x_128) ;  /* 0x0000000000201947 */ /* 0x000fea0003800000 */
[----:B------:R-:W-:Y:S02]  /*4620*/  ISETP.GE.AND P1, PT, R22, R27, PT ;  /* 0x0000001b1600720c */ /* 0x000fe40003f26270 */
[----:B------:R-:W-:-:S11]  /*4630*/  PLOP3.LUT P0, PT, PT, PT, PT, 0x80, 0x8 ;  /* 0x000000000008781c */ /* 0x000fd60003f0f070 */
[----:B------:R-:W-:Y:S05]  /*4640*/  @P1 BRA `(.L_x_128) ;  /* 0x0000000000141947 */ /* 0x000fea0003800000 */
[----:B-1---5:R-:W-:-:S04]  /*4650*/  IMAD.WIDE R4, R30, 0x8, R16 ;  /* 0x000000081e047825 */ /* 0x022fc800078e0210 */
[----:B0-----:R-:W-:Y:S02]  /*4660*/  IMAD.WIDE R6, R29, 0x8, R16 ;  /* 0x000000081d067825 */ /* 0x001fe400078e0210 */
[----:B------:R-:W2:Y:S04]  /*4670*/  LD.E.64 R4, desc[UR8][R4.64] ;  /* 0x0000000804047980 */ /* 0x000ea8000c101b00 */
[----:B------:R-:W2:Y:S02]  /*4680*/  LD.E.64 R6, desc[UR8][R6.64] ;  /* 0x0000000806067980 */ /* 0x000ea4000c101b00 */
[----:B--2---:R-:W-:-:S14]  /*4690*/  DSETP.LT.AND P0, PT, R4, R6, PT ;  /* 0x000000060400722a */ /* 0x004fdc0003f01000 */
.L_x_128:
[----:B------:R-:W-:Y:S05]  /*46a0*/  BSYNC.RECONVERGENT B0 ;  /* 0x0000000000007941 */ /* 0x000fea0003800200 */
.L_x_127:
[----:B------:R-:W-:Y:S01]  /*46b0*/  @!P0 IMAD.MOV R13, RZ, RZ, R9 ;  /* 0x000000ffff0d8224 */ /* 0x000fe200078e0209 */
[----:B------:R-:W-:Y:S01]  /*46c0*/  BSSY.RECONVERGENT B0, `(.L_x_129) ;  /* 0x0000014000007945 */ /* 0x000fe20003800200 */
[----:B------:R-:W-:Y:S01]  /*46d0*/  @P0 IMAD.MOV R12, RZ, RZ, R22 ;  /* 0x000000ffff0c0224 */ /* 0x000fe200078e0216 */
[----:B01----:R-:W-:Y:S01]  /*46e0*/  SEL R5, R30, R29, P0 ;  /* 0x0000001d1e057207 */ /* 0x003fe20000000000 */
[C---:B------:R-:W-:Y:S01]  /*46f0*/  VIADD R11, R13.reuse, 0x1 ;  /* 0x000000010d0b7836 */ /* 0x040fe20000000000 */
[C---:B------:R-:W-:Y:S01]  /*4700*/  ISETP.GE.AND P1, PT, R13.reuse, R28, PT ;  /* 0x0000001c0d00720c */ /* 0x040fe20003f26270 */
[C---:B------:R-:W-:Y:S01]  /*4710*/  VIADD R10, R12.reuse, 0x1 ;  /* 0x000000010c0a7836 */ /* 0x040fe20000000000 */
[----:B------:R-:W-:Y:S02]  /*4720*/  @P0 LEA R4, R13, UR4, 0x2 ;  /* 0x000000040d040c11 */ /* 0x000fe4000f8e10ff */
[----:B------:R-:W-:-:S03]  /*4730*/  @!P0 LEA R6, R12, UR4, 0x2 ;  /* 0x000000040c068c11 */ /* 0x000fc6000f8e10ff */
[----:B------:R0:W1:Y:S04]  /*4740*/  @P0 LDS R30, [R4] ;  /* 0x00000000041e0984 */ /* 0x0000680000000800 */
[----:B------:R0:W2:Y:S01]  /*4750*/  @!P0 LDS R29, [R6] ;  /* 0x00000000061d8984 */ /* 0x0000a20000000800 */
[----:B------:R-:W-:Y:S01]  /*4760*/  PLOP3.LUT P0, PT, PT, PT, PT, 0x8, 0x80 ;  /* 0x000000000080781c */ /* 0x000fe20003f0e170 */
[----:B------:R-:W-:-:S12]  /*4770*/  @P1 BRA `(.L_x_130) ;  /* 0x0000000000201947 */ /* 0x000fd80003800000 */
        /* <DEDUP_REMOVED lines=8> */
.L_x_130:
[----:B------:R-:W-:Y:S05]  /*4800*/  BSYNC.RECONVERGENT B0 ;  /* 0x0000000000007941 */ /* 0x000fea0003800200 */
.L_x_129:
[----:B------:R-:W-:Y:S01]  /*4810*/  @!P0 IMAD.MOV R11, RZ, RZ, R13 ;  /* 0x000000ffff0b8224 */ /* 0x000fe200078e020d */
[----:B------:R-:W-:Y:S01]  /*4820*/  BSSY.RECONVERGENT B0, `(.L_x_131) ;  /* 0x0000014000007945 */ /* 0x000fe20003800200 */
[----:B------:R-:W-:Y:S01]  /*4830*/  @P0 IMAD.MOV R10, RZ, RZ, R12 ;  /* 0x000000ffff0a0224 */ /* 0x000fe200078e020c */
[----:B012---:R-:W-:Y:S01]  /*4840*/  SEL R4, R30, R29, P0 ;  /* 0x0000001d1e047207 */ /* 0x007fe20000000000 */
[C---:B------:R-:W-:Y:S01]  /*4850*/  VIADD R15, R11.reuse, 0x1 ;  /* 0x000000010b0f7836 */ /* 0x040fe20000000000 */
[C---:B------:R-:W-:Y:S01]  /*4860*/  ISETP.GE.AND P1, PT, R11.reuse, R28, PT ;  /* 0x0000001c0b00720c */ /* 0x040fe20003f26270 */
[C---:B------:R-:W-:Y:S01]  /*4870*/  VIADD R14, R10.reuse, 0x1 ;  /* 0x000000010a0e7836 */ /* 0x040fe20000000000 */
[----:B------:R-:W-:Y:S02]  /*4880*/  @!P0 LEA R6, R10, UR4, 0x2 ;  /* 0x000000040a068c11 */ /* 0x000fe4000f8e10ff */
[----:B------:R-:W-:-:S03]  /*4890*/  @P0 LEA R7, R11, UR4, 0x2 ;  /* 0x000000040b070c11 */ /* 0x000fc6000f8e10ff */
[----:B------:R0:W1:Y:S04]  /*48a0*/  @!P0 LDS R29, [R6] ;  /* 0x00000000061d8984 */ /* 0x0000680000000800 */
[----:B------:R0:W2:Y:S01]  /*48b0*/  @P0 LDS R30, [R7] ;  /* 0x00000000071e0984 */ /* 0x0000a20000000800 */
[----:B------:R-:W-:Y:S01]  /*48c0*/  PLOP3.LUT P0, PT, PT, PT, PT, 0x8, 0x80 ;  /* 0x000000000080781c */ /* 0x000fe20003f0e170 */
[----:B------:R-:W-:-:S12]  /*48d0*/  @P1 BRA `(.L_x_132) ;  /* 0x0000000000201947 */ /* 0x000fd80003800000 */
[----:B------:R-:W-:Y:S02]  /*48e0*/  ISETP.GE.AND P1, PT, R10, R27, PT ;  /* 0x0000001b0a00720c */ /* 0x000fe40003f26270 */
[----:B------:R-:W-:-:S11]  /*48f0*/  PLOP3.LUT P0, PT, PT, PT, PT, 0x80, 0x8 ;  /* 0x000000000008781c */ /* 0x000fd60003f0f070 */
[----:B------:R-:W-:Y:S05]  /*4900*/  @P1 BRA `(.L_x_132) ;  /* 0x0000000000141947 */ /* 0x000fea0003800000 */
[----:B--2--5:R-:W-:-:S04]  /*4910*/  IMAD.WIDE R8, R30, 0x8, R16 ;  /* 0x000000081e087825 */ /* 0x024fc800078e0210 */
[----:B01----:R-:W-:Y:S02]  /*4920*/  IMAD.WIDE R6, R29, 0x8, R16 ;  /* 0x000000081d067825 */ /* 0x003fe400078e0210 */
[----:B------:R-:W2:Y:S04]  /*4930*/  LD.E.64 R8, desc[UR8][R8.64] ;  /* 0x0000000808087980 */ /* 0x000ea8000c101b00 */
[----:B------:R-:W2:Y:S02]  /*4940*/  LD.E.64 R6, desc[UR8][R6.64] ;  /* 0x0000000806067980 */ /* 0x000ea4000c101b00 */
[----:B--2---:R-:W-:-:S14]  /*4950*/  DSETP.LT.AND P0, PT, R8, R6, PT ;  /* 0x000000060800722a */ /* 0x004fdc0003f01000 */
.L_x_132:
[----:B------:R-:W-:Y:S05]  /*4960*/  BSYNC.RECONVERGENT B0 ;  /* 0x0000000000007941 */ /* 0x000fea0003800200 */
.L_x_131:
        /* <DEDUP_REMOVED lines=21> */
.L_x_134:
[----:B------:R-:W-:Y:S05]  /*4ac0*/  BSYNC.RECONVERGENT B0 ;  /* 0x0000000000007941 */ /* 0x000fea0003800200 */
.L_x_133:
        /* <DEDUP_REMOVED lines=21> */
.L_x_136:
[----:B------:R-:W-:Y:S05]  /*4c20*/  BSYNC.RECONVERGENT B0 ;  /* 0x0000000000007941 */ /* 0x000fea0003800200 */
.L_x_135:
[----:B------:R-:W-:Y:S01]  /*4c30*/  @!P0 IMAD.MOV R19, RZ, RZ, R13 ;  /* 0x000000ffff138224 */ /* 0x000fe200078e020d */
[----:B------:R-:W-:Y:S01]  /*4c40*/  BSSY.RECONVERGENT B0, `(.L_x_137) ;  /* 0x0000014000007945 */ /* 0x000fe20003800200 */
[----:B------:R-:W-:Y:S01]  /*4c50*/  @P0 IMAD.MOV R20, RZ, RZ, R12 ;  /* 0x000000ffff140224 */ /* 0x000fe200078e020c */
[----:B012---:R-:W-:Y:S02]  /*4c60*/  SEL R9, R30, R29, P0 ;  /* 0x0000001d1e097207 */ /* 0x007fe40000000000 */
[C---:B------:R-:W-:Y:S01]  /*4c70*/  ISETP.GE.AND P1, PT, R19.reuse, R28, PT ;  /* 0x0000001c1300720c */ /* 0x040fe20003f26270 */
[C---:B------:R-:W-:Y:S01]  /*4c80*/  VIADD R14, R20.reuse, 0x1 ;  /* 0x00000001140e7836 */ /* 0x040fe20000000000 */
[----:B------:R-:W-:Y:S02]  /*4c90*/  @!P0 LEA R8, R20, UR4, 0x2 ;  /* 0x0000000414088c11 */ /* 0x000fe4000f8e10ff */
[C---:B------:R-:W-:Y:S02]  /*4ca0*/  @P0 LEA R10, R19.reuse, UR4, 0x2 ;  /* 0x00000004130a0c11 */ /* 0x040fe4000f8e10ff */
[----:B------:R-:W-:Y:S01]  /*4cb0*/  IADD3 R15, PT, PT, R19, 0x1, RZ ;  /* 0x00000001130f7810 */ /* 0x000fe20007ffe0ff */
[----:B------:R0:W1:Y:S04]  /*4cc0*/  @!P0 LDS R29, [R8] ;  /* 0x00000000081d8984 */ /* 0x0000680000000800 */
[----:B------:R0:W2:Y:S01]  /*4cd0*/  @P0 LDS R30, [R10] ;  /* 0x000000000a1e0984 */ /* 0x0000a20000000800 */
[----:B------:R-:W-:Y:S01]  /*4ce0*/  PLOP3.LUT P0, PT, PT, PT, PT, 0x8, 0x80 ;  /* 0x000000000080781c */ /* 0x000fe20003f0e170 */
[----:B------:R-:W-:-:S12]  /*4cf0*/  @P1 BRA `(.L_x_138) ;  /* 0x0000000000201947 */ /* 0x000fd80003800000 */
[----:B------:R-:W-:Y:S02]  /*4d00*/  ISETP.GE.AND P1, PT, R20, R27, PT ;  /* 0x0000001b1400720c */ /* 0x000fe40003f26270 */
[----:B------:R-:W-:-:S11]  /*4d10*/  PLOP3.LUT P0, PT, PT, PT, PT, 0x80, 0x8 ;  /* 0x000000000008781c */ /* 0x000fd60003f0f070 */
[----:B------:R-:W-:Y:S05]  /*4d20*/  @P1 BRA `(.L_x_138) ;  /* 0x0000000000141947 */ /* 0x000fea0003800000 */
[----:B0-2--5:R-:W-:-:S04]  /*4d30*/  IMAD.WIDE R10, R30, 0x8, R16 ;  /* 0x000000081e0a7825 */ /* 0x025fc800078e0210 */
[----:B-1----:R-:W-:Y:S02]  /*4d40*/  IMAD.WIDE R12, R29, 0x8, R16 ;  /* 0x000000081d0c7825 */ /* 0x002fe400078e0210 */
[----:B------:R-:W2:Y:S04]  /*4d50*/  LD.E.64 R10, desc[UR8][R10.64] ;  /* 0x000000080a0a7980 */ /* 0x000ea8000c101b00 */
[----:B------:R-:W2:Y:S02]  /*4d60*/  LD.E.64 R12, desc[UR8][R12.64] ;  /* 0x000000080c0c7980 */ /* 0x000ea4000c101b00 */
[----:B--2---:R-:W-:-:S14]  /*4d70*/  DSETP.LT.AND P0, PT, R10, R12, PT ;  /* 0x0000000c0a00722a */ /* 0x004fdc0003f01000 */
.L_x_138:
[----:B------:R-:W-:Y:S05]  /*4d80*/  BSYNC.RECONVERGENT B0 ;  /* 0x0000000000007941 */ /* 0x000fea0003800200 */
.L_x_137:
        /* <DEDUP_REMOVED lines=21> */
.L_x_140:
[----:B------:R-:W-:Y:S05]  /*4ee0*/  BSYNC.RECONVERGENT B0 ;  /* 0x0000000000007941 */ /* 0x000fea0003800200 */
.L_x_139:
        /* <DEDUP_REMOVED lines=21> */
.L_x_142:
[----:B------:R-:W-:Y:S05]  /*5040*/  BSYNC.RECONVERGENT B0 ;  /* 0x0000000000007941 */ /* 0x000fea0003800200 */
.L_x_141:
        /* <DEDUP_REMOVED lines=21> */
.L_x_144:
[----:B------:R-:W-:Y:S05]  /*51a0*/  BSYNC.RECONVERGENT B0 ;  /* 0x0000000000007941 */ /* 0x000fea0003800200 */
.L_x_143:
        /* <DEDUP_REMOVED lines=21> */
.L_x_146:
[----:B------:R-:W-:Y:S05]  /*5300*/  BSYNC.RECONVERGENT B0 ;  /* 0x0000000000007941 */ /* 0x000fea0003800200 */
.L_x_145:
[----:B------:R-:W-:Y:S01]  /*5310*/  @!P0 IADD3 R23, PT, PT, R19, RZ, RZ ;  /* 0x000000ff13178210 */ /* 0x000fe20007ffe0ff */
[----:B------:R-:W-:Y:S01]  /*5320*/  @P0 IMAD.MOV R22, RZ, RZ, R24 ;  /* 0x000000ffff160224 */ /* 0x000fe200078e0218 */
[----:B------:R-:W-:Y:S01]  /*5330*/  BSSY.RECONVERGENT B0, `(.L_x_147) ;  /* 0x0000013000007945 */ /* 0x000fe20003800200 */
[----:B012---:R-:W-:Y:S02]  /*5340*/  SEL R12, R30, R29, P0 ;  /* 0x0000001d1e0c7207 */ /* 0x007fe40000000000 */
[C---:B------:R-:W-:Y:S01]  /*5350*/  ISETP.GE.AND P1, PT, R23.reuse, R28, PT ;  /* 0x0000001c1700720c */ /* 0x040fe20003f26270 */
[C---:B------:R-:W-:Y:S01]  /*5360*/  VIADD R19, R23.reuse, 0x1 ;  /* 0x0000000117137836 */ /* 0x040fe20000000000 */
[C---:B------:R-:W-:Y:S01]  /*5370*/  @!P0 LEA R14, R22.reuse, UR4, 0x2 ;  /* 0x00000004160e8c11 */ /* 0x040fe2000f8e10ff */
[----:B------:R-:W-:Y:S01]  /*5380*/  VIADD R32, R22, 0x1 ;  /* 0x0000000116207836 */ /* 0x000fe20000000000 */
        /* <DEDUP_REMOVED lines=13> */
.L_x_148:
[----:B------:R-:W-:Y:S05]  /*5460*/  BSYNC.RECONVERGENT B0 ;  /* 0x0000000000007941 */ /* 0x000fea0003800200 */
.L_x_147:
[----:B------:R-:W-:Y:S01]  /*5470*/  @!P0 IMAD.MOV R19, RZ, RZ, R23 ;  /* 0x000000ffff138224 */ /* 0x000fe200078e0217 */
[----:B------:R-:W-:Y:S01]  /*5480*/  BSSY.RECONVERGENT B0, `(.L_x_149) ;  /* 0x0000013000007945 */ /* 0x000fe20003800200 */
[----:B------:R-:W-:Y:S01]  /*5490*/  @P0 IMAD.MOV R32, RZ, RZ, R22 ;  /* 0x000000ffff200224 */ /* 0x000fe200078e0216 */
[----:B012---:R-:W-:Y:S02]  /*54a0*/  SEL R15, R30, R29, P0 ;  /* 0x0000001d1e0f7207 */ /* 0x007fe40000000000 */
        /* <DEDUP_REMOVED lines=16> */
.L_x_150:
[----:B------:R-:W-:Y:S05]  /*55b0*/  BSYNC.RECONVERGENT B0 ;  /* 0x0000000000007941 */ /* 0x000fea0003800200 */
.L_x_149:
[----:B------:R-:W-:Y:S01]  /*55c0*/  VIADD R31, R19, 0x1 ;  /* 0x00000001131f7836 */ /* 0x000fe20000000000 */
[----:B------:R-:W-:Y:S01]  /*55d0*/  BSSY.RECONVERGENT B0, `(.L_x_151) ;  /* 0x0000013000007945 */ /* 0x000fe20003800200 */
[----:B------:R-:W-:Y:S01]  /*55e0*/  @!P0 IMAD.MOV R31, RZ, RZ, R19 ;  /* 0x000000ffff1f8224 */ /* 0x000fe200078e0213 */
[----:B012---:R-:W-:Y:S01]  /*55f0*/  SEL R14, R30, R29, P0 ;  /* 0x0000001d1e0e7207 */ /* 0x007fe20000000000 */
[----:B------:R-:W-:-:S03]  /*5600*/  @P0 IMAD.MOV R24, RZ, RZ, R32 ;  /* 0x000000ffff180224 */ /* 0x000fc600078e0220 */
[C---:B------:R-:W-:Y:S02]  /*5610*/  ISETP.GE.AND P1, PT, R31.reuse, R28, PT ;  /* 0x0000001c1f00720c */ /* 0x040fe40003f26270 */
        /* <DEDUP_REMOVED lines=14> */
.L_x_152:
[----:B------:R-:W-:Y:S05]  /*5700*/  BSYNC.RECONVERGENT B0 ;  /* 0x0000000000007941 */ /* 0x000fea0003800200 */
.L_x_151:
[----:B0-----:R-:W-:Y:S01]  /*5710*/  VIADD R19, R31, 0x1 ;  /* 0x000000011f137836 */ /* 0x001fe20000000000 */
[----:B------:R-:W-:Y:S01]  /*5720*/  BSSY.RECONVERGENT B0, `(.L_x_153) ;  /* 0x0000014000007945 */ /* 0x000fe20003800200 */
[----:B------:R-:W-:Y:S02]  /*5730*/  @!P0 IMAD.MOV R19, RZ, RZ, R31 ;  /* 0x000000ffff138224 */ /* 0x000fe400078e021f */
[----:B------:R-:W-:Y:S02]  /*5740*/  VIADD R32, R24, 0x1 ;  /* 0x0000000118207836 */ /* 0x000fe40000000000 */
[----:B------:R-:W-:Y:S01]  /*5750*/  @P0 IMAD.MOV R32, RZ, RZ, R24 ;  /* 0x000000ffff200224 */ /* 0x000fe200078e0218 */
[C---:B------:R-:W-:Y:S02]  /*5760*/  ISETP.GE.AND P1, PT, R19.reuse, R28, PT ;  /* 0x0000001c1300720c */ /* 0x040fe40003f26270 */
[----:B------:R-:W-:Y:S02]  /*5770*/  @P0 LEA R21, R19, UR4, 0x2 ;  /* 0x0000000413150c11 */ /* 0x000fe4000f8e10ff */
[----:B------:R-:W-:-:S02]  /*5780*/  @!P0 LEA R20, R32, UR4, 0x2 ;  /* 0x0000000420148c11 */ /* 0x000fc4000f8e10ff */
[----:B-12---:R-:W-:Y:S02]  /*5790*/  SEL R24, R30, R29, P0 ;  /* 0x0000001d1e187207 */ /* 0x006fe40000000000 */
        /* <DEDUP_REMOVED lines=12> */
.L_x_154:
[----:B------:R-:W-:Y:S05]  /*5860*/  BSYNC.RECONVERGENT B0 ;  /* 0x0000000000007941 */ /* 0x000fea0003800200 */
.L_x_153:
[----:B------:R-:W-:Y:S01]  /*5870*/  VIADD R33, R19, 0x1 ;  /* 0x0000000113217836 */ /* 0x000fe20000000000 */
[----:B------:R-:W-:Y:S01]  /*5880*/  BSSY.RECONVERGENT B0, `(.L_x_155) ;  /* 0x0000014000007945 */ /* 0x000fe20003800200 */
[----:B------:R-:W-:Y:S01]  /*5890*/  @!P0 IMAD.MOV R33, RZ, RZ, R19 ;  /* 0x000000ffff218224 */ /* 0x000fe200078e0213 */
[----:B-12---:R-:W-:Y:S01]  /*58a0*/  SEL R19, R30, R29, P0 ;  /* 0x0000001d1e137207 */ /* 0x006fe20000000000 */
[----:B------:R-:W-:Y:S02]  /*58b0*/  VIADD R34, R32, 0x1 ;  /* 0x0000000120227836 */ /* 0x000fe40000000000 */
[----:B------:R-:W-:Y:S01]  /*58c0*/  @P0 IMAD.MOV R34, RZ, RZ, R32 ;  /* 0x000000ffff220224 */ /* 0x000fe200078e0220 */
[C---:B------:R-:W-:Y:S02]  /*58d0*/  ISETP.GE.AND P1, PT, R33.reuse, R28, PT ;  /* 0x0000001c2100720c */ /* 0x040fe40003f26270 */
[----:B0-----:R-:W-:Y:S02]  /*58e0*/  @P0 LEA R21, R33, UR4, 0x2 ;  /* 0x0000000421150c11 */ /* 0x001fe4000f8e10ff */
        /* <DEDUP_REMOVED lines=13> */
.L_x_156:
[----:B------:R-:W-:Y:S05]  /*59c0*/  BSYNC.RECONVERGENT B0 ;  /* 0x0000000000007941 */ /* 0x000fea0003800200 */
.L_x_155:
[----:B------:R-:W-:Y:S01]  /*59d0*/  VIADD R31, R33, 0x1 ;  /* 0x00000001211f7836 */ /* 0x000fe20000000000 */
[----:B------:R-:W-:Y:S01]  /*59e0*/  BSSY.RECONVERGENT B0, `(.L_x_157) ;  /* 0x0000014000007945 */ /* 0x000fe20003800200 */
[----:B------:R-:W-:Y:S02]  /*59f0*/  @!P0 IMAD.MOV R31, RZ, RZ, R33 ;  /* 0x000000ffff1f8224 */ /* 0x000fe400078e0221 */
[C---:B------:R-:W-:Y:S01]  /*5a00*/  VIADD R32, R34.reuse, 0x1 ;  /* 0x0000000122207836 */ /* 0x040fe20000000000 */
[----:B------:R-:W-:Y:S02]  /*5a10*/  @P0 IADD3 R32, PT, PT, R34, RZ, RZ ;  /* 0x000000ff22200210 */ /* 0x000fe40007ffe0ff */
[C---:B------:R-:W-:Y:S02]  /*5a20*/  ISETP.GE.AND P1, PT, R31.reuse, R28, PT ;  /* 0x0000001c1f00720c */ /* 0x040fe40003f26270 */
[----:B0-----:R-:W-:Y:S02]  /*5a30*/  @!P0 LEA R20, R32, UR4, 0x2 ;  /* 0x0000000420148c11 */ /* 0x001fe4000f8e10ff */
[----:B------:R-:W-:-:S02]  /*5a40*/  @P0 LEA R21, R31, UR4, 0x2 ;  /* 0x000000041f150c11 */ /* 0x000fc4000f8e10ff */
[----:B-12---:R-:W-:Y:S02]  /*5a50*/  SEL R34, R30, R29, P0 ;  /* 0x0000001d1e227207 */ /* 0x006fe40000000000 */
        /* <DEDUP_REMOVED lines=12> */
.L_x_158:
[----:B------:R-:W-:Y:S05]  /*5b20*/  BSYNC.RECONVERGENT B0 ;  /* 0x0000000000007941 */ /* 0x000fea0003800200 */
.L_x_157:
[----:B------:R-:W-:Y:S01]  /*5b30*/  VIADD R22, R32, 0x1 ;  /* 0x0000000120167836 */ /* 0x000fe20000000000 */
[----:B------:R-:W-:Y:S01]  /*5b40*/  BSSY.RECONVERGENT B0, `(.L_x_159) ;  /* 0x0000015000007945 */ /* 0x000fe20003800200 */
[----:B------:R-:W-:Y:S01]  /*5b50*/  @P0 IMAD.MOV R22, RZ, RZ, R32 ;  /* 0x000000ffff160224 */ /* 0x000fe200078e0220 */
[----:B-12---:R-:W-:Y:S01]  /*5b60*/  SEL R32, R30, R29, P0 ;  /* 0x0000001d1e207207 */ /* 0x006fe20000000000 */
[----:B0-----:R-:W-:Y:S02]  /*5b70*/  VIADD R21, R31, 0x1 ;  /* 0x000000011f157836 */ /* 0x001fe40000000000 */
[----:B------:R-:W-:Y:S01]  /*5b80*/  @!P0 IMAD.MOV R21, RZ, RZ, R31 ;  /* 0x000000ffff158224 */ /* 0x000fe200078e021f */
[----:B------:R-:W-:-:S04]  /*5b90*/  @!P0 LEA R23, R22, UR4, 0x2 ;  /* 0x0000000416178c11 */ /* 0x000fc8000f8e10ff */
[C---:B------:R-:W-:Y:S01]  /*5ba0*/  @P0 LEA R31, R21.reuse, UR4, 0x2 ;  /* 0x00000004151f0c11 */ /* 0x040fe2000f8e10ff */
[----:B------:R-:W0:Y:S04]  /*5bb0*/  @!P0 LDS R29, [R23] ;  /* 0x00000000171d8984 */ /* 0x000e280000000800 */
[----:B------:R1:W2:Y:S01]  /*5bc0*/  @P0 LDS R30, [R31] ;  /* 0x000000001f1e0984 */ /* 0x0002a20000000800 */
[----:B------:R-:W-:Y:S01]  /*5bd0*/  ISETP.GE.AND P0, PT, R21, R28, PT ;  /* 0x0000001c1500720c */ /* 0x000fe20003f06270 */
[----:B0-----:R-:W-:-:S12]  /*5be0*/  IMAD.MOV.U32 R20, RZ, RZ, R29 ;  /* 0x000000ffff147224 */ /* 0x001fd800078e001d */
        /* <DEDUP_REMOVED lines=10> */
.L_x_160:
[----:B------:R-:W-:Y:S05]  /*5c90*/  BSYNC.RECONVERGENT B0 ;  /* 0x0000000000007941 */ /* 0x000fea0003800200 */
.L_x_159:
[C---:B------:R-:W-:Y:S01]  /*5ca0*/  ISETP.GE.U32.AND P0, PT, R26.reuse, 0x81, PT ;  /* 0x000000811a00780c */ /* 0x040fe20003f06070 */
[----:B------:R-:W-:-:S12]  /*5cb0*/  IMAD.SHL.U32 R26, R26, 0x2, RZ ;  /* 0x000000021a1a7824 */ /* 0x000fd800078e00ff */
[----:B------:R-:W-:Y:S05]  /*5cc0*/  @!P0 BRA `(.L_x_161) ;  /* 0xffffffe400108947 */ /* 0x000fea000383ffff */
[----:B------:R-:W0:Y:S01]  /*5cd0*/  S2R R0, SR_TID.X ;  /* 0x0000000000007919 */ /* 0x000e220000002100 */
[----:B------:R-:W1:Y:S01]  /*5ce0*/  S2UR UR5, SR_CgaCtaId ;  /* 0x00000000000579c3 */ /* 0x000e620000008800 */
[----:B------:R-:W3:Y:S01]  /*5cf0*/  LDCU.U8 UR4, c[0x0][0x380] ;  /* 0x00007000ff0477ac */ /* 0x000ee20008000000 */
[----:B-----5:R-:W4:Y:S01]  /*5d00*/  S2R R17, SR_LANEID ;  /* 0x0000000000117919 */ /* 0x020f220000000000 */
[----:B---3--:R-:W-:-:S03]  /*5d10*/  UPRMT UR6, UR4, 0x8880, URZ ;  /* 0x0000888004067896 */ /* 0x008fc600080000ff */
[----:B------:R-:W-:Y:S02]  /*5d20*/  UMOV UR4, 0x400 ;  /* 0x0000040000047882 */ /* 0x000fe40000000000 */
[----:B-1----:R-:W-:-:S03]  /*5d30*/  ULEA UR5, UR5, UR4, 0x18 ;  /* 0x0000000405057291 */ /* 0x002fc6000f8ec0ff */
[----:B------:R-:W-:Y:S02]  /*5d40*/  UMOV UR4, UR6 ;  /* 0x0000000600047c82 */ /* 0x000fe40008000000 */
[----:B------:R-:W-:Y:S01]  /*5d50*/  UISETP.NE.AND UP0, UPT, UR4, URZ, UPT ;  /* 0x000000ff0400728c */ /* 0x000fe2000bf05270 */
[----:B0-----:R-:W-:-:S05]  /*5d60*/  SHF.R.U32.HI R16, RZ, 0x5, R0 ;  /* 0x00000005ff107819 */ /* 0x001fca0000011600 */
[----:B----4-:R-:W-:-:S05]  /*5d70*/  IMAD R16, R16, 0x220, R17 ;  /* 0x0000022010107824 */ /* 0x010fca00078e0211 */
[----:B------:R-:W-:-:S05]  /*5d80*/  LEA R16, R16, UR5, 0x2 ;  /* 0x0000000510107c11 */ /* 0x000fca000f8e10ff */
[----:B------:R-:W-:Y:S01]  /*5d90*/  IMAD R21, R17, 0x40, R16 ;  /* 0x0000004011157824 */ /* 0x000fe200078e0210 */
[----:B------:R-:W-:Y:S06]  /*5da0*/  BAR.SYNC.DEFER_BLOCKING 0x0 ;  /* 0x0000000000007b1d */ /* 0x000fec0000010000 */
[----:B------:R-:W-:Y:S05]  /*5db0*/  BRA.U !UP0, `(.L_x_162) ;  /* 0x0000000108f87547 */ /* 0x000fea000b800000 */
[----:B------:R-:W-:Y:S01]  /*5dc0*/  STS [R21], R5 ;  /* 0x0000000515007388 */ /* 0x000fe20000000800 */
[----:B------:R-:W0:Y:S01]  /*5dd0*/  LDCU.64 UR4, c[0x0][0x398] ;  /* 0x00007300ff0477ac */ /* 0x000e220008000a00 */
[C---:B------:R-:W-:Y:S02]  /*5de0*/  LOP3.LUT R2, R0.reuse, 0x3e0, RZ, 0xc0, !PT ;  /* 0x000003e000027812 */ /* 0x040fe400078ec0ff */
[----:B------:R-:W-:Y:S01]  /*5df0*/  STS [R21+0x4], R4 ;  /* 0x0000040415007388 */ /* 0x000fe20000000800 */
[----:B------:R-:W-:Y:S02]  /*5e00*/  LOP3.LUT R3, R0, 0x1f, RZ, 0xc0, !PT ;  /* 0x0000001f00037812 */ /* 0x000fe400078ec0ff */
[----:B------:R-:W-:Y:S01]  /*5e10*/  IMAD R2, R2, 0x11, RZ ;  /* 0x0000001102027824 */ /* 0x000fe200078e02ff */
        /* <DEDUP_REMOVED lines=12> */
[----:B------:R-:W-:Y:S04]  /*5ee0*/  STS [R21+0x38], R34 ;  /* 0x0000382215007388 */ /* 0x000fe80000000800 */
[----:B------:R-:W-:Y:S01]  /*5ef0*/  STS [R21+0x3c], R32 ;  /* 0x00003c2015007388 */ /* 0x000fe20000000800 */
[----:B-1----:R-:W-:-:S03]  /*5f00*/  IMAD.WIDE.U32 R18, R18, 0x1100, RZ ;  /* 0x0000110012127825 */ /* 0x002fc600078e00ff */
[----:B------:R-:W-:Y:S01]  /*5f10*/  STS [R21+0x40], R20 ;  /* 0x0000401415007388 */ /* 0x000fe20000000800 */
[----:B------:R-:W-:-:S03]  /*5f20*/  NOP ;  /* 0x0000000000007918 */ /* 0x000fc60000000000 */
[----:B------:R-:W1:Y:S01]  /*5f30*/  LDS R5, [R16] ;  /* 0x0000000010057984 */ /* 0x000e620000000800 */
[----:B------:R-:W-:-:S03]  /*5f40*/  IADD3 R0, P0, P1, R2, R18, R3 ;  /* 0x0000001202007210 */ /* 0x000fc6000791e003 */
[----:B------:R-:W3:Y:S01]  /*5f50*/  LDS R7, [R16+0x80] ;  /* 0x0000800010077984 */ /* 0x000ee20000000800 */
[----:B------:R-:W-:Y:S02]  /*5f60*/  IADD3.X R19, PT, PT, RZ, R19, RZ, P0, P1 ;  /* 0x00000013ff137210 */ /* 0x000fe400007e24ff */
[C---:B0-----:R-:W-:Y:S01]  /*5f70*/  LEA R2, P0, R0.reuse, UR4, 0x2 ;  /* 0x0000000400027c11 */ /* 0x041fe2000f8010ff */
[----:B------:R-:W0:Y:S03]  /*5f80*/  LDS R9, [R16+0x100] ;  /* 0x0001000010097984 */ /* 0x000e260000000800 */
[----:B------:R-:W-:Y:S01]  /*5f90*/  LEA.HI.X R3, R0, UR5, R19, 0x2, P0 ;  /* 0x0000000500037c11 */ /* 0x000fe200080f1413 */
[----:B------:R-:W4:Y:S04]  /*5fa0*/  LDS R11, [R16+0x180] ;  /* 0x00018000100b7984 */ /* 0x000f280000000800 */
[----:B------:R-:W5:Y:S04]  /*5fb0*/  LDS R13, [R16+0x200] ;  /* 0x00020000100d7984 */ /* 0x000f680000000800 */
[----:B------:R-:W2:Y:S04]  /*5fc0*/  LDS R15, [R16+0x280] ;  /* 0x00028000100f7984 */ /* 0x000ea80000000800 */
        /* <DEDUP_REMOVED lines=11> */
[----:B-1----:R-:W-:Y:S04]  /*6080*/  STG.E desc[UR8][R2.64], R5 ;  /* 0x0000000502007986 */ /* 0x002fe8000c101908 */
[----:B---3--:R-:W-:Y:S04]  /*6090*/  STG.E desc[UR8][R2.64+0x80], R7 ;  /* 0x0000800702007986 */ /* 0x008fe8000c101908 */
[----:B0-----:R-:W-:Y:S04]  /*60a0*/  STG.E desc[UR8][R2.64+0x100], R9 ;  /* 0x0001000902007986 */ /* 0x001fe8000c101908 */
[----:B----4-:R-:W-:Y:S04]  /*60b0*/  STG.E desc[UR8][R2.64+0x180], R11 ;  /* 0x0001800b02007986 */ /* 0x010fe8000c101908 */
[----:B-----5:R-:W-:Y:S04]  /*60c0*/  STG.E desc[UR8][R2.64+0x200], R13 ;  /* 0x0002000d02007986 */ /* 0x020fe8000c101908 */
[----:B--2---:R-:W-:Y:S04]  /*60d0*/  STG.E desc[UR8][R2.64+0x280], R15 ;  /* 0x0002800f02007986 */ /* 0x004fe8000c101908 */
        /* <DEDUP_REMOVED lines=12> */
.L_x_162:
[----:B------:R-:W-:Y:S01]  /*61a0*/  STS [R21], R5 ;  /* 0x0000000515007388 */ /* 0x000fe20000000800 */
[----:B------:R-:W0:Y:S03]  /*61b0*/  LDCU.64 UR4, c[0x0][0x3b0] ;  /* 0x00007600ff0477ac */ /* 0x000e260008000a00 */
[----:B------:R-:W-:Y:S04]  /*61c0*/  STS [R21+0x4], R4 ;  /* 0x0000040415007388 */ /* 0x000fe80000000800 */
[----:B------:R-:W-:Y:S04]  /*61d0*/  STS [R21+0x8], R7 ;  /* 0x0000080715007388 */ /* 0x000fe80000000800 */
[----:B------:R-:W-:Y:S04]  /*61e0*/  STS [R21+0xc], R6 ;  /* 0x00000c0615007388 */ /* 0x000fe80000000800 */
[----:B------:R-:W-:Y:S01]  /*61f0*/  STS [R21+0x10], R9 ;  /* 0x0000100915007388 */ /* 0x000fe20000000800 */
[----:B0-----:R-:W-:-:S03]  /*6200*/  IADD3 R2, P0, PT, R2, UR4, RZ ;  /* 0x0000000402027c10 */ /* 0x001fc6000ff1e0ff */
[----:B------:R-:W-:Y:S01]  /*6210*/  STS [R21+0x14], R8 ;  /* 0x0000140815007388 */ /* 0x000fe20000000800 */
[----:B------:R-:W-:-:S03]  /*6220*/  IADD3.X R3, PT, PT, R3, UR5, RZ, P0, !PT ;  /* 0x0000000503037c10 */ /* 0x000fc600087fe4ff */
        /* <DEDUP_REMOVED lines=12> */
[----:B------:R-:W0:Y:S04]  /*62f0*/  LDS R5, [R16] ;  /* 0x0000000010057984 */ /* 0x000e280000000800 */
[----:B------:R-:W1:Y:S04]  /*6300*/  LDS R7, [R16+0x80] ;  /* 0x0000800010077984 */ /* 0x000e680000000800 */
[----:B------:R-:W3:Y:S04]  /*6310*/  LDS R9, [R16+0x100] ;  /* 0x0001000010097984 */ /* 0x000ee80000000800 */
        /* <DEDUP_REMOVED lines=14> */
[----:B0-----:R-:W-:Y:S04]  /*6400*/  STG.E desc[UR8][R2.64], R5 ;  /* 0x0000000502007986 */ /* 0x001fe8000c101908 */
[----:B-1----:R-:W-:Y:S04]  /*6410*/  STG.E desc[UR8][R2.64+0x80], R7 ;  /* 0x0000800702007986 */ /* 0x002fe8000c101908 */
[----:B---3--:R-:W-:Y:S04]  /*6420*/  STG.E desc[UR8][R2.64+0x100], R9 ;  /* 0x0001000902007986 */ /* 0x008fe8000c101908 */
        /* <DEDUP_REMOVED lines=15> */
.L_x_123:
[----:B------:R-:W0:Y:S01]  /*6520*/  LDC.64 R2, c[0x0][0x388] ;  /* 0x0000e200ff027b82 */ /* 0x000e220000000a00 */
[----:B------:R-:W-:Y:S01]  /*6530*/  ACQBULK ;  /* 0x000000000000782e */ /* 0x000fe20000000000 */
[----:B------:R-:W1:Y:S06]  /*6540*/  S2R R19, SR_TID.X ;  /* 0x0000000000137919 */ /* 0x000e6c0000002100 */
[----:B------:R-:W2:Y:S01]  /*6550*/  LDC R4, c[0x0][0x3a8] ;  /* 0x0000ea00ff047b82 */ /* 0x000ea20000000800 */
[----:B0-----:R-:W-:-:S06]  /*6560*/  IMAD.WIDE.U32 R2, R18, 0x4400, R2 ;  /* 0x0000440012027825 */ /* 0x001fcc00078e0002 */
[----:B------:R0:W3:Y:S01]  /*6570*/  LDG.E R2, desc[UR8][R2.64] ;  /* 0x0000000802027981 */ /* 0x0000e2000c1e1900 */
[----:B------:R-:W-:Y:S01]  /*6580*/  IMAD.WIDE.U32 R10, R18, 0x1100, RZ ;  /* 0x00001100120a7825 */ /* 0x000fe200078e00ff */
[----:B-1----:R-:W-:-:S03]  /*6590*/  LOP3.LUT R0, R19, 0x1f, RZ, 0xc0, !PT ;  /* 0x0000001f13007812 */ /* 0x002fc600078ec0ff */
[----:B------:R-:W-:Y:S01]  /*65a0*/  IMAD.MOV R23, RZ, RZ, -R10 ;  /* 0x000000ffff177224 */ /* 0x000fe200078e0a0a */
[----:B------:R-:W-:-:S04]  /*65b0*/  LOP3.LUT R5, R19, 0x3e0, RZ, 0xc0, !PT ;  /* 0x000003e013057812 */ /* 0x000fc800078ec0ff */
[----:B--2---:R-:W-:Y:S01]  /*65c0*/  VIADDMNMX R23, R23, R4, 0x1100, PT ;  /* 0x0000110017177446 */ /* 0x004fe20003800104 */
[----:B------:R-:W-:-:S04]  /*65d0*/  IMAD R0, R5, 0x11, R0 ;  /* 0x0000001105007824 */ /* 0x000fc800078e0200 */
[C---:B------:R-:W-:Y:S01]  /*65e0*/  VIADD R4, R0.reuse, 0x20 ;  /* 0x0000002000047836 */ /* 0x040fe20000000000 */
[C---:B------:R-:W-:Y:S01]  /*65f0*/  ISETP.GE.AND P2, PT, R0.reuse, R23, PT ;  /* 0x000000170000720c */ /* 0x040fe20003f46270 */
[----:B------:R-:W-:-:S03]  /*6600*/  VIADD R6, R0, 0x60 ;  /* 0x0000006000067836 */ /* 0x000fc60000000000 */
[-C--:B------:R-:W-:Y:S01]  /*6610*/  ISETP.GE.AND P1, PT, R4, R23.reuse, PT ;  /* 0x000000170400720c */ /* 0x080fe20003f26270 */
[----:B------:R-:W-:Y:S01]  /*6620*/  VIADD R4, R0, 0x40 ;  /* 0x0000004000047836 */ /* 0x000fe20000000000 */
[----:B------:R-:W-:Y:S01]  /*6630*/  ISETP.GE.AND P4, PT, R6, R23, PT ;  /* 0x000000170600720c */ /* 0x000fe20003f86270 */
[----:B------:R-:W-:-:S03]  /*6640*/  VIADD R6, R0, 0x80 ;  /* 0x0000008000067836 */ /* 0x000fc60000000000 */
[-C--:B------:R-:W-:Y:S02]  /*6650*/  ISETP.GE.AND P0, PT, R4, R23.reuse, PT ;  /* 0x000000170400720c */ /* 0x080fe40003f06270 */
[----:B------:R-:W-:Y:S01]  /*6660*/  ISETP.GE.AND P5, PT, R6, R23, PT ;  /* 0x000000170600720c */ /* 0x000fe20003fa6270 */
[----:B------:R-:W1:Y:S01]  /*6670*/  @!P2 LDC.64 R14, c[0x0][0x388] ;  /* 0x0000e200ff0eab82 */ /* 0x000e620000000a00 */
[----:B0-----:R-:W-:-:S05]  /*6680*/  @!P2 IADD3 R3, P3, PT, R10, R0, RZ ;  /* 0x000000000a03a210 */ /* 0x001fca0007f7e0ff */
[----:B------:R-:W-:Y:S02]  /*6690*/  @!P2 IMAD.X R8, RZ, RZ, R11, P3 ;  /* 0x000000ffff08a224 */ /* 0x000fe400018e060b */
[----:B------:R-:W0:Y:S08]  /*66a0*/  @!P1 LDC.64 R4, c[0x0][0x388] ;  /* 0x0000e200ff049b82 */ /* 0x000e300000000a00 */
[----:B------:R-:W2:Y:S01]  /*66b0*/  @!P0 LDC.64 R12, c[0x0][0x388] ;  /* 0x0000e200ff0c8b82 */ /* 0x000ea20000000a00 */
[----:B-1----:R-:W-:-:S07]  /*66c0*/  @!P2 LEA R14, P3, R3, R14, 0x2 ;  /* 0x0000000e030ea211 */ /* 0x002fce00078610ff */
[----:B------:R-:W1:Y:S01]  /*66d0*/  @!P4 LDC.64 R6, c[0x0][0x388] ;  /* 0x0000e200ff06cb82 */ /* 0x000e620000000a00 */
[----:B------:R-:W-:Y:S01]  /*66e0*/  @!P2 LEA.HI.X R15, R3, R15, R8, 0x2, P3 ;  /* 0x0000000f030fa211 */ /* 0x000fe200018f1408 */
[----:B------:R-:W-:Y:S01]  /*66f0*/  VIADD R8, R0, 0xa0 ;  /* 0x000000a000087836 */ /* 0x000fe20000000000 */
[----:B------:R-:W-:Y:S01]  /*6700*/  @!P1 IADD3 R17, P3, PT, R10, R0, RZ ;  /* 0x000000000a119210 */ /* 0x000fe20007f7e0ff */
[----:B------:R-:W-:-:S04]  /*6710*/  VIADD R22, R0, 0xc0 ;  /* 0x000000c000167836 */ /* 0x000fc80000000000 */
[--C-:B------:R-:W-:Y:S01]  /*6720*/  @!P1 IMAD.X R20, RZ, RZ, R11.reuse, P3 ;  /* 0x000000ffff149224 */ /* 0x100fe200018e060b */
[C---:B0-----:R-:W-:Y:S02]  /*6730*/  @!P1 LEA R16, P3, R17.reuse, R4, 0x2 ;  /* 0x0000000411109211 */ /* 0x041fe400078610ff */
[----:B------:R-:W-:Y:S02]  /*6740*/  @!P0 IADD3 R21, P6, PT, R10, R0, RZ ;  /* 0x000000000a158210 */ /* 0x000fe40007fde0ff */
[----:B------:R-:W-:Y:S02]  /*6750*/  @!P1 LEA.HI.X R17, R17, R5, R20, 0x2, P3 ;  /* 0x0000000511119211 */ /* 0x000fe400018f1414 */
[----:B------:R-:W-:Y:S01]  /*6760*/  ISETP.GE.AND P3, PT, R22, R23, PT ;  /* 0x000000171600720c */ /* 0x000fe20003f66270 */
[----:B------:R-:W-:Y:S01]  /*6770*/  @!P0 IMAD.X R24, RZ, RZ, R11, P6 ;  /* 0x000000ffff188224 */ /* 0x000fe200030e060b */
[----:B--2---:R-:W-:-:S04]  /*6780*/  @!P0 LEA R20, P6, R21, R12, 0x2 ;  /* 0x0000000c15148211 */ /* 0x004fc800078c10ff */
[----:B------:R-:W-:Y:S01]  /*6790*/  @!P0 LEA.HI.X R21, R21, R13, R24, 0x2, P6 ;  /* 0x0000000d15158211 */ /* 0x000fe200030f1418 */
[C---:B------:R-:W-:Y:S02]  /*67a0*/  VIADD R22, R0.reuse, 0xe0 ;  /* 0x000000e000167836 */ /* 0x040fe40000000000 */
[----:B------:R-:W-:Y:S02]  /*67b0*/  VIADD R34, R0, 0x200 ;  /* 0x0000020000227836 */ /* 0x000fe40000000000 */
[----:B---3--:R-:W-:Y:S02]  /*67c0*/  IMAD.MOV.U32 R3, RZ, RZ, R2 ;  /* 0x000000ffff037224 */ /* 0x008fe400078e0002 */
[----:B------:R0:W2:Y:S01]  /*67d0*/  @!P2 LDG.E R2, desc[UR8][R14.64] ;  /* 0x000000080e02a981 */ /* 0x0000a2000c1e1900 */
[----:B------:R-:W-:Y:S02]  /*67e0*/  ISETP.GE.AND P2, PT, R8, R23, PT ;  /* 0x000000170800720c */ /* 0x000fe40003f46270 */
[----:B------:R-:W3:Y:S01]  /*67f0*/  @!P5 LDC.64 R8, c[0x0][0x388] ;  /* 0x0000e200ff08db82 */ /* 0x000ee20000000a00 */
[----:B------:R-:W-:-:S06]  /*6800*/  MOV R4, R3 ;  /* 0x0000000300047202 */ /* 0x000fcc0000000f00 */
[----:B------:R4:W2:Y:S01]  /*6810*/  @!P1 LDG.E R4, desc[UR8][R16.64+0x80] ;  /* 0x0000800810049981 */ /* 0x0008a2000c1e1900 */
[----:B------:R-:W-:Y:S01]  /*6820*/  @!P4 IADD3 R5, P1, PT, R10, R0, RZ ;  /* 0x000000000a05c210 */ /* 0x000fe20007f3e0ff */
[----:B------:R-:W-:Y:S02]  /*6830*/  IMAD.MOV.U32 R28, RZ, RZ, R3 ;  /* 0x000000ffff1c7224 */ /* 0x000fe400078e0003 */
[----:B0-----:R-:W0:Y:S02]  /*6840*/  @!P2 LDC.64 R14, c[0x0][0x388] ;  /* 0x0000e200ff0eab82 */ /* 0x001e240000000a00 */
[----:B------:R-:W-:Y:S01]  /*6850*/  @!P4 IMAD.X R24, RZ, RZ, R11, P1 ;  /* 0x000000ffff18c224 */ /* 0x000fe200008e060b */
[C---:B-1----:R-:W-:Y:S01]  /*6860*/  @!P4 LEA R12, P1, R5.reuse, R6, 0x2 ;  /* 0x00000006050cc211 */ /* 0x042fe200078210ff */
[----:B------:R1:W2:Y:S01]  /*6870*/  @!P0 LDG.E R28, desc[UR8][R20.64+0x100] ;  /* 0x00010008141c8981 */ /* 0x0002a2000c1e1900 */
[----:B------:R-:W-:Y:S01]  /*6880*/  ISETP.GE.AND P0, PT, R22, R23, PT ;  /* 0x000000171600720c */ /* 0x000fe20003f06270 */
[----:B----4-:R-:W-:Y:S01]  /*6890*/  VIADD R16, R0, 0x100 ;  /* 0x0000010000107836 */ /* 0x010fe20000000000 */
[----:B------:R-:W-:Y:S01]  /*68a0*/  @!P4 LEA.HI.X R13, R5, R7, R24, 0x2, P1 ;  /* 0x00000007050dc211 */ /* 0x000fe200008f1418 */
[--C-:B------:R-:W-:Y:S01]  /*68b0*/  IMAD.MOV.U32 R27, RZ, RZ, R3.reuse ;  /* 0x000000ffff1b7224 */ /* 0x100fe200078e0003 */
[----:B------:R-:W-:Y:S01]  /*68c0*/  @!P5 IADD3 R17, P6, PT, R10, R0, RZ ;  /* 0x000000000a11d210 */ /* 0x000fe20007fde0ff */
[----:B------:R-:W4:Y:S01]  /*68d0*/  @!P3 LDC.64 R6, c[0x0][0x388] ;  /* 0x0000e200ff06bb82 */ /* 0x000f220000000a00 */
[----:B------:R-:W-:Y:S01]  /*68e0*/  IMAD.MOV.U32 R26, RZ, RZ, R3 ;  /* 0x000000ffff1a7224 */ /* 0x000fe200078e0003 */
[----:B------:R-:W-:-:S02]  /*68f0*/  ISETP.GE.AND P1, PT, R16, R23, PT ;  /* 0x000000171000720c */ /* 0x000fc40003f26270 */
[----:B------:R-:W-:Y:S01]  /*6900*/  @!P5 IMAD.X R22, RZ, RZ, R11, P6 ;  /* 0x000000ffff16d224 */ /* 0x000fe200030e060b */
[C---:B---3--:R-:W-:Y:S01]  /*6910*/  @!P5 LEA R8, P6, R17.reuse, R8, 0x2 ;  /* 0x000000081108d211 */ /* 0x048fe200078c10ff */
[----:B------:R-:W-:Y:S01]  /*6920*/  VIADD R16, R0, 0x120 ;  /* 0x0000012000107836 */ /* 0x000fe20000000000 */
[----:B------:R3:W2:Y:S01]  /*6930*/  @!P4 LDG.E R27, desc[UR8][R12.64+0x180] ;  /* 0x000180080c1bc981 */ /* 0x0006a2000c1e1900 */
[----:B------:R-:W4:Y:S01]  /*6940*/  @!P0 LDC.64 R30, c[0x0][0x388] ;  /* 0x0000e200ff1e8b82 */ /* 0x000f220000000a00 */
[----:B------:R-:W-:Y:S02]  /*6950*/  @!P5 LEA.HI.X R9, R17, R9, R22, 0x2, P6 ;  /* 0x000000091109d211 */ /* 0x000fe400030f1416 */
[----:B------:R-:W-:-:S03]  /*6960*/  @!P2 IADD3 R5, P4, PT, R10, R0, RZ ;  /* 0x000000000a05a210 */ /* 0x000fc60007f9e0ff */
[----:B------:R4:W2:Y:S01]  /*6970*/  @!P5 LDG.E R26, desc[UR8][R8.64+0x200] ;  /* 0x00020008081ad981 */ /* 0x0008a2000c1e1900 */
[----:B------:R-:W-:Y:S01]  /*6980*/  ISETP.GE.AND P5, PT, R16, R23, PT ;  /* 0x000000171000720c */ /* 0x000fe20003fa6270 */
[----:B------:R-:W4:Y:S01]  /*6990*/  @!P1 LDC.64 R24, c[0x0][0x388] ;  /* 0x0000e200ff189b82 */ /* 0x000f220000000a00 */
[----:B------:R-:W-:Y:S01]  /*69a0*/  @!P3 IADD3 R17, P6, PT, R10, R0, RZ ;  /* 0x000000000a11b210 */ /* 0x000fe20007fde0ff */
[--C-:B-1----:R-:W-:Y:S01]  /*69b0*/  @!P2 IMAD.X R20, RZ, RZ, R11.reuse, P4 ;  /* 0x000000ffff14a224 */ /* 0x102fe200020e060b */
[C---:B0-----:R-:W-:Y:S01]  /*69c0*/  @!P2 LEA R14, P4, R5.reuse, R14, 0x2 ;  /* 0x0000000e050ea211 */ /* 0x041fe200078810ff */
[----:B------:R-:W-:Y:S02]  /*69d0*/  VIADD R16, R0, 0x140 ;  /* 0x0000014000107836 */ /* 0x000fe40000000000 */
[----:B---3--:R-:W-:Y:S01]  /*69e0*/  @!P3 IMAD.X R12, RZ, RZ, R11, P6 ;  /* 0x000000ffff0cb224 */ /* 0x008fe200030e060b */
[----:B------:R-:W-:Y:S02]  /*69f0*/  @!P2 LEA.HI.X R15, R5, R15, R20, 0x2, P4 ;  /* 0x0000000f050fa211 */ /* 0x000fe400020f1414 */
[----:B----4-:R-:W-:-:S02]  /*6a00*/  @!P3 LEA R6, P6, R17, R6, 0x2 ;  /* 0x000000061106b211 */ /* 0x010fc400078c10ff */
[----:B------:R-:W-:Y:S01]  /*6a10*/  ISETP.GE.AND P4, PT, R16, R23, PT ;  /* 0x000000171000720c */ /* 0x000fe20003f86270 */
[--C-:B------:R-:W-:Y:S01]  /*6a20*/  IMAD.MOV.U32 R22, RZ, RZ, R3.reuse ;  /* 0x000000ffff167224 */ /* 0x100fe200078e0003 */
[----:B------:R-:W-:Y:S02]  /*6a30*/  @!P3 LEA.HI.X R7, R17, R7, R12, 0x2, P6 ;  /* 0x000000071107b211 */ /* 0x000fe400030f140c */
[----:B------:R-:W0:Y:S01]  /*6a40*/  @!P5 LDC.64 R16, c[0x0][0x388] ;  /* 0x0000e200ff10db82 */ /* 0x000e220000000a00 */
[----:B------:R-:W-:Y:S02]  /*6a50*/  IMAD.MOV.U32 R9, RZ, RZ, R3 ;  /* 0x000000ffff097224 */ /* 0x000fe400078e0003 */
[----:B------:R-:W3:Y:S01]  /*6a60*/  @!P2 LDG.E R22, desc[UR8][R14.64+0x280] ;  /* 0x000280080e16a981 */ /* 0x000ee2000c1e1900 */
[-C--:B------:R-:W-:Y:S01]  /*6a70*/  @!P0 IADD3 R5, P2, PT, R10, R0.reuse, RZ ;  /* 0x000000000a058210 */ /* 0x080fe20007f5e0ff */
[----:B------:R-:W-:Y:S01]  /*6a80*/  VIADD R8, R0, 0x160 ;  /* 0x0000016000087836 */ /* 0x000fe20000000000 */
[----:B------:R-:W-:Y:S01]  /*6a90*/  @!P1 IADD3 R21, P6, PT, R10, R0, RZ ;  /* 0x000000000a159210 */ /* 0x000fe20007fde0ff */
[----:B------:R1:W4:Y:S02]  /*6aa0*/  @!P3 LDG.E R9, desc[UR8][R6.64+0x300] ;  /* 0x000300080609b981 */ /* 0x000324000c1e1900 */
[----:B------:R-:W0:Y:S01]  /*6ab0*/  @!P4 LDC.64 R12, c[0x0][0x388] ;  /* 0x0000e200ff0ccb82 */ /* 0x000e220000000a00 */
[----:B------:R-:W-:Y:S01]  /*6ac0*/  @!P0 IMAD.X R20, RZ, RZ, R11, P2 ;  /* 0x000000ffff148224 */ /* 0x000fe200010e060b */
[----:B------:R-:W-:-:S02]  /*6ad0*/  @!P0 LEA R30, P3, R5, R30, 0x2 ;  /* 0x0000001e051e8211 */ /* 0x000fc400078610ff */
[----:B------:R-:W-:Y:S02]  /*6ae0*/  ISETP.GE.AND P2, PT, R8, R23, PT ;  /* 0x000000170800720c */ /* 0x000fe40003f46270 */
[----:B------:R-:W-:Y:S01]  /*6af0*/  @!P0 LEA.HI.X R31, R5, R31, R20, 0x2, P3 ;  /* 0x0000001f051f8211 */ /* 0x000fe200018f1414 */
[----:B------:R-:W-:Y:S01]  /*6b00*/  @!P1 IMAD.X R20, RZ, RZ, R11, P6 ;  /* 0x000000ffff149224 */ /* 0x000fe200030e060b */
[C---:B------:R-:W-:Y:S02]  /*6b10*/  @!P1 LEA R24, P3, R21.reuse, R24, 0x2 ;  /* 0x0000001815189211 */ /* 0x040fe400078610ff */
[----:B------:R-:W-:Y:S01]  /*6b20*/  @!P5 IADD3 R5, P6, PT, R10, R0, RZ ;  /* 0x000000000a05d210 */ /* 0x000fe20007fde0ff */
[--C-:B------:R-:W-:Y:S01]  /*6b30*/  IMAD.MOV.U32 R8, RZ, RZ, R3.reuse ;  /* 0x000000ffff087224 */ /* 0x100fe200078e0003 */
[----:B------:R-:W-:Y:S01]  /*6b40*/  @!P1 LEA.HI.X R25, R21, R25, R20, 0x2, P3 ;  /* 0x0000001915199211 */ /* 0x000fe200018f1414 */
[----:B-1----:R-:W-:Y:S01]  /*6b50*/  IMAD.MOV.U32 R7, RZ, RZ, R3 ;  /* 0x000000ffff077224 */ /* 0x002fe200078e0003 */
[----:B------:R-:W-:Y:S01]  /*6b60*/  IADD3 R14, PT, PT, R0, 0x180, RZ ;  /* 0x00000180000e7810 */ /* 0x000fe20007ffe0ff */
[----:B------:R-:W-:Y:S01]  /*6b70*/  @!P5 IMAD.X R6, RZ, RZ, R11, P6 ;  /* 0x000000ffff06d224 */ /* 0x000fe200030e060b */
[----:B0-----:R-:W-:Y:S01]  /*6b80*/  @!P5 LEA R20, P3, R5, R16, 0x2 ;  /* 0x000000100514d211 */ /* 0x001fe200078610ff */
[----:B------:R0:W4:Y:S01]  /*6b90*/  @!P0 LDG.E R8, desc[UR8][R30.64+0x380] ;  /* 0x000380081e088981 */ /* 0x000122000c1e1900 */
[----:B------:R-:W-:-:S02]  /*6ba0*/  ISETP.GE.AND P0, PT, R14, R23, PT ;  /* 0x000000170e00720c */ /* 0x000fc40003f06270 */
[----:B------:R-:W-:Y:S01]  /*6bb0*/  @!P5 LEA.HI.X R21, R5, R17, R6, 0x2, P3 ;  /* 0x000000110515d211 */ /* 0x000fe200018f1406 */
[----:B------:R1:W4:Y:S01]  /*6bc0*/  @!P1 LDG.E R7, desc[UR8][R24.64+0x400] ;  /* 0x0004000818079981 */ /* 0x000322000c1e1900 */
[----:B------:R-:W-:Y:S01]  /*6bd0*/  @!P4 IADD3 R29, P1, PT, R10, R0, RZ ;  /* 0x000000000a1dc210 */ /* 0x000fe20007f3e0ff */
[----:B------:R-:W1:Y:S01]  /*6be0*/  @!P2 LDC.64 R14, c[0x0][0x388] ;  /* 0x0000e200ff0eab82 */ /* 0x000e620000000a00 */
[----:B------:R-:W-:Y:S02]  /*6bf0*/  VIADD R6, R0, 0x1a0 ;  /* 0x000001a000067836 */ /* 0x000fe40000000000 */
[----:B------:R-:W-:Y:S01]  /*6c00*/  @!P4 LEA R16, P6, R29, R12, 0x2 ;  /* 0x0000000c1d10c211 */ /* 0x000fe200078c10ff */
[----:B------:R-:W-:Y:S02]  /*6c10*/  @!P4 IMAD.X R32, RZ, RZ, R11, P1 ;  /* 0x000000ffff20c224 */ /* 0x000fe400008e060b */
[----:B------:R-:W-:Y:S01]  /*6c20*/  ISETP.GE.AND P3, PT, R6, R23, PT ;  /* 0x000000170600720c */ /* 0x000fe20003f66270 */
[----:B------:R-:W-:-:S02]  /*6c30*/  IMAD.MOV.U32 R5, RZ, RZ, R3 ;  /* 0x000000ffff057224 */ /* 0x000fc400078e0003 */
[----:B------:R-:W-:Y:S01]  /*6c40*/  @!P4 LEA.HI.X R17, R29, R13, R32, 0x2, P6 ;  /* 0x0000000d1d11c211 */ /* 0x000fe200030f1420 */
[----:B0-----:R-:W-:Y:S01]  /*6c50*/  VIADD R30, R0, 0x1c0 ;  /* 0x000001c0001e7836 */ /* 0x001fe20000000000 */
[----:B------:R-:W0:Y:S01]  /*6c60*/  @!P0 LDC.64 R12, c[0x0][0x388] ;  /* 0x0000e200ff0c8b82 */ /* 0x000e220000000a00 */
[----:B------:R-:W-:Y:S02]  /*6c70*/  IMAD.MOV.U32 R6, RZ, RZ, R3 ;  /* 0x000000ffff067224 */ /* 0x000fe400078e0003 */
[----:B------:R0:W4:Y:S01]  /*6c80*/  @!P4 LDG.E R5, desc[UR8][R16.64+0x500] ;  /* 0x000500081005c981 */ /* 0x000122000c1e1900 */
[----:B------:R-:W-:Y:S01]  /*6c90*/  @!P2 IADD3 R29, P4, PT, R10, R0, RZ ;  /* 0x000000000a1da210 */ /* 0x000fe20007f9e0ff */
[----:B------:R-:W-:Y:S01]  /*6ca0*/  VIADD R32, R0, 0x1e0 ;  /* 0x000001e000207836 */ /* 0x000fe20000000000 */
[-C--:B------:R-:W-:Y:S01]  /*6cb0*/  ISETP.GE.AND P1, PT, R30, R23.reuse, PT ;  /* 0x000000171e00720c */ /* 0x080fe20003f26270 */
[----:B------:R0:W4:Y:S01]  /*6cc0*/  @!P5 LDG.E R6, desc[UR8][R20.64+0x480] ;  /* 0x000480081406d981 */ /* 0x000122000c1e1900 */
[----:B-1----:R-:W1:Y:S01]  /*6cd0*/  @!P3 LDC.64 R24, c[0x0][0x388] ;  /* 0x0000e200ff18bb82 */ /* 0x002e620000000a00 */
[----:B------:R-:W-:Y:S01]  /*6ce0*/  @!P2 IMAD.X R36, RZ, RZ, R11, P4 ;  /* 0x000000ffff24a224 */ /* 0x000fe200020e060b */
[----:B------:R-:W-:-:S02]  /*6cf0*/  ISETP.GE.AND P4, PT, R32, R23, PT ;  /* 0x000000172000720c */ /* 0x000fc40003f86270 */
[----:B------:R-:W-:Y:S02]  /*6d00*/  ISETP.GE.AND P5, PT, R34, R23, PT ;  /* 0x000000172200720c */ /* 0x000fe40003fa6270 */
[----:B------:R-:W-:-:S04]  /*6d10*/  @!P2 LEA R30, P6, R29, R14, 0x2 ;  /* 0x0000000e1d1ea211 */ /* 0x000fc800078c10ff */
[----:B------:R-:W-:Y:S01]  /*6d20*/  @!P2 LEA.HI.X R31, R29, R15, R36, 0x2, P6 ;  /* 0x0000000f1d1fa211 */ /* 0x000fe200030f1424 */
[----:B------:R-:W-:Y:S01]  /*6d30*/  IMAD.MOV.U32 R29, RZ, RZ, R3 ;  /* 0x000000ffff1d7224 */ /* 0x000fe200078e0003 */
[----:B0-----:R-:W0:Y:S01]  /*6d40*/  @!P1 LDC.64 R16, c[0x0][0x388] ;  /* 0x0000e200ff109b82 */ /* 0x001e220000000a00 */
[----:B------:R-:W-:-:S04]  /*6d50*/  @!P0 IADD3 R33, P6, PT, R10, R0, RZ ;  /* 0x000000000a218210 */ /* 0x000fc80007fde0ff */
[----:B------:R1:W4:Y:S01]  /*6d60*/  @!P2 LDG.E R29, desc[UR8][R30.64+0x580] ;  /* 0x000580081e1da981 */ /* 0x000322000c1e1900 */
[----:B------:R-:W-:Y:S02]  /*6d70*/  @!P0 IMAD.X R34, RZ, RZ, R11, P6 ;  /* 0x000000ffff228224 */ /* 0x000fe400030e060b */
[----:B------:R-:W0:Y:S01]  /*6d80*/  @!P4 LDC.64 R14, c[0x0][0x388] ;  /* 0x0000e200ff0ecb82 */ /* 0x000e220000000a00 */
[----:B------:R-:W-:Y:S02]  /*6d90*/  @!P3 IADD3 R32, P2, PT, R10, R0, RZ ;  /* 0x000000000a20b210 */ /* 0x000fe40007f5e0ff */
[----:B------:R-:W-:-:S05]  /*6da0*/  @!P0 LEA R12, P6, R33, R12, 0x2 ;  /* 0x0000000c210c8211 */ /* 0x000fca00078c10ff */
[----:B------:R-:W0:Y:S01]  /*6db0*/  @!P5 LDC.64 R20, c[0x0][0x388] ;  /* 0x0000e200ff14db82 */ /* 0x000e220000000a00 */
[----:B------:R-:W-:Y:S01]  /*6dc0*/  @!P0 LEA.HI.X R13, R33, R13, R34, 0x2, P6 ;  /* 0x0000000d210d8211 */ /* 0x000fe200030f1422 */
[----:B-1----:R-:W-:Y:S02]  /*6dd0*/  IMAD.MOV.U32 R30, RZ, RZ, R3 ;  /* 0x000000ffff1e7224 */ /* 0x002fe400078e0003 */
[----:B------:R-:W-:Y:S01]  /*6de0*/  @!P3 IMAD.X R33, RZ, RZ, R11, P2 ;  /* 0x000000ffff21b224 */ /* 0x000fe200010e060b */
[C---:B------:R-:W-:Y:S01]  /*6df0*/  @!P3 LEA R24, P2, R32.reuse, R24, 0x2 ;  /* 0x000000182018b211 */ /* 0x040fe200078410ff */
[----:B------:R-:W-:Y:S02]  /*6e00*/  IMAD.MOV.U32 R31, RZ, RZ, R3 ;  /* 0x000000ffff1f7224 */ /* 0x000fe400078e0003 */
[----:B------:R1:W4:Y:S01]  /*6e10*/  @!P0 LDG.E R30, desc[UR8][R12.64+0x600] ;  /* 0x000600080c1e8981 */ /* 0x000322000c1e1900 */
[----:B------:R-:W-:Y:S02]  /*6e20*/  @!P3 LEA.HI.X R25, R32, R25, R33, 0x2, P2 ;  /* 0x000000192019b211 */ /* 0x000fe400010f1421 */
[----:B------:R-:W-:-:S02]  /*6e30*/  @!P1 IADD3 R33, P0, PT, R10, R0, RZ ;  /* 0x000000000a219210 */ /* 0x000fc40007f1e0ff */
[C---:B------:R-:W-:Y:S01]  /*6e40*/  @!P4 IADD3 R32, P2, PT, R10.reuse, R0, RZ ;  /* 0x000000000a20c210 */ /* 0x040fe20007f5e0ff */
[----:B------:R1:W4:Y:S02]  /*6e50*/  @!P3 LDG.E R31, desc[UR8][R24.64+0x680] ;  /* 0x00068008181fb981 */ /* 0x000324000c1e1900 */
[--C-:B------:R-:W-:Y:S01]  /*6e60*/  @!P1 IMAD.X R36, RZ, RZ, R11.reuse, P0 ;  /* 0x000000ffff249224 */ /* 0x100fe200000e060b */
[C---:B0-----:R-:W-:Y:S02]  /*6e70*/  @!P1 LEA R16, P0, R33.reuse, R16, 0x2 ;  /* 0x0000001021109211 */ /* 0x041fe400078010ff */
[----:B------:R-:W-:Y:S01]  /*6e80*/  @!P5 IADD3 R10, P3, PT, R10, R0, RZ ;  /* 0x000000000a0ad210 */ /* 0x000fe20007f7e0ff */
[----:B------:R-:W-:Y:S01]  /*6e90*/  @!P4 IMAD.X R34, RZ, RZ, R11, P2 ;  /* 0x000000ffff22c224 */ /* 0x000fe200010e060b */
[----:B------:R-:W-:Y:S02]  /*6ea0*/  @!P1 LEA.HI.X R17, R33, R17, R36, 0x2, P0 ;  /* 0x0000001121119211 */ /* 0x000fe400000f1424 */
[----:B------:R-:W-:-:S02]  /*6eb0*/  @!P5 IADD3.X R11, PT, PT, RZ, R11, RZ, P3, !PT ;  /* 0x0000000bff0bd210 */ /* 0x000fc40001ffe4ff */
[----:B------:R-:W-:Y:S02]  /*6ec0*/  @!P4 LEA R14, P2, R32, R14, 0x2 ;  /* 0x0000000e200ec211 */ /* 0x000fe400078410ff */
[----:B------:R-:W-:Y:S01]  /*6ed0*/  @!P5 LEA R20, P0, R10, R20, 0x2 ;  /* 0x000000140a14d211 */ /* 0x000fe200078010ff */
[--C-:B-1----:R-:W-:Y:S01]  /*6ee0*/  IMAD.MOV.U32 R12, RZ, RZ, R3.reuse ;  /* 0x000000ffff0c7224 */ /* 0x102fe200078e0003 */
[----:B------:R-:W-:Y:S01]  /*6ef0*/  @!P4 LEA.HI.X R15, R32, R15, R34, 0x2, P2 ;  /* 0x0000000f200fc211 */ /* 0x000fe200010f1422 */
[----:B------:R-:W-:Y:S01]  /*6f00*/  IMAD.MOV.U32 R13, RZ, RZ, R3 ;  /* 0x000000ffff0d7224 */ /* 0x000fe200078e0003 */
[----:B------:R-:W-:-:S03]  /*6f10*/  @!P5 LEA.HI.X R21, R10, R21, R11, 0x2, P0 ;  /* 0x000000150a15d211 */ /* 0x000fc600000f140b */
[----:B------:R-:W4:Y:S04]  /*6f20*/  @!P1 LDG.E R12, desc[UR8][R16.64+0x700] ;  /* 0x00070008100c9981 */ /* 0x000f28000c1e1900 */
[----:B------:R-:W4:Y:S04]  /*6f30*/  @!P4 LDG.E R13, desc[UR8][R14.64+0x780] ;  /* 0x000780080e0dc981 */ /* 0x000f28000c1e1900 */
[----:B------:R0:W4:Y:S01]  /*6f40*/  @!P5 LDG.E R3, desc[UR8][R20.64+0x800] ;  /* 0x000800081403d981 */ /* 0x000122000c1e1900 */
[----:B------:R-:W1:Y:S01]  /*6f50*/  S2R R10, SR_LANEID ;  /* 0x00000000000a7919 */ /* 0x000e620000000000 */
[----:B------:R-:W0:Y:S01]  /*6f60*/  S2UR UR5, SR_CgaCtaId ;  /* 0x00000000000579c3 */ /* 0x000e220000008800 */
[----:B------:R-:W-:Y:S01]  /*6f70*/  SHF.R.U32.HI R11, RZ, 0x5, R19 ;  /* 0x00000005ff0b7819 */ /* 0x000fe20000011613 */
[----:B------:R-:W-:-:S02]  /*6f80*/  UMOV UR4, 0x400 ;  /* 0x0000040000047882 */ /* 0x000fc40000000000 */
[----:B0-----:R-:W-:Y:S02]  /*6f90*/  ULEA UR4, UR5, UR4, 0x18 ;  /* 0x0000000405047291 */ /* 0x001fe4000f8ec0ff */
[----:B-1----:R-:W-:-:S04]  /*6fa0*/  IMAD R11, R11, 0x220, R10 ;  /* 0x000002200b0b7824 */ /* 0x002fc800078e020a */
[----:B------:R-:W-:Y:S01]  /*6fb0*/  IMAD R10, R10, 0x10, R11 ;  /* 0x000000100a0a7824 */ /* 0x000fe200078e020b */
[----:B------:R-:W-:-:S04]  /*6fc0*/  LEA R25, R11, UR4, 0x2 ;  /* 0x000000040b197c11 */ /* 0x000fc8000f8e10ff */
[----:B------:R-:W-:Y:S01]  /*6fd0*/  LEA R21, R10, UR4, 0x2 ;  /* 0x000000040a157c11 */ /* 0x000fe2000f8e10ff */
[----:B--2---:R-:W-:Y:S04]  /*6fe0*/  STS [R25], R2 ;  /* 0x0000000219007388 */ /* 0x004fe80000000800 */
[----:B------:R-:W-:Y:S04]  /*6ff0*/  STS [R25+0x80], R4 ;  /* 0x0000800419007388 */ /* 0x000fe80000000800 */
[----:B------:R-:W-:Y:S04]  /*7000*/  STS [R25+0x100], R28 ;  /* 0x0001001c19007388 */ /* 0x000fe80000000800 */
[----:B------:R-:W-:Y:S04]  /*7010*/  STS [R25+0x180], R27 ;  /* 0x0001801b19007388 */ /* 0x000fe80000000800 */
[----:B------:R-:W-:Y:S04]  /*7020*/  STS [R25+0x200], R26 ;  /* 0x0002001a19007388 */ /* 0x000fe80000000800 */
[----:B---3--:R-:W-:Y:S04]  /*7030*/  STS [R25+0x280], R22 ;  /* 0x0002801619007388 */ /* 0x008fe80000000800 */
[----:B----4-:R-:W-:Y:S04]  /*7040*/  STS [R25+0x300], R9 ;  /* 0x0003000919007388 */ /* 0x010fe80000000800 */
        /* <DEDUP_REMOVED lines=12> */
[----:B------:R1:W2:Y:S04]  /*7110*/  LDS R4, [R21+0x4] ;  /* 0x0000040015047984 */ /* 0x0002a80000000800 */
[----:B------:R1:W3:Y:S04]  /*7120*/  LDS R45, [R21+0x8] ;  /* 0x00000800152d7984 */ /* 0x0002e80000000800 */
[----:B------:R1:W4:Y:S04]  /*7130*/  LDS R11, [R21+0xc] ;  /* 0x00000c00150b7984 */ /* 0x0003280000000800 */
[----:B------:R1:W0:Y:S04]  /*7140*/  LDS R43, [R21+0x10] ;  /* 0x00001000152b7984 */ /* 0x0002280000000800 */
        /* <DEDUP_REMOVED lines=11> */
[----:B------:R1:W0:Y:S01]  /*7200*/  LDS R12, [R21+0x40] ;  /* 0x00004000150c7984 */ /* 0x0002220000000800 */
[----:B------:R-:W-:Y:S08]  /*7210*/  BAR.SYNC.DEFER_BLOCKING 0x0 ;  /* 0x0000000000007b1d */ /* 0x000ff00000010000 */
[----:B------:R-:W2:Y:S08]  /*7220*/  LDC.64 R16, c[0x4][0x10] ;  /* 0x01000400ff107b82 */ /* 0x000eb00000000a00 */
[----:B------:R-:W-:Y:S01]  /*7230*/  PREEXIT ;  /* 0x000000000000782d */ /* 0x000fe20000000000 */
[----:B--2---:R-:W5:Y:S01]  /*7240*/  LDG.E.64 R16, desc[UR8][R16.64] ;  /* 0x0000000810107981 */ /* 0x004f62000c1e1b00 */
[----:B------:R-:W-:Y:S01]  /*7250*/  IMAD R14, R19, 0x11, RZ ;  /* 0x00000011130e7824 */ /* 0x000fe200078e02ff */
[----:B------:R-:W-:Y:S01]  /*7260*/  BSSY.RECONVERGENT B0, `(.L_x_163) ;  /* 0x0000019000007945 */ /* 0x000fe20003800200 */
[----:B0-----:R-:W-:-:S02]  /*7270*/  IMAD.MOV.U32 R28, RZ, RZ, R15 ;  /* 0x000000ffff1c7224 */ /* 0x001fc400078e000f */
[C---:B------:R-:W-:Y:S02]  /*7280*/  VIADD R2, R14.reuse, 0x1 ;  /* 0x000000010e027836 */ /* 0x040fe40000000000 */
[C---:B------:R-:W-:Y:S02]  /*7290*/  VIADD R6, R14.reuse, 0x2 ;  /* 0x000000020e067836 */ /* 0x040fe40000000000 */
[----:B------:R-:W-:Y:S01]  /*72a0*/  VIADD R8, R14, 0x3 ;  /* 0x000000030e087836 */ /* 0x000fe20000000000 */
[-C--:B------:R-:W-:Y:S01]  /*72b0*/  ISETP.GE.U32.AND P6, PT, R2, R23.reuse, PT ;  /* 0x000000170200720c */ /* 0x080fe20003fc6070 */
        /* <DEDUP_REMOVED lines=8> */
[----:B------:R-:W-:Y:S01]  /*7340*/  IMAD.MOV.U32 R13, RZ, RZ, R15 ;  /* 0x000000ffff0d7224 */ /* 0x000fe200078e000f */
[----:B------:R-:W-:-:S02]  /*7350*/  ISETP.GE.U32.AND P4, PT, R8, R23, PT ;  /* 0x000000170800720c */ /* 0x000fc40003f86070 */
[----:B------:R-:W-:Y:S01]  /*7360*/  ISETP.GE.U32.AND P5, PT, R10, R23, PT ;  /* 0x000000170a00720c */ /* 0x000fe20003fa6070 */
[----:B-1-34-:R-:W-:-:S12]  /*7370*/  @P6 BRA `(.L_x_164) ;  /* 0x00000000001c6947 */ /* 0x01afd80003800000 */
[----:B-----5:R-:W-:-:S04]  /*7380*/  IMAD.WIDE R24, R15, 0x8, R16 ;  /* 0x000000080f187825 */ /* 0x020fc800078e0210 */
[----:B------:R-:W-:Y:S02]  /*7390*/  IMAD.WIDE R2, R4, 0x8, R16 ;  /* 0x0000000804027825 */ /* 0x000fe400078e0210 */
[----:B------:R-:W2:Y:S04]  /*73a0*/  LD.E.64 R24, desc[UR8][R24.64] ;  /* 0x0000000818187980 */ /* 0x000ea8000c101b00 */
[----:B------:R-:W2:Y:S01]  /*73b0*/  LD.E.64 R2, desc[UR8][R2.64] ;  /* 0x0000000802027980 */ /* 0x000ea2000c101b00 */
[----:B------:R-:W-:Y:S01]  /*73c0*/  IMAD.MOV.U32 R28, RZ, RZ, R4 ;  /* 0x000000ffff1c7224 */ /* 0x000fe200078e0004 */
[----:B--2---:R-:W-:-:S14]  /*73d0*/  DSETP.GEU.AND P6, PT, R24, R2, PT ;  /* 0x000000021800722a */ /* 0x004fdc0003fce000 */
[----:B------:R-:W-:-:S07]  /*73e0*/  @!P6 IMAD.MOV.U32 R13, RZ, RZ, R4 ;  /* 0x000000ffff0de224 */ /* 0x000fce00078e0004 */
.L_x_164:
[----:B------:R-:W-:Y:S05]  /*73f0*/  BSYNC.RECONVERGENT B0 ;  /* 0x0000000000007941 */ /* 0x000fea0003800200 */
.L_x_163:
[----:B------:R-:W-:Y:S01]  /*7400*/  BSSY.RECONVERGENT B0, `(.L_x_165) ;  /* 0x000000a000007945 */ /* 0x000fe20003800200 */
[----:B------:R-:W-:-:S03]  /*7410*/  IMAD.MOV.U32 R20, RZ, RZ, R13 ;  /* 0x000000ffff147224 */ /* 0x000fc600078e000d */
[----:B------:R-:W-:Y:S05]  /*7420*/  @P0 BRA `(.L_x_166) ;  /* 0x00000000001c0947 */ /* 0x000fea0003800000 */
[----:B-----5:R-:W-:-:S04]  /*7430*/  IMAD.WIDE R24, R13, 0x8, R16 ;  /* 0x000000080d187825 */ /* 0x020fc800078e0210 */
[----:B------:R-:W-:Y:S02]  /*7440*/  IMAD.WIDE R2, R45, 0x8, R16 ;  /* 0x000000082d027825 */ /* 0x000fe400078e0210 */
[----:B------:R-:W2:Y:S04]  /*7450*/  LD.E.64 R24, desc[UR8][R24.64] ;  /* 0x0000000818187980 */ /* 0x000ea8000c101b00 */
[----:B------:R-:W2:Y:S01]  /*7460*/  LD.E.64 R2, desc[UR8][R2.64] ;  /* 0x0000000802027980 */ /* 0x000ea2000c101b00 */
[----:B------:R-:W-:Y:S01]  /*7470*/  IMAD.MOV.U32 R13, RZ, RZ, R45 ;  /* 0x000000ffff0d7224 */ /* 0x000fe200078e002d */
[----:B--2---:R-:W-:-:S14]  /*7480*/  DSETP.GEU.AND P0, PT, R24, R2, PT ;  /* 0x000000021800722a */ /* 0x004fdc0003f0e000 */
[----:B------:R-:W-:-:S07]  /*7490*/  @!P0 IMAD.MOV.U32 R20, RZ, RZ, R45 ;  /* 0x000000ffff148224 */ /* 0x000fce00078e002d */
.L_x_166:
[----:B------:R-:W-:Y:S05]  /*74a0*/  BSYNC.RECONVERGENT B0 ;  /* 0x0000000000007941 */ /* 0x000fea0003800200 */
.L_x_165:
[----:B------:R-:W-:Y:S01]  /*74b0*/  BSSY.RECONVERGENT B0, `(.L_x_167) ;  /* 0x000000a000007945 */ /* 0x000fe20003800200 */
[----:B------:R-:W-:-:S03]  /*74c0*/  IMAD.MOV.U32 R10, RZ, RZ, R20 ;  /* 0x000000ffff0a7224 */ /* 0x000fc600078e0014 */
[----:B------:R-:W-:Y:S05]  /*74d0*/  @P1 BRA `(.L_x_168) ;  /* 0x00000000001c1947 */ /* 0x000fea0003800000 */
[----:B-----5:R-:W-:-:S04]  /*74e0*/  IMAD.WIDE R24, R20, 0x8, R16 ;  /* 0x0000000814187825 */ /* 0x020fc800078e0210 */
[----:B------:R-:W-:Y:S02]  /*74f0*/  IMAD.WIDE R2, R11, 0x8, R16 ;  /* 0x000000080b027825 */ /* 0x000fe400078e0210 */
[----:B------:R-:W2:Y:S04]  /*7500*/  LD.E.64 R24, desc[UR8][R24.64] ;  /* 0x0000000818187980 */ /* 0x000ea8000c101b00 */
[----:B------:R-:W2:Y:S01]  /*7510*/  LD.E.64 R2, desc[UR8][R2.64] ;  /* 0x0000000802027980 */ /* 0x000ea2000c101b00 */
[----:B------:R-:W-:Y:S01]  /*7520*/  MOV R20, R11 ;  /* 0x0000000b00147202 */ /* 0x000fe20000000f00 */
[----:B--2---:R-:W-:-:S14]  /*7530*/  DSETP.GEU.AND P0, PT, R24, R2, PT ;  /* 0x000000021800722a */ /* 0x004fdc0003f0e000 */
[----:B------:R-:W-:-:S07]  /*7540*/  @!P0 IMAD.MOV.U32 R10, RZ, RZ, R11 ;  /* 0x000000ffff0a8224 */ /* 0x000fce00078e000b */
.L_x_168:
[----:B------:R-:W-:Y:S05]  /*7550*/  BSYNC.RECONVERGENT B0 ;  /* 0x0000000000007941 */ /* 0x000fea0003800200 */
.L_x_167:
        /* <DEDUP_REMOVED lines=10> */
.L_x_170:
[----:B------:R-:W-:Y:S05]  /*7600*/  BSYNC.RECONVERGENT B0 ;  /* 0x0000000000007941 */ /* 0x000fea0003800200 */
.L_x_169:
[C---:B------:R-:W-:Y:S01]  /*7610*/  VIADD R8, R14.reuse, 0xb ;  /* 0x0000000b0e087836 */ /* 0x040fe20000000000 */
[----:B------:R-:W-:Y:S01]  /*7620*/  BSSY.RECONVERGENT B0, `(.L_x_171) ;  /* 0x0000011000007945 */ /* 0x000fe20003800200 */
[C---:B------:R-:W-:Y:S02]  /*7630*/  VIADD R2, R14.reuse, 0x8 ;  /* 0x000000080e027836 */ /* 0x040fe40000000000 */
[----:B------:R-:W-:Y:S01]  /*7640*/  VIADD R4, R14, 0x9 ;  /* 0x000000090e047836 */ /* 0x000fe20000000000 */
[-C--:B------:R-:W-:Y:S01]  /*7650*/  ISETP.GE.U32.AND P2, PT, R8, R23.reuse, PT ;  /* 0x000000170800720c */ /* 0x080fe20003f46070 */
[----:B------:R-:W-:Y:S01]  /*7660*/  VIADD R6, R14, 0xa ;  /* 0x0000000a0e067836 */ /* 0x000fe20000000000 */
[-C--:B------:R-:W-:Y:S01]  /*7670*/  ISETP.GE.U32.AND P6, PT, R2, R23.reuse, PT ;  /* 0x000000170200720c */ /* 0x080fe20003fc6070 */
[----:B------:R-:W-:Y:S01]  /*7680*/  IMAD.MOV.U32 R8, RZ, RZ, R11 ;  /* 0x000000ffff087224 */ /* 0x000fe200078e000b */
[-C--:B------:R-:W-:Y:S02]  /*7690*/  ISETP.GE.U32.AND P0, PT, R4, R23.reuse, PT ;  /* 0x000000170400720c */ /* 0x080fe40003f06070 */
[----:B------:R-:W-:Y:S01]  /*76a0*/  ISETP.GE.U32.AND P1, PT, R6, R23, PT ;  /* 0x000000170600720c */ /* 0x000fe20003f26070 */
[----:B------:R-:W-:-:S12]  /*76b0*/  @P3 BRA `(.L_x_172) ;  /* 0x00000000001c3947 */ /* 0x000fd80003800000 */
[----:B-----5:R-:W-:-:S04]  /*76c0*/  IMAD.WIDE R24, R11, 0x8, R16 ;  /* 0x000000080b187825 */ /* 0x020fc800078e0210 */
[----:B------:R-:W-:Y:S02]  /*76d0*/  IMAD.WIDE R2, R9, 0x8, R16 ;  /* 0x0000000809027825 */ /* 0x000fe400078e0210 */
[----:B------:R-:W2:Y:S04]  /*76e0*/  LD.E.64 R24, desc[UR8][R24.64] ;  /* 0x0000000818187980 */ /* 0x000ea8000c101b00 */
[----:B------:R-:W2:Y:S01]  /*76f0*/  LD.E.64 R2, desc[UR8][R2.64] ;  /* 0x0000000802027980 */ /* 0x000ea2000c101b00 */
[----:B------:R-:W-:Y:S01]  /*7700*/  IMAD.MOV.U32 R11, RZ, RZ, R9 ;  /* 0x000000ffff0b7224 */ /* 0x000fe200078e0009 */
[----:B--2---:R-:W-:-:S14]  /*7710*/  DSETP.GEU.AND P3, PT, R24, R2, PT ;  /* 0x000000021800722a */ /* 0x004fdc0003f6e000 */
[----:B------:R-:W-:-:S07]  /*7720*/  @!P3 IMAD.MOV.U32 R8, RZ, RZ, R9 ;  /* 0x000000ffff08b224 */ /* 0x000fce00078e0009 */
.L_x_172:
[----:B------:R-:W-:Y:S05]  /*7730*/  BSYNC.RECONVERGENT B0 ;  /* 0x0000000000007941 */ /* 0x000fea0003800200 */
.L_x_171:
        /* <DEDUP_REMOVED lines=10> */
.L_x_174:
[----:B------:R-:W-:Y:S05]  /*77e0*/  BSYNC.RECONVERGENT B0 ;  /* 0x0000000000007941 */ /* 0x000fea0003800200 */
.L_x_173:
        /* <DEDUP_REMOVED lines=10> */
.L_x_176:
[----:B------:R-:W-:Y:S05]  /*7890*/  BSYNC.RECONVERGENT B0 ;  /* 0x0000000000007941 */ /* 0x000fea0003800200 */
.L_x_175:
        /* <DEDUP_REMOVED lines=10> */
.L_x_178:
[----:B------:R-:W-:Y:S05]  /*7940*/  BSYNC.RECONVERGENT B0 ;  /* 0x0000000000007941 */ /* 0x000fea0003800200 */
.L_x_177:
        /* <DEDUP_REMOVED lines=18> */
.L_x_180:
[----:B------:R-:W-:Y:S05]  /*7a70*/  BSYNC.RECONVERGENT B0 ;  /* 0x0000000000007941 */ /* 0x000fea0003800200 */
.L_x_179:
[----:B------:R-:W-:Y:S01]  /*7a80*/  BSSY.RECONVERGENT B0, `(.L_x_181) ;  /* 0x000000c000007945 */ /* 0x000fe20003800200 */
[C---:B------:R-:W-:Y:S01]  /*7a90*/  ISETP.GE.U32.AND P0, PT, R14.reuse, R23, PT ;  /* 0x000000170e00720c */ /* 0x040fe20003f06070 */
[----:B------:R-:W-:Y:S02]  /*7aa0*/  VIADD R14, R14, 0x10 ;  /* 0x000000100e0e7836 */ /* 0x000fe40000000000 */
[----:B------:R-:W-:Y:S01]  /*7ab0*/  IMAD.MOV.U32 R5, RZ, RZ, R4 ;  /* 0x000000ffff057224 */ /* 0x000fe200078e0004 */
[----:B------:R-:W-:Y:S09]  /*7ac0*/  @P1 BRA `(.L_x_182) ;  /* 0x00000000001c1947 */ /* 0x000ff20003800000 */
[----:B-----5:R-:W-:-:S04]  /*7ad0*/  IMAD.WIDE R24, R4, 0x8, R16 ;  /* 0x0000000804187825 */ /* 0x020fc800078e0210 */
[----:B------:R-:W-:Y:S02]  /*7ae0*/  IMAD.WIDE R2, R27, 0x8, R16 ;  /* 0x000000081b027825 */ /* 0x000fe400078e0210 */
[----:B------:R-:W2:Y:S04]  /*7af0*/  LD.E.64 R24, desc[UR8][R24.64] ;  /* 0x0000000818187980 */ /* 0x000ea8000c101b00 */
[----:B------:R-:W2:Y:S01]  /*7b00*/  LD.E.64 R2, desc[UR8][R2.64] ;  /* 0x0000000802027980 */ /* 0x000ea2000c101b00 */
[----:B------:R-:W-:Y:S01]  /*7b10*/  IMAD.MOV.U32 R4, RZ, RZ, R27 ;  /* 0x000000ffff047224 */ /* 0x000fe200078e001b */
[----:B--2---:R-:W-:-:S14]  /*7b20*/  DSETP.GEU.AND P1, PT, R24, R2, PT ;  /* 0x000000021800722a */ /* 0x004fdc0003f2e000 */
[----:B------:R-:W-:-:S07]  /*7b30*/  @!P1 IMAD.MOV.U32 R5, RZ, RZ, R27 ;  /* 0x000000ffff059224 */ /* 0x000fce00078e001b */
.L_x_182:
[----:B------:R-:W-:Y:S05]  /*7b40*/  BSYNC.RECONVERGENT B0 ;  /* 0x0000000000007941 */ /* 0x000fea0003800200 */
.L_x_181:
[----:B------:R-:W-:Y:S01]  /*7b50*/  BSSY.RECONVERGENT B0, `(.L_x_183) ;  /* 0x000000b000007945 */ /* 0x000fe20003800200 */
[----:B------:R-:W-:Y:S01]  /*7b60*/  ISETP.GE.U32.AND P1, PT, R14, R23, PT ;  /* 0x000000170e00720c */ /* 0x000fe20003f26070 */
[----:B------:R-:W-:Y:S02]  /*7b70*/  IMAD.MOV.U32 R25, RZ, RZ, R5 ;  /* 0x000000ffff197224 */ /* 0x000fe400078e0005 */
[----:B------:R-:W-:Y:S10]  /*7b80*/  @P2 BRA `(.L_x_184) ;  /* 0x00000000001c2947 */ /* 0x000ff40003800000 */
[----:B-----5:R-:W-:-:S04]  /*7b90*/  IMAD.WIDE R26, R5, 0x8, R16 ;  /* 0x00000008051a7825 */ /* 0x020fc800078e0210 */
[----:B------:R-:W-:Y:S02]  /*7ba0*/  IMAD.WIDE R2, R31, 0x8, R16 ;  /* 0x000000081f027825 */ /* 0x000fe400078e0210 */
[----:B------:R-:W2:Y:S04]  /*7bb0*/  LD.E.64 R26, desc[UR8][R26.64] ;  /* 0x000000081a1a7980 */ /* 0x000ea8000c101b00 */
[----:B------:R-:W2:Y:S01]  /*7bc0*/  LD.E.64 R2, desc[UR8][R2.64] ;  /* 0x0000000802027980 */ /* 0x000ea2000c101b00 */
[----:B------:R-:W-:Y:S01]  /*7bd0*/  IMAD.MOV.U32 R5, RZ, RZ, R31 ;  /* 0x000000ffff057224 */ /* 0x000fe200078e001f */
[----:B--2---:R-:W-:-:S14]  /*7be0*/  DSETP.GEU.AND P2, PT, R26, R2, PT ;  /* 0x000000021a00722a */ /* 0x004fdc0003f4e000 */
[----:B------:R-:W-:-:S07]  /*7bf0*/  @!P2 IMAD.MOV.U32 R25, RZ, RZ, R31 ;  /* 0x000000ffff19a224 */ /* 0x000fce00078e001f */
.L_x_184:
[----:B------:R-:W-:Y:S05]  /*7c00*/  BSYNC.RECONVERGENT B0 ;  /* 0x0000000000007941 */ /* 0x000fea0003800200 */
.L_x_183:
[----:B------:R-:W-:Y:S01]  /*7c10*/  BSSY.RECONVERGENT B0, `(.L_x_185) ;  /* 0x000000a000007945 */ /* 0x000fe20003800200 */
[----:B------:R-:W-:-:S03]  /*7c20*/  IMAD.MOV.U32 R2, RZ, RZ, R25 ;  /* 0x000000ffff027224 */ /* 0x000fc600078e0019 */
[----:B------:R-:W-:Y:S05]  /*7c30*/  @P6 BRA `(.L_x_186) ;  /* 0x00000000001c6947 */ /* 0x000fea0003800000 */
[----:B-----5:R-:W-:-:S04]  /*7c40*/  IMAD.WIDE R26, R25, 0x8, R16 ;  /* 0x00000008191a7825 */ /* 0x020fc800078e0210 */
[----:B------:R-:W-:Y:S02]  /*7c50*/  IMAD.WIDE R30, R29, 0x8, R16 ;  /* 0x000000081d1e7825 */ /* 0x000fe400078e0210 */
[----:B------:R-:W2:Y:S04]  /*7c60*/  LD.E.64 R26, desc[UR8][R26.64] ;  /* 0x000000081a1a7980 */ /* 0x000ea8000c101b00 */
[----:B------:R-:W2:Y:S02]  /*7c70*/  LD.E.64 R24, desc[UR8][R30.64] ;  /* 0x000000081e187980 */ /* 0x000ea4000c101b00 */
[----:B--2---:R-:W-:Y:S01]  /*7c80*/  DSETP.GEU.AND P2, PT, R26, R24, PT ;  /* 0x000000181a00722a */ /* 0x004fe20003f4e000 */
[----:B------:R-:W-:-:S13]  /*7c90*/  IMAD.MOV.U32 R25, RZ, RZ, R29 ;  /* 0x000000ffff197224 */ /* 0x000fda00078e001d */
[----:B------:R-:W-:-:S07]  /*7ca0*/  @!P2 IMAD.MOV.U32 R2, RZ, RZ, R29 ;  /* 0x000000ffff02a224 */ /* 0x000fce00078e001d */
.L_x_186:
[----:B------:R-:W-:Y:S05]  /*7cb0*/  BSYNC.RECONVERGENT B0 ;  /* 0x0000000000007941 */ /* 0x000fea0003800200 */
.L_x_185:
[----:B------:R-:W-:Y:S01]  /*7cc0*/  BSSY.RECONVERGENT B0, `(.L_x_187) ;  /* 0x000000a000007945 */ /* 0x000fe20003800200 */
[----:B------:R-:W-:-:S03]  /*7cd0*/  MOV R29, R2 ;  /* 0x00000002001d7202 */ /* 0x000fc60000000f00 */
        /* <DEDUP_REMOVED lines=8> */
.L_x_188:
[----:B------:R-:W-:Y:S05]  /*7d60*/  BSYNC.RECONVERGENT B0 ;  /* 0x0000000000007941 */ /* 0x000fea0003800200 */
.L_x_187:
        /* <DEDUP_REMOVED lines=10> */
.L_x_190:
[----:B------:R-:W-:Y:S05]  /*7e10*/  BSYNC.RECONVERGENT B0 ;  /* 0x0000000000007941 */ /* 0x000fea0003800200 */
.L_x_189:
        /* <DEDUP_REMOVED lines=10> */
.L_x_192:
[----:B------:R-:W-:Y:S05]  /*7ec0*/  BSYNC.RECONVERGENT B0 ;  /* 0x0000000000007941 */ /* 0x000fea0003800200 */
.L_x_191:
[----:B------:R-:W-:Y:S01]  /*7ed0*/  BSSY.RECONVERGENT B0, `(.L_x_193) ;  /* 0x00003bc000007945 */ /* 0x000fe20003800200 */
[----:B------:R-:W-:-:S03]  /*7ee0*/  SEL R33, R12, R33, !P1 ;  /* 0x000000210c217207 */ /* 0x000fc60004800000 */
[----:B------:R-:W-:Y:S05]  /*7ef0*/  @P0 BRA `(.L_x_194) ;  /* 0x0000003800e40947 */ /* 0x000fea0003800000 */
[----:B-----5:R-:W-:-:S04]  /*7f00*/  IMAD.WIDE R36, R28, 0x8, R16 ;  /* 0x000000081c247825 */ /* 0x020fc800078e0210 */
[--C-:B------:R-:W-:Y:S02]  /*7f10*/  IMAD.WIDE R30, R15, 0x8, R16.reuse ;  /* 0x000000080f1e7825 */ /* 0x100fe400078e0210 */
[----:B------:R-:W2:Y:S02]  /*7f20*/  LD.E.64 R36, desc[UR8][R36.64] ;  /* 0x0000000824247980 */ /* 0x000ea4000c101b00 */
[--C-:B------:R-:W-:Y:S02]  /*7f30*/  IMAD.WIDE R44, R20, 0x8, R16.reuse ;  /* 0x00000008142c7825 */ /* 0x100fe400078e0210 */
[----:B------:R-:W2:Y:S02]  /*7f40*/  LD.E.64 R30, desc[UR8][R30.64] ;  /* 0x000000081e1e7980 */ /* 0x000ea4000c101b00 */
[--C-:B------:R-:W-:Y:S02]  /*7f50*/  IMAD.WIDE R42, R13, 0x8, R16.reuse ;  /* 0x000000080d2a7825 */ /* 0x100fe400078e0210 */
[----:B------:R-:W3:Y:S04]  /*7f60*/  LD.E.64 R34, desc[UR8][R44.64] ;  /* 0x000000082c227980 */ /* 0x000ee8000c101b00 */
[----:B------:R-:W3:Y:S01]  /*7f70*/  LD.E.64 R26, desc[UR8][R42.64] ;  /* 0x000000082a1a7980 */ /* 0x000ee2000c101b00 */
[----:B------:R-:W-:-:S04]  /*7f80*/  IMAD.WIDE R40, R9, 0x8, R16 ;  /* 0x0000000809287825 */ /* 0x000fc800078e0210 */
[----:B------:R-:W-:Y:S01]  /*7f90*/  IMAD.WIDE R38, R8, 0x8, R16 ;  /* 0x0000000808267825 */ /* 0x000fe200078e0210 */
[----:B--2---:R-:W-:-:S03]  /*7fa0*/  DSETP.GEU.AND P2, PT, R36, R30, PT ;  /* 0x0000001e2400722a */ /* 0x004fc60003f4e000 */
[----:B------:R-:W-:-:S05]  /*7fb0*/  IMAD.WIDE R30, R11, 0x8, R16 ;  /* 0x000000080b1e7825 */ /* 0x000fca00078e0210 */
[----:B------:R-:W2:Y:S01]  /*7fc0*/  LD.E.64 R36, desc[UR8][R30.64] ;  /* 0x000000081e247980 */ /* 0x000ea2000c101b00 */
[----:B---3--:R-:W-:Y:S01]  /*7fd0*/  DSETP.GEU.AND P6, PT, R34, R26, PT ;  /* 0x0000001a2200722a */ /* 0x008fe20003fce000 */
[----:B------:R-:W-:-:S05]  /*7fe0*/  IMAD.WIDE R26, R10, 0x8, R16 ;  /* 0x000000080a1a7825 */ /* 0x000fca00078e0210 */
[----:B------:R-:W2:Y:S04]  /*7ff0*/  LD.E.64 R34, desc[UR8][R26.64] ;  /* 0x000000081a227980 */ /* 0x000ea8000c101b00 */
[----:B------:R-:W3:Y:S04]  /*8000*/  LD.E.64 R30, desc[UR8][R40.64] ;  /* 0x00000008281e7980 */ /* 0x000ee8000c101b00 */
[----:B------:R-:W3:Y:S01]  /*8010*/  LD.E.64 R26, desc[UR8][R38.64] ;  /* 0x00000008261a7980 */ /* 0x000ee2000c101b00 */
[----:B------:R-:W-:-:S04]  /*8020*/  IMAD.WIDE R44, R5, 0x8, R16 ;  /* 0x00000008052c7825 */ /* 0x000fc800078e0210 */
[----:B------:R-:W-:Y:S01]  /*8030*/  IMAD.WIDE R42, R4, 0x8, R16 ;  /* 0x00000008042a7825 */ /* 0x000fe200078e0210 */
[----:B--2---:R-:W-:-:S03]  /*8040*/  DSETP.GEU.AND P5, PT, R36, R34, PT ;  /* 0x000000222400722a */ /* 0x004fc60003fae000 */
[----:B------:R-:W-:-:S04]  /*8050*/  IMAD.WIDE R36, R7, 0x8, R16 ;  /* 0x0000000807247825 */ /* 0x000fc800078e0210 */
[----:B------:R-:W-:Y:S02]  /*8060*/  IMAD.WIDE R34, R6, 0x8, R16 ;  /* 0x0000000806227825 */ /* 0x000fe400078e0210 */
[----:B------:R-:W2:Y:S01]  /*8070*/  LD.E.64 R36, desc[UR8][R36.64] ;  /* 0x0000000824247980 */ /* 0x000ea2000c101b00 */
[----:B---3--:R-:W-:-:S03]  /*8080*/  DSETP.GEU.AND P0, PT, R30, R26, PT ;  /* 0x0000001a1e00722a */ /* 0x008fc60003f0e000 */
[----:B------:R-:W3:Y:S04]  /*8090*/  LD.E.64 R30, desc[UR8][R44.64] ;  /* 0x000000082c1e7980 */ /* 0x000ee8000c101b00 */
[----:B------:R-:W3:Y:S04]  /*80a0*/  LD.E.64 R26, desc[UR8][R42.64] ;  /* 0x000000082a1a7980 */ /* 0x000ee8000c101b00 */
[----:B------:R-:W2:Y:S01]  /*80b0*/  LD.E.64 R34, desc[UR8][R34.64] ;  /* 0x0000000822227980 */ /* 0x000ea2000c101b00 */
[----:B------:R-:W-:-:S04]  /*80c0*/  IMAD.WIDE R40, R2, 0x8, R16 ;  /* 0x0000000802287825 */ /* 0x000fc800078e0210 */
[--C-:B------:R-:W-:Y:S01]  /*80d0*/  IMAD.WIDE R38, R25, 0x8, R16.reuse ;  /* 0x0000000819267825 */ /* 0x100fe200078e0210 */
[----:B---3--:R-:W-:Y:S01]  /*80e0*/  DSETP.GEU.AND P3, PT, R30, R26, PT ;  /* 0x0000001a1e00722a */ /* 0x008fe20003f6e000 */
[----:B------:R0:W3:Y:S04]  /*80f0*/  LD.E.64 R30, desc[UR8][R40.64] ;  /* 0x00000008281e7980 */ /* 0x0000e8000c101b00 */
[----:B------:R-:W3:Y:S01]  /*8100*/  LD.E.64 R26, desc[UR8][R38.64] ;  /* 0x00000008261a7980 */ /* 0x000ee2000c101b00 */
[----:B--2---:R-:W-:Y:S01]  /*8110*/  DSETP.GEU.AND P1, PT, R36, R34, PT ;  /* 0x000000222400722a */ /* 0x004fe20003f2e000 */
[----:B------:R-:W-:-:S04]  /*8120*/  IMAD.WIDE R36, R3, 0x8, R16 ;  /* 0x0000000803247825 */ /* 0x000fc800078e0210 */
[----:B------:R-:W-:Y:S02]  /*8130*/  IMAD.WIDE R34, R29, 0x8, R16 ;  /* 0x000000081d227825 */ /* 0x000fe400078e0210 */
[----:B------:R-:W2:Y:S04]  /*8140*/  LD.E.64 R36, desc[UR8][R36.64] ;  /* 0x0000000824247980 */ /* 0x000ea8000c101b00 */
[----:B------:R-:W2:Y:S01]  /*8150*/  LD.E.64 R34, desc[UR8][R34.64] ;  /* 0x0000000822227980 */ /* 0x000ea2000c101b00 */
[----:B------:R-:W-:-:S05]  /*8160*/  SEL R14, R13, R20, P6 ;  /* 0x000000140d0e7207 */ /* 0x000fca0003000000 */
[----:B0-----:R-:W-:Y:S01]  /*8170*/  IMAD.WIDE R40, R14, 0x8, R16 ;  /* 0x000000080e287825 */ /* 0x001fe200078e0210 */
[----:B------:R-:W-:-:S05]  /*8180*/  SEL R12, R10, R11, P5 ;  /* 0x0000000b0a0c7207 */ /* 0x000fca0002800000 */
[----:B------:R-:W4:Y:S01]  /*8190*/  LD.E.64 R40, desc[UR8][R40.64] ;  /* 0x0000000828287980 */ /* 0x000f22000c101b00 */
[----:B---3--:R-:W-:Y:S01]  /*81a0*/  DSETP.GEU.AND P4, PT, R30, R26, PT ;  /* 0x0000001a1e00722a */ /* 0x008fe20003f8e000 */
[----:B------:R-:W-:-:S05]  /*81b0*/  SEL R27, R28, R15, P2 ;  /* 0x0000000f1c1b7207 */ /* 0x000fca0001000000 */
[----:B------:R-:W-:Y:S01]  /*81c0*/  IMAD.WIDE R42, R27, 0x8, R16 ;  /* 0x000000081b2a7825 */ /* 0x000fe200078e0210 */
[----:B------:R-:W-:-:S04]  /*81d0*/  SEL R31, R20, R13, P6 ;  /* 0x0000000d141f7207 */ /* 0x000fc80003000000 */
[----:B------:R-:W4:Y:S01]  /*81e0*/  LD.E.64 R38, desc[UR8][R42.64] ;  /* 0x000000082a267980 */ /* 0x000f22000c101b00 */
[----:B--2---:R-:W-:Y:S01]  /*81f0*/  DSETP.GEU.AND P6, PT, R36, R34, PT ;  /* 0x000000222400722a */ /* 0x004fe20003fce000 */
        /* <DEDUP_REMOVED lines=8> */
[----:B----4-:R-:W-:Y:S01]  /*8280*/  DSETP.GEU.AND P5, PT, R40, R38, PT ;  /* 0x000000262800722a */ /* 0x010fe20003fae000 */
[----:B------:R-:W-:-:S04]  /*8290*/  IMAD.WIDE R38, R13, 0x8, R16 ;  /* 0x000000080d267825 */ /* 0x000fc800078e0210 */
[--C-:B------:R-:W-:Y:S02]  /*82a0*/  IMAD.WIDE R40, R8, 0x8, R16.reuse ;  /* 0x0000000808287825 */ /* 0x100fe400078e0210 */
[----:B------:R-:W3:Y:S04]  /*82b0*/  LD.E.64 R38, desc[UR8][R38.64] ;  /* 0x0000000826267980 */ /* 0x000ee8000c101b00 */
[----:B------:R-:W3:Y:S01]  /*82c0*/  LD.E.64 R40, desc[UR8][R40.64] ;  /* 0x0000000828287980 */ /* 0x000ee2000c101b00 */
        /* <DEDUP_REMOVED lines=9> */
[----:B------:R-:W-:-:S04]  /*8360*/  IMAD.WIDE R44, R9, 0x8, R16 ;  /* 0x00000008092c7825 */ /* 0x000fc800078e0210 */
[----:B------:R-:W-:Y:S01]  /*8370*/  IMAD.WIDE R42, R6, 0x8, R16 ;  /* 0x00000008062a7825 */ /* 0x000fe200078e0210 */
[----:B---3--:R-:W-:-:S03]  /*8380*/  DSETP.GEU.AND P1, PT, R40, R38, PT ;  /* 0x000000262800722a */ /* 0x008fc60003f2e000 */
[----:B------:R-:W-:-:S04]  /*8390*/  IMAD.WIDE R38, R7, 0x8, R16 ;  /* 0x0000000807267825 */ /* 0x000fc800078e0210 */
[----:B------:R-:W-:Y:S02]  /*83a0*/  IMAD.WIDE R40, R4, 0x8, R16 ;  /* 0x0000000804287825 */ /* 0x000fe400078e0210 */
[----:B------:R-:W3:Y:S04]  /*83b0*/  LD.E.64 R38, desc[UR8][R38.64] ;  /* 0x0000000826267980 */ /* 0x000ee8000c101b00 */
[----:B------:R-:W3:Y:S01]  /*83c0*/  LD.E.64 R40, desc[UR8][R40.64] ;  /* 0x0000000828287980 */ /* 0x000ee2000c101b00 */
[----:B--2---:R-:W-:-:S03]  /*83d0*/  DSETP.GEU.AND P3, PT, R36, R34, PT ;  /* 0x000000222400722a */ /* 0x004fc60003f6e000 */
[----:B------:R-:W2:Y:S04]  /*83e0*/  LD.E.64 R34, desc[UR8][R44.64] ;  /* 0x000000082c227980 */ /* 0x000ea8000c101b00 */
[----:B------:R-:W2:Y:S01]  /*83f0*/  LD.E.64 R36, desc[UR8][R42.64] ;  /* 0x000000082a247980 */ /* 0x000ea2000c101b00 */
[----:B------:R-:W-:Y:S02]  /*8400*/  SEL R22, R29, R3, P6 ;  /* 0x000000031d167207 */ /* 0x000fe40003000000 */
[----:B------:R-:W-:Y:S02]  /*8410*/  SEL R5, R2, R25, P4 ;  /* 0x0000001902057207 */ /* 0x000fe40002000000 */
[----:B------:R-:W-:-:S05]  /*8420*/  SEL R2, R3, R29, P6 ;  /* 0x0000001d03027207 */ /* 0x000fca0003000000 */
[----:B------:R-:W-:-:S06]  /*8430*/  IMAD.WIDE R24, R2, 0x8, R16 ;  /* 0x0000000802187825 */ /* 0x000fcc00078e0210 */
[----:B------:R-:W4:Y:S01]  /*8440*/  LD.E.64 R24, desc[UR8][R24.64] ;  /* 0x0000000818187980 */ /* 0x000f22000c101b00 */
[----:B---3--:R-:W-:Y:S01]  /*8450*/  DSETP.GEU.AND P4, PT, R40, R38, PT ;  /* 0x000000262800722a */ /* 0x008fe20003f8e000 */
[----:B------:R-:W-:-:S04]  /*8460*/  IMAD.WIDE R38, R22, 0x8, R16 ;  /* 0x0000000816267825 */ /* 0x000fc800078e0210 */
[--C-:B------:R-:W-:Y:S01]  /*8470*/  IMAD.WIDE R40, R5, 0x8, R16.reuse ;  /* 0x0000000805287825 */ /* 0x100fe200078e0210 */
[----:B--2---:R-:W-:Y:S01]  /*8480*/  DSETP.GEU.AND P6, PT, R36, R34, PT ;  /* 0x000000222400722a */ /* 0x004fe20003fce000 */
[----:B------:R-:W2:Y:S02]  /*8490*/  LD.E.64 R38, desc[UR8][R38.64] ;  /* 0x0000000826267980 */ /* 0x000ea4000c101b00 */
[----:B------:R-:W-:Y:S02]  /*84a0*/  IMAD.WIDE R34, R33, 0x8, R16 ;  /* 0x0000000821227825 */ /* 0x000fe400078e0210 */
[----:B------:R0:W2:Y:S04]  /*84b0*/  LD.E.64 R36, desc[UR8][R40.64] ;  /* 0x0000000828247980 */ /* 0x0000a8000c101b00 */
[----:B------:R-:W4:Y:S01]  /*84c0*/  LD.E.64 R34, desc[UR8][R34.64] ;  /* 0x0000000822227980 */ /* 0x000f22000c101b00 */
[----:B------:R-:W-:-:S02]  /*84d0*/  SEL R15, R15, R28, P2 ;  /* 0x0000001c0f0f7207 */ /* 0x000fc40001000000 */
[----:B------:R-:W-:Y:S02]  /*84e0*/  SEL R20, R27, R14, P5 ;  /* 0x0000000e1b147207 */ /* 0x000fe40002800000 */
[----:B------:R-:W-:Y:S02]  /*84f0*/  SEL R27, R14, R27, P5 ;  /* 0x0000001b0e1b7207 */ /* 0x000fe40002800000 */
[----:B------:R-:W-:Y:S01]  /*8500*/  SEL R14, R31, R12, P0 ;  /* 0x0000000c1f0e7207 */ /* 0x000fe20000000000 */
[----:B------:R-:W-:-:S04]  /*8510*/  IMAD.WIDE R42, R20, 0x8, R16 ;  /* 0x00000008142a7825 */ /* 0x000fc800078e0210 */
[----:B0-----:R-:W-:Y:S01]  /*8520*/  IMAD.WIDE R40, R27, 0x8, R16 ;  /* 0x000000081b287825 */ /* 0x001fe200078e0210 */
[----:B--2---:R-:W-:-:S03]  /*8530*/  DSETP.GEU.AND P5, PT, R38, R36, PT ;  /* 0x000000242600722a */ /* 0x004fc60003fae000 */
[--C-:B------:R-:W-:Y:S01]  /*8540*/  IMAD.WIDE R36, R15, 0x8, R16.reuse ;  /* 0x000000080f247825 */ /* 0x100fe200078e0210 */
[----:B------:R-:W2:Y:S01]  /*8550*/  LD.E.64 R38, desc[UR8][R42.64] ;  /* 0x000000082a267980 */ /* 0x000ea2000c101b00 */
[----:B----4-:R-:W-:Y:S02]  /*8560*/  DSETP.GEU.AND P2, PT, R34, R24, PT ;  /* 0x000000182200722a */ /* 0x010fe40003f4e000 */
[----:B------:R-:W-:Y:S01]  /*8570*/  IMAD.WIDE R34, R14, 0x8, R16 ;  /* 0x000000080e227825 */ /* 0x000fe200078e0210 */
[----:B------:R-:W3:Y:S04]  /*8580*/  LD.E.64 R24, desc[UR8][R40.64] ;  /* 0x0000000828187980 */ /* 0x000ee8000c101b00 */
[----:B------:R-:W2:Y:S04]  /*8590*/  LD.E.64 R36, desc[UR8][R36.64] ;  /* 0x0000000824247980 */ /* 0x000ea8000c101b00 */
[----:B------:R-:W3:Y:S01]  /*85a0*/  LD.E.64 R34, desc[UR8][R34.64] ;  /* 0x0000000822227980 */ /* 0x000ee2000c101b00 */
[----:B------:R-:W-:-:S02]  /*85b0*/  SEL R29, R12, R31, P0 ;  /* 0x0000001f0c1d7207 */ /* 0x000fc40000000000 */
[----:B------:R-:W-:Y:S02]  /*85c0*/  SEL R26, R13, R8, P1 ;  /* 0x000000080d1a7207 */ /* 0x000fe40000800000 */
[----:B------:R-:W-:Y:S02]  /*85d0*/  SEL R3, R8, R13, P1 ;  /* 0x0000000d08037207 */ /* 0x000fe40000800000 */
[----:B------:R-:W-:-:S05]  /*85e0*/  SEL R8, R11, R10, P3 ;  /* 0x0000000a0b087207 */ /* 0x000fca0001800000 */
[----:B------:R-:W-:-:S06]  /*85f0*/  IMAD.WIDE R30, R8, 0x8, R16 ;  /* 0x00000008081e7825 */ /* 0x000fcc00078e0210 */
[----:B------:R-:W4:Y:S01]  /*8600*/  LD.E.64 R30, desc[UR8][R30.64] ;  /* 0x000000081e1e7980 */ /* 0x000f22000c101b00 */
[----:B--2---:R-:W-:Y:S01]  /*8610*/  DSETP.GEU.AND P0, PT, R38, R36, PT ;  /* 0x000000242600722a */ /* 0x004fe20003f0e000 */
[----:B------:R-:W-:-:S04]  /*8620*/  IMAD.WIDE R38, R29, 0x8, R16 ;  /* 0x000000081d267825 */ /* 0x000fc800078e0210 */
[--C-:B------:R-:W-:Y:S01]  /*8630*/  IMAD.WIDE R36, R26, 0x8, R16.reuse ;  /* 0x000000081a247825 */ /* 0x100fe200078e0210 */
[----:B---3--:R-:W-:Y:S01]  /*8640*/  DSETP.GEU.AND P1, PT, R34, R24, PT ;  /* 0x000000182200722a */ /* 0x008fe20003f2e000 */
[----:B------:R-:W2:Y:S04]  /*8650*/  LD.E.64 R12, desc[UR8][R38.64] ;  /* 0x00000008260c7980 */ /* 0x000ea8000c101b00 */
[----:B------:R-:W2:Y:S01]  /*8660*/  LD.E.64 R34, desc[UR8][R36.64] ;  /* 0x0000000824227980 */ /* 0x000ea2000c101b00 */
[----:B------:R-:W-:-:S06]  /*8670*/  IMAD.WIDE R24, R3, 0x8, R16 ;  /* 0x0000000803187825 */ /* 0x000fcc00078e0210 */
[----:B------:R-:W4:Y:S01]  /*8680*/  LD.E.64 R24, desc[UR8][R24.64] ;  /* 0x0000000818187980 */ /* 0x000f22000c101b00 */
[----:B------:R-:W-:-:S05]  /*8690*/  SEL R11, R10, R11, P3 ;  /* 0x0000000b0a0b7207 */ /* 0x000fca0001800000 */
[--C-:B------:R-:W-:Y:S01]  /*86a0*/  IMAD.WIDE R40, R11, 0x8, R16.reuse ;  /* 0x000000080b287825 */ /* 0x100fe200078e0210 */
[----:B--2---:R-:W-:Y:S01]  /*86b0*/  DSETP.GEU.AND P3, PT, R34, R12, PT ;  /* 0x0000000c2200722a */ /* 0x004fe20003f6e000 */
[----:B------:R-:W-:Y:S02]  /*86c0*/  SEL R12, R7, R4, P4 ;  /* 0x00000004070c7207 */ /* 0x000fe40002000000 */
[----:B------:R-:W-:Y:S02]  /*86d0*/  SEL R13, R4, R7, P4 ;  /* 0x00000007040d7207 */ /* 0x000fe40002000000 */
[----:B------:R-:W-:Y:S01]  /*86e0*/  SEL R4, R9, R6, P6 ;  /* 0x0000000609047207 */ /* 0x000fe20003000000 */
[--C-:B------:R-:W-:Y:S01]  /*86f0*/  IMAD.WIDE R42, R12, 0x8, R16.reuse ;  /* 0x000000080c2a7825 */ /* 0x100fe200078e0210 */
[----:B----4-:R-:W-:Y:S01]  /*8700*/  DSETP.GEU.AND P4, PT, R30, R24, PT ;  /* 0x000000181e00722a */ /* 0x010fe20003f8e000 */
[----:B------:R-:W2:Y:S02]  /*8710*/  LD.E.64 R24, desc[UR8][R40.64] ;  /* 0x0000000828187980 */ /* 0x000ea4000c101b00 */
[----:B------:R-:W-:-:S02]  /*8720*/  IMAD.WIDE R34, R13, 0x8, R16 ;  /* 0x000000080d227825 */ /* 0x000fc400078e0210 */
[----:B------:R-:W2:Y:S02]  /*8730*/  LD.E.64 R30, desc[UR8][R42.64] ;  /* 0x000000082a1e7980 */ /* 0x000ea4000c101b00 */
[----:B------:R-:W-:Y:S02]  /*8740*/  IMAD.WIDE R38, R4, 0x8, R16 ;  /* 0x0000000804267825 */ /* 0x000fe400078e0210 */
[----:B------:R-:W3:Y:S04]  /*8750*/  LD.E.64 R34, desc[UR8][R34.64] ;  /* 0x0000000822227980 */ /* 0x000ee8000c101b00 */
[----:B------:R-:W3:Y:S01]  /*8760*/  LD.E.64 R36, desc[UR8][R38.64] ;  /* 0x0000000826247980 */ /* 0x000ee2000c101b00 */
[----:B------:R-:W-:Y:S01]  /*8770*/  SEL R9, R6, R9, P6 ;  /* 0x0000000906097207 */ /* 0x000fe20003000000 */
[----:B--2---:R-:W-:Y:S01]  /*8780*/  DSETP.GEU.AND P6, PT, R30, R24, PT ;  /* 0x000000181e00722a */ /* 0x004fe20003fce000 */
[----:B------:R-:W-:-:S02]  /*8790*/  SEL R31, R22, R5, P5 ;  /* 0x00000005161f7207 */ /* 0x000fc40002800000 */
[----:B------:R-:W-:Y:S02]  /*87a0*/  SEL R24, R5, R22, P5 ;  /* 0x0000001605187207 */ /* 0x000fe40002800000 */
[----:B------:R-:W-:Y:S01]  /*87b0*/  SEL R22, R2, R33, P2 ;  /* 0x0000002102167207 */ /* 0x000fe20001000000 */
[----:B------:R-:W-:Y:S01]  /*87c0*/  IMAD.WIDE R6, R31, 0x8, R16 ;  /* 0x000000081f067825 */ /* 0x000fe200078e0210 */
[----:B---3--:R-:W-:-:S03]  /*87d0*/  DSETP.GEU.AND P5, PT, R36, R34, PT ;  /* 0x000000222400722a */ /* 0x008fc60003fae000 */
[--C-:B------:R-:W-:Y:S02]  /*87e0*/  IMAD.WIDE R36, R9, 0x8, R16.reuse ;  /* 0x0000000809247825 */ /* 0x100fe400078e0210 */
[----:B------:R-:W2:Y:S02]  /*87f0*/  LD.E.64 R6, desc[UR8][R6.64] ;  /* 0x0000000806067980 */ /* 0x000ea4000c101b00 */
[--C-:B------:R-:W-:Y:S02]  /*8800*/  IMAD.WIDE R34, R22, 0x8, R16.reuse ;  /* 0x0000000816227825 */ /* 0x100fe400078e0210 */
[----:B------:R-:W3:Y:S02]  /*8810*/  LD.E.64 R36, desc[UR8][R36.64] ;  /* 0x0000000824247980 */ /* 0x000ee4000c101b00 */
[----:B------:R-:W-:Y:S02]  /*8820*/  IMAD.WIDE R40, R24, 0x8, R16 ;  /* 0x0000000818287825 */ /* 0x000fe400078e0210 */
[----:B------:R-:W2:Y:S04]  /*8830*/  LD.E.64 R34, desc[UR8][R34.64] ;  /* 0x0000000822227980 */ /* 0x000ea8000c101b00 */
[----:B------:R0:W3:Y:S01]  /*8840*/  LD.E.64 R38, desc[UR8][R40.64] ;  /* 0x0000000828267980 */ /* 0x0000e2000c101b00 */
[----:B------:R-:W-:-:S02]  /*8850*/  SEL R5, R20, R15, P0 ;  /* 0x0000000f14057207 */ /* 0x000fc40000000000 */
[----:B------:R-:W-:-:S03]  /*8860*/  SEL R10, R27, R14, P1 ;  /* 0x0000000e1b0a7207 */ /* 0x000fc60000800000 */
[----:B------:R-:W-:Y:S01]  /*8870*/  IMAD.WIDE R42, R5, 0x8, R16 ;  /* 0x00000008052a7825 */ /* 0x000fe200078e0210 */
[----:B------:R-:W-:-:S03]  /*8880*/  SEL R33, R33, R2, P2 ;  /* 0x0000000221217207 */ /* 0x000fc60001000000 */
[----:B0-----:R-:W-:Y:S01]  /*8890*/  IMAD.WIDE R40, R10, 0x8, R16 ;  /* 0x000000080a287825 */ /* 0x001fe200078e0210 */
[----:B------:R-:W-:Y:S02]  /*88a0*/  SEL R25, R14, R27, P1 ;  /* 0x0000001b0e197207 */ /* 0x000fe40000800000 */
[----:B------:R-:W-:Y:S01]  /*88b0*/  SEL R2, R29, R26, P3 ;  /* 0x0000001a1d027207 */ /* 0x000fe20001800000 */
[----:B--2---:R-:W-:Y:S01]  /*88c0*/  DSETP.GEU.AND P1, PT, R34, R6, PT ;  /* 0x000000062200722a */ /* 0x004fe20003f2e000 */
[----:B------:R-:W2:Y:S01]  /*88d0*/  LD.E.64 R6, desc[UR8][R42.64] ;  /* 0x000000082a067980 */ /* 0x000ea2000c101b00 */
[----:B---3--:R-:W-:-:S03]  /*88e0*/  DSETP.GEU.AND P2, PT, R38, R36, PT ;  /* 0x000000242600722a */ /* 0x008fc60003f4e000 */
[----:B------:R0:W2:Y:S01]  /*88f0*/  LD.E.64 R38, desc[UR8][R40.64] ;  /* 0x0000000828267980 */ /* 0x0000a2000c101b00 */
[----:B------:R-:W-:-:S04]  /*8900*/  IMAD.WIDE R34, R25, 0x8, R16 ;  /* 0x0000000819227825 */ /* 0x000fc800078e0210 */
[----:B------:R-:W-:Y:S02]  /*8910*/  IMAD.WIDE R36, R2, 0x8, R16 ;  /* 0x0000000802247825 */ /* 0x000fe400078e0210 */
[----:B------:R-:W3:Y:S04]  /*8920*/  LD.E.64 R34, desc[UR8][R34.64] ;  /* 0x0000000822227980 */ /* 0x000ee8000c101b00 */
[----:B------:R-:W3:Y:S01]  /*8930*/  LD.E.64 R36, desc[UR8][R36.64] ;  /* 0x0000000824247980 */ /* 0x000ee2000c101b00 */
[----:B------:R-:W-:Y:S02]  /*8940*/  SEL R29, R26, R29, P3 ;  /* 0x0000001d1a1d7207 */ /* 0x000fe40001800000 */
[----:B------:R-:W-:-:S05]  /*8950*/  SEL R14, R3, R8, P4 ;  /* 0x00000008030e7207 */ /* 0x000fca0002000000 */
[----:B0-----:R-:W-:-:S06]  /*8960*/  IMAD.WIDE R40, R14, 0x8, R16 ;  /* 0x000000080e287825 */ /* 0x001fcc00078e0210 */
[----:B------:R-:W4:Y:S01]  /*8970*/  LD.E.64 R40, desc[UR8][R40.64] ;  /* 0x0000000828287980 */ /* 0x000f22000c101b00 */
[----:B--2---:R-:W-:Y:S01]  /*8980*/  DSETP.GEU.AND P3, PT, R38, R6, PT ;  /* 0x000000062600722a */ /* 0x004fe20003f6e000 */
[----:B------:R-:W-:Y:S01]  /*8990*/  IMAD.WIDE R38, R29, 0x8, R16 ;  /* 0x000000081d267825 */ /* 0x000fe200078e0210 */
[----:B------:R-:W-:Y:S02]  /*89a0*/  SEL R7, R8, R3, P4 ;  /* 0x0000000308077207 */ /* 0x000fe40002000000 */
[----:B------:R-:W-:-:S03]  /*89b0*/  SEL R6, R11, R12, P6 ;  /* 0x0000000c0b067207 */ /* 0x000fc60003000000 */
[----:B------:R-:W4:Y:S01]  /*89c0*/  LD.E.64 R38, desc[UR8][R38.64] ;  /* 0x0000000826267980 */ /* 0x000f22000c101b00 */
[----:B---3--:R-:W-:Y:S01]  /*89d0*/  DSETP.GEU.AND P4, PT, R36, R34, PT ;  /* 0x000000222400722a */ /* 0x008fe20003f8e000 */
[----:B------:R-:W-:-:S04]  /*89e0*/  IMAD.WIDE R34, R7, 0x8, R16 ;  /* 0x0000000807227825 */ /* 0x000fc800078e0210 */
[--C-:B------:R-:W-:Y:S02]  /*89f0*/  IMAD.WIDE R36, R6, 0x8, R16.reuse ;  /* 0x0000000806247825 */ /* 0x100fe400078e0210 */
[----:B------:R-:W2:Y:S04]  /*8a00*/  LD.E.64 R34, desc[UR8][R34.64] ;  /* 0x0000000822227980 */ /* 0x000ea8000c101b00 */
[----:B------:R-:W2:Y:S01]  /*8a10*/  LD.E.64 R36, desc[UR8][R36.64] ;  /* 0x0000000824247980 */ /* 0x000ea2000c101b00 */
[----:B------:R-:W-:Y:S02]  /*8a20*/  SEL R27, R12, R11, P6 ;  /* 0x0000000b0c1b7207 */ /* 0x000fe40003000000 */
[----:B------:R-:W-:Y:S02]  /*8a30*/  SEL R8, R13, R4, P5 ;  /* 0x000000040d087207 */ /* 0x000fe40002800000 */
[----:B------:R-:W-:Y:S01]  /*8a40*/  SEL R11, R4, R13, P5 ;  /* 0x0000000d040b7207 */ /* 0x000fe20002800000 */
[----:B------:R-:W-:Y:S01]  /*8a50*/  IMAD.WIDE R12, R27, 0x8, R16 ;  /* 0x000000081b0c7825 */ /* 0x000fe200078e0210 */
[----:B------:R-:W-:-:S03]  /*8a60*/  SEL R4, R9, R24, P2 ;  /* 0x0000001809047207 */ /* 0x000fc60001000000 */
[--C-:B------:R-:W-:Y:S02]  /*8a70*/  IMAD.WIDE R44, R11, 0x8, R16.reuse ;  /* 0x000000080b2c7825 */ /* 0x100fe400078e0210 */
[----:B------:R-:W3:Y:S02]  /*8a80*/  LD.E.64 R12, desc[UR8][R12.64] ;  /* 0x000000080c0c7980 */ /* 0x000ee4000c101b00 */
[----:B------:R-:W-:Y:S01]  /*8a90*/  IMAD.WIDE R42, R4, 0x8, R16 ;  /* 0x00000008042a7825 */ /* 0x000fe200078e0210 */
[----:B----4-:R-:W-:-:S03]  /*8aa0*/  DSETP.GEU.AND P6, PT, R40, R38, PT ;  /* 0x000000262800722a */ /* 0x010fc60003fce000 */
[----:B------:R-:W-:-:S06]  /*8ab0*/  IMAD.WIDE R38, R8, 0x8, R16 ;  /* 0x0000000808267825 */ /* 0x000fcc00078e0210 */
[----:B------:R-:W3:Y:S01]  /*8ac0*/  LD.E.64 R38, desc[UR8][R38.64] ;  /* 0x0000000826267980 */ /* 0x000ee2000c101b00 */
[----:B--2---:R-:W-:-:S03]  /*8ad0*/  DSETP.GEU.AND P5, PT, R36, R34, PT ;  /* 0x000000222400722a */ /* 0x004fc60003fae000 */
[----:B------:R-:W2:Y:S04]  /*8ae0*/  LD.E.64 R34, desc[UR8][R44.64] ;  /* 0x000000082c227980 */ /* 0x000ea8000c101b00 */
[----:B------:R-:W2:Y:S01]  /*8af0*/  LD.E.64 R36, desc[UR8][R42.64] ;  /* 0x000000082a247980 */ /* 0x000ea2000c101b00 */
[----:B------:R-:W-:-:S05]  /*8b00*/  SEL R9, R24, R9, P2 ;  /* 0x0000000918097207 */ /* 0x000fca0001000000 */
[----:B------:R-:W-:Y:S01]  /*8b10*/  IMAD.WIDE R40, R9, 0x8, R16 ;  /* 0x0000000809287825 */ /* 0x000fe200078e0210 */
[----:B---3--:R-:W-:Y:S01]  /*8b20*/  DSETP.GEU.AND P2, PT, R38, R12, PT ;  /* 0x0000000c2600722a */ /* 0x008fe20003f4e000 */
[----:B------:R-:W-:Y:S02]  /*8b30*/  SEL R12, R22, R31, P1 ;  /* 0x0000001f160c7207 */ /* 0x000fe40000800000 */
[----:B------:R-:W-:-:S03]  /*8b40*/  SEL R22, R31, R22, P1 ;  /* 0x000000161f167207 */ /* 0x000fc60000800000 */
[----:B------:R-:W-:-:S04]  /*8b50*/  IMAD.WIDE R30, R12, 0x8, R16 ;  /* 0x000000080c1e7825 */ /* 0x000fc800078e0210 */
[--C-:B------:R-:W-:Y:S01]  /*8b60*/  IMAD.WIDE R38, R22, 0x8, R16.reuse ;  /* 0x0000000816267825 */ /* 0x100fe200078e0210 */
[----:B--2---:R-:W-:Y:S01]  /*8b70*/  DSETP.GEU.AND P1, PT, R36, R34, PT ;  /* 0x000000222400722a */ /* 0x004fe20003f2e000 */
[----:B------:R-:W2:Y:S02]  /*8b80*/  LD.E.64 R30, desc[UR8][R30.64] ;  /* 0x000000081e1e7980 */ /* 0x000ea4000c101b00 */
[----:B------:R-:W-:Y:S02]  /*8b90*/  IMAD.WIDE R34, R33, 0x8, R16 ;  /* 0x0000000821227825 */ /* 0x000fe400078e0210 */
[----:B------:R0:W3:Y:S04]  /*8ba0*/  LD.E.64 R36, desc[UR8][R40.64] ;  /* 0x0000000828247980 */ /* 0x0000e8000c101b00 */
[----:B------:R-:W3:Y:S04]  /*8bb0*/  LD.E.64 R38, desc[UR8][R38.64] ;  /* 0x0000000826267980 */ /* 0x000ee8000c101b00 */
[----:B------:R-:W2:Y:S01]  /*8bc0*/  LD.E.64 R34, desc[UR8][R34.64] ;  /* 0x0000000822227980 */ /* 0x000ea2000c101b00 */
[----:B------:R-:W-:-:S02]  /*8bd0*/  SEL R3, R5, R10, P3 ;  /* 0x0000000a05037207 */ /* 0x000fc40001800000 */
[----:B------:R-:W-:Y:S02]  /*8be0*/  SEL R5, R10, R5, P3 ;  /* 0x000000050a057207 */ /* 0x000fe40001800000 */
[----:B------:R-:W-:Y:S02]  /*8bf0*/  SEL R20, R15, R20, P0 ;  /* 0x000000140f147207 */ /* 0x000fe40000000000 */
[----:B------:R-:W-:Y:S01]  /*8c00*/  SEL R10, R25, R2, P4 ;  /* 0x00000002190a7207 */ /* 0x000fe20002000000 */
[----:B------:R-:W-:-:S04]  /*8c10*/  IMAD.WIDE R42, R3, 0x8, R16 ;  /* 0x00000008032a7825 */ /* 0x000fc800078e0210 */
[----:B0-----:R-:W-:Y:S01]  /*8c20*/  IMAD.WIDE R40, R5, 0x8, R16 ;  /* 0x0000000805287825 */ /* 0x001fe200078e0210 */
[----:B---3--:R-:W-:-:S03]  /*8c30*/  DSETP.GEU.AND P3, PT, R38, R36, PT ;  /* 0x000000242600722a */ /* 0x008fc60003f6e000 */
[--C-:B------:R-:W-:Y:S01]  /*8c40*/  IMAD.WIDE R36, R20, 0x8, R16.reuse ;  /* 0x0000000814247825 */ /* 0x100fe200078e0210 */
[----:B------:R-:W3:Y:S01]  /*8c50*/  LD.E.64 R38, desc[UR8][R42.64] ;  /* 0x000000082a267980 */ /* 0x000ee2000c101b00 */
[----:B--2---:R-:W-:Y:S02]  /*8c60*/  DSETP.GEU.AND P0, PT, R34, R30, PT ;  /* 0x0000001e2200722a */ /* 0x004fe40003f0e000 */
[----:B------:R-:W-:Y:S01]  /*8c70*/  IMAD.WIDE R34, R10, 0x8, R16 ;  /* 0x000000080a227825 */ /* 0x000fe200078e0210 */
[----:B------:R-:W2:Y:S04]  /*8c80*/  LD.E.64 R30, desc[UR8][R40.64] ;  /* 0x00000008281e7980 */ /* 0x000ea8000c101b00 */
[----:B------:R-:W3:Y:S04]  /*8c90*/  LD.E.64 R36, desc[UR8][R36.64] ;  /* 0x0000000824247980 */ /* 0x000ee8000c101b00 */
[----:B------:R-:W2:Y:S01]  /*8ca0*/  LD.E.64 R34, desc[UR8][R34.64] ;  /* 0x0000000822227980 */ /* 0x000ea2000c101b00 */
[----:B------:R-:W-:-:S02]  /*8cb0*/  SEL R25, R2, R25, P4 ;  /* 0x0000001902197207 */ /* 0x000fc40002000000 */
[----:B------:R-:W-:Y:S02]  /*8cc0*/  SEL R2, R29, R14, P6 ;  /* 0x0000000e1d027207 */ /* 0x000fe40003000000 */
[----:B------:R-:W-:Y:S01]  /*8cd0*/  SEL R13, R14, R29, P6 ;  /* 0x0000001d0e0d7207 */ /* 0x000fe20003000000 */
[----:B------:R-:W-:Y:S01]  /*8ce0*/  IMAD.WIDE R28, R25, 0x8, R16 ;  /* 0x00000008191c7825 */ /* 0x000fe200078e0210 */
[----:B------:R-:W-:-:S03]  /*8cf0*/  SEL R14, R7, R6, P5 ;  /* 0x00000006070e7207 */ /* 0x000fc60002800000 */
[----:B------:R-:W-:Y:S02]  /*8d00*/  IMAD.WIDE R44, R2, 0x8, R16 ;  /* 0x00000008022c7825 */ /* 0x000fe400078e0210 */
[----:B------:R-:W4:Y:S01]  /*8d10*/  LD.E.64 R28, desc[UR8][R28.64] ;  /* 0x000000081c1c7980 */ /* 0x000f22000c101b00 */
[----:B---3--:R-:W-:-:S03]  /*8d20*/  DSETP.GEU.AND P4, PT, R38, R36, PT ;  /* 0x000000242600722a */ /* 0x008fc60003f8e000 */
[----:B------:R-:W4:Y:S01]  /*8d30*/  LD.E.64 R36, desc[UR8][R44.64] ;  /* 0x000000082c247980 */ /* 0x000f22000c101b00 */
[----:B--2---:R-:W-:Y:S01]  /*8d40*/  DSETP.GEU.AND P6, PT, R34, R30, PT ;  /* 0x0000001e2200722a */ /* 0x004fe20003fce000 */
[----:B------:R-:W-:-:S04]  /*8d50*/  IMAD.WIDE R38, R14, 0x8, R16 ;  /* 0x000000080e267825 */ /* 0x000fc800078e0210 */
[----:B------:R-:W-:Y:S01]  /*8d60*/  IMAD.WIDE R30, R13, 0x8, R16 ;  /* 0x000000080d1e7825 */ /* 0x000fe200078e0210 */
[----:B------:R0:W2:Y:S05]  /*8d70*/  LD.E.64 R34, desc[UR8][R38.64] ;  /* 0x0000000826227980 */ /* 0x0000aa000c101b00 */
[----:B------:R-:W2:Y:S01]  /*8d80*/  LD.E.64 R30, desc[UR8][R30.64] ;  /* 0x000000081e1e7980 */ /* 0x000ea2000c101b00 */
[----:B------:R-:W-:Y:S02]  /*8d90*/  SEL R7, R6, R7, P5 ;  /* 0x0000000706077207 */ /* 0x000fe40002800000 */
[----:B------:R-:W-:-:S05]  /*8da0*/  SEL R6, R11, R4, P1 ;  /* 0x000000040b067207 */ /* 0x000fca0000800000 */
[----:B0-----:R-:W-:Y:S01]  /*8db0*/  IMAD.WIDE R38, R6, 0x8, R16 ;  /* 0x0000000806267825 */ /* 0x001fe200078e0210 */
[----:B----4-:R-:W-:Y:S01]  /*8dc0*/  DSETP.GEU.AND P5, PT, R36, R28, PT ;  /* 0x0000001c2400722a */ /* 0x010fe20003fae000 */
[----:B------:R-:W-:Y:S02]  /*8dd0*/  SEL R29, R8, R27, P2 ;  /* 0x0000001b081d7207 */ /* 0x000fe40001000000 */
[----:B------:R-:W-:-:S03]  /*8de0*/  SEL R8, R27, R8, P2 ;  /* 0x000000081b087207 */ /* 0x000fc60001000000 */
[----:B------:R-:W-:-:S04]  /*8df0*/  IMAD.WIDE R26, R29, 0x8, R16 ;  /* 0x000000081d1a7825 */ /* 0x000fc800078e0210 */
[--C-:B------:R-:W-:Y:S01]  /*8e00*/  IMAD.WIDE R36, R8, 0x8, R16.reuse ;  /* 0x0000000808247825 */ /* 0x100fe200078e0210 */
[----:B--2---:R-:W-:Y:S01]  /*8e10*/  DSETP.GEU.AND P2, PT, R34, R30, PT ;  /* 0x0000001e2200722a */ /* 0x004fe20003f4e000 */
[----:B------:R-:W2:Y:S02]  /*8e20*/  LD.E.64 R26, desc[UR8][R26.64] ;  /* 0x000000081a1a7980 */ /* 0x000ea4000c101b00 */
[----:B------:R-:W-:Y:S02]  /*8e30*/  IMAD.WIDE R34, R7, 0x8, R16 ;  /* 0x0000000807227825 */ /* 0x000fe400078e0210 */
[----:B------:R-:W3:Y:S04]  /*8e40*/  LD.E.64 R36, desc[UR8][R36.64] ;  /* 0x0000000824247980 */ /* 0x000ee8000c101b00 */
[----:B------:R-:W3:Y:S04]  /*8e50*/  LD.E.64 R34, desc[UR8][R34.64] ;  /* 0x0000000822227980 */ /* 0x000ee8000c101b00 */
[----:B------:R-:W2:Y:S01]  /*8e60*/  LD.E.64 R30, desc[UR8][R38.64] ;  /* 0x00000008261e7980 */ /* 0x000ea2000c101b00 */
[----:B------:R-:W-:-:S02]  /*8e70*/  SEL R15, R4, R11, P1 ;  /* 0x0000000b040f7207 */ /* 0x000fc40000800000 */
[----:B------:R-:W-:Y:S02]  /*8e80*/  SEL R11, R22, R9, P3 ;  /* 0x00000009160b7207 */ /* 0x000fe40001800000 */
[----:B------:R-:W-:Y:S01]  /*8e90*/  SEL R22, R9, R22, P3 ;  /* 0x0000001609167207 */ /* 0x000fe20001800000 */
[----:B------:R-:W-:-:S04]  /*8ea0*/  IMAD.WIDE R42, R15, 0x8, R16 ;  /* 0x000000080f2a7825 */ /* 0x000fc800078e0210 */
[----:B------:R-:W-:Y:S01]  /*8eb0*/  IMAD.WIDE R40, R22, 0x8, R16 ;  /* 0x0000000816287825 */ /* 0x000fe200078e0210 */
[----:B------:R-:W-:Y:S01]  /*8ec0*/  SEL R4, R12, R33, P0 ;  /* 0x000000210c047207 */ /* 0x000fe20000000000 */
[----:B---3--:R-:W-:-:S03]  /*8ed0*/  DSETP.GEU.AND P1, PT, R36, R34, PT ;  /* 0x000000222400722a */ /* 0x008fc60003f2e000 */
[----:B------:R-:W3:Y:S01]  /*8ee0*/  LD.E.64 R36, desc[UR8][R40.64] ;  /* 0x0000000828247980 */ /* 0x000ee2000c101b00 */
[----:B--2---:R-:W-:-:S03]  /*8ef0*/  DSETP.GEU.AND P3, PT, R30, R26, PT ;  /* 0x0000001a1e00722a */ /* 0x004fc60003f6e000 */
[----:B------:R-:W3:Y:S01]  /*8f00*/  LD.E.64 R26, desc[UR8][R42.64] ;  /* 0x000000082a1a7980 */ /* 0x000ee2000c101b00 */
[----:B------:R-:W-:-:S04]  /*8f10*/  IMAD.WIDE R30, R11, 0x8, R16 ;  /* 0x000000080b1e7825 */ /* 0x000fc800078e0210 */
[----:B------:R-:W-:Y:S02]  /*8f20*/  IMAD.WIDE R34, R4, 0x8, R16 ;  /* 0x0000000804227825 */ /* 0x000fe400078e0210 */
[----:B------:R-:W2:Y:S04]  /*8f30*/  LD.E.64 R30, desc[UR8][R30.64] ;  /* 0x000000081e1e7980 */ /* 0x000ea8000c101b00 */
[----:B------:R-:W2:Y:S01]  /*8f40*/  LD.E.64 R34, desc[UR8][R34.64] ;  /* 0x0000000822227980 */ /* 0x000ea2000c101b00 */
[----:B------:R-:W-:Y:S02]  /*8f50*/  SEL R33, R33, R12, P0 ;  /* 0x0000000c21217207 */ /* 0x000fe40000000000 */
[----:B------:R-:W-:Y:S02]  /*8f60*/  SEL R9, R3, R20, P4 ;  /* 0x0000001403097207 */ /* 0x000fe40002000000 */
[----:B------:R-:W-:Y:S01]  /*8f70*/  SEL R12, R25, R2, P5 ;  /* 0x00000002190c7207 */ /* 0x000fe20002800000 */
[----:B---3--:R-:W-:Y:S01]  /*8f80*/  DSETP.GEU.AND P0, PT, R36, R26, PT ;  /* 0x0000001a2400722a */ /* 0x008fe20003f0e000 */
[----:B------:R-:W-:-:S02]  /*8f90*/  SEL R27, R10, R5, P6 ;  /* 0x000000050a1b7207 */ /* 0x000fc40003000000 */
[----:B------:R-:W-:Y:S01]  /*8fa0*/  SEL R10, R5, R10, P6 ;  /* 0x0000000a050a7207 */ /* 0x000fe20003000000 */
[----:B------:R-:W-:-:S04]  /*8fb0*/  IMAD.WIDE R36, R9, 0x8, R16 ;  /* 0x0000000809247825 */ /* 0x000fc800078e0210 */
[--C-:B------:R-:W-:Y:S01]  /*8fc0*/  IMAD.WIDE R38, R10, 0x8, R16.reuse ;  /* 0x000000080a267825 */ /* 0x100fe200078e0210 */
[----:B--2---:R-:W-:Y:S01]  /*8fd0*/  DSETP.GEU.AND P6, PT, R34, R30, PT ;  /* 0x0000001e2200722a */ /* 0x004fe20003fce000 */
[----:B------:R-:W2:Y:S02]  /*8fe0*/  LD.E.64 R36, desc[UR8][R36.64] ;  /* 0x0000000824247980 */ /* 0x000ea4000c101b00 */
        /* <DEDUP_REMOVED lines=8> */
[----:B------:R-:W-:-:S05]  /*9070*/  SEL R2, R7, R8, P1 ;  /* 0x0000000807027207 */ /* 0x000fca0000800000 */
[----:B------:R-:W-:Y:S01]  /*9080*/  IMAD.WIDE R40, R2, 0x8, R16 ;  /* 0x0000000802287825 */ /* 0x000fe200078e0210 */
[----:B--2---:R-:W-:-:S03]  /*9090*/  DSETP.GEU.AND P5, PT, R38, R36, PT ;  /* 0x000000242600722a */ /* 0x004fc60003fae000 */
[----:B------:R-:W-:-:S04]  /*90a0*/  IMAD.WIDE R36, R25, 0x8, R16 ;  /* 0x0000000819247825 */ /* 0x000fc800078e0210 */
[--C-:B------:R-:W-:Y:S01]  /*90b0*/  IMAD.WIDE R38, R14, 0x8, R16.reuse ;  /* 0x000000080e267825 */ /* 0x100fe200078e0210 */
[----:B---3--:R-:W-:Y:S01]  /*90c0*/  DSETP.GEU.AND P2, PT, R34, R30, PT ;  /* 0x0000001e2200722a */ /* 0x008fe20003f4e000 */
[----:B------:R-:W2:Y:S02]  /*90d0*/  LD.E.64 R36, desc[UR8][R36.64] ;  /* 0x0000000824247980 */ /* 0x000ea4000c101b00 */
[----:B------:R-:W-:Y:S02]  /*90e0*/  IMAD.WIDE R30, R5, 0x8, R16 ;  /* 0x00000008051e7825 */ /* 0x000fe400078e0210 */
[----:B------:R-:W2:Y:S04]  /*90f0*/  LD.E.64 R38, desc[UR8][R38.64] ;  /* 0x0000000826267980 */ /* 0x000ea8000c101b00 */
[----:B------:R-:W3:Y:S04]  /*9100*/  LD.E.64 R30, desc[UR8][R30.64] ;  /* 0x000000081e1e7980 */ /* 0x000ee8000c101b00 */
[----:B------:R-:W3:Y:S01]  /*9110*/  LD.E.64 R34, desc[UR8][R40.64] ;  /* 0x0000000828227980 */ /* 0x000ee2000c101b00 */
[----:B------:R-:W-:-:S02]  /*9120*/  SEL R7, R8, R7, P1 ;  /* 0x0000000708077207 */ /* 0x000fc40000800000 */
[----:B------:R-:W-:Y:S02]  /*9130*/  SEL R13, R6, R29, P3 ;  /* 0x0000001d060d7207 */ /* 0x000fe40001800000 */
[----:B------:R-:W-:Y:S02]  /*9140*/  SEL R8, R15, R22, P0 ;  /* 0x000000160f087207 */ /* 0x000fe40000000000 */
[----:B------:R-:W-:Y:S01]  /*9150*/  SEL R6, R29, R6, P3 ;  /* 0x000000061d067207 */ /* 0x000fe20001800000 */
[----:B------:R-:W-:-:S04]  /*9160*/  IMAD.WIDE R28, R13, 0x8, R16 ;  /* 0x000000080d1c7825 */ /* 0x000fc800078e0210 */
[--C-:B------:R-:W-:Y:S02]  /*9170*/  IMAD.WIDE R42, R7, 0x8, R16.reuse ;  /* 0x00000008072a7825 */ /* 0x100fe400078e0210 */
[----:B------:R-:W4:Y:S01]  /*9180*/  LD.E.64 R28, desc[UR8][R28.64] ;  /* 0x000000081c1c7980 */ /* 0x000f22000c101b00 */
[----:B--2---:R-:W-:Y:S01]  /*9190*/  DSETP.GEU.AND P1, PT, R38, R36, PT ;  /* 0x000000242600722a */ /* 0x004fe20003f2e000 */
[----:B------:R-:W-:-:S04]  /*91a0*/  IMAD.WIDE R38, R8, 0x8, R16 ;  /* 0x0000000808267825 */ /* 0x000fc800078e0210 */
[----:B------:R-:W-:Y:S01]  /*91b0*/  IMAD.WIDE R36, R6, 0x8, R16 ;  /* 0x0000000806247825 */ /* 0x000fe200078e0210 */
[----:B---3--:R-:W-:Y:S01]  /*91c0*/  DSETP.GEU.AND P3, PT, R34, R30, PT ;  /* 0x0000001e2200722a */ /* 0x008fe20003f6e000 */
[----:B------:R-:W4:Y:S04]  /*91d0*/  LD.E.64 R30, desc[UR8][R38.64] ;  /* 0x00000008261e7980 */ /* 0x000f28000c101b00 */
[----:B------:R-:W2:Y:S04]  /*91e0*/  LD.E.64 R34, desc[UR8][R42.64] ;  /* 0x000000082a227980 */ /* 0x000ea8000c101b00 */
[----:B------:R-:W2:Y:S01]  /*91f0*/  LD.E.64 R36, desc[UR8][R36.64] ;  /* 0x0000000824247980 */ /* 0x000ea2000c101b00 */
[----:B------:R-:W-:-:S02]  /*9200*/  SEL R15, R22, R15, P0 ;  /* 0x0000000f160f7207 */ /* 0x000fc40000000000 */
[----:B------:R-:W-:Y:S02]  /*9210*/  SEL R22, R4, R11, P6 ;  /* 0x0000000b04167207 */ /* 0x000fe40003000000 */
[----:B------:R-:W-:Y:S01]  /*9220*/  SEL R4, R11, R4, P6 ;  /* 0x000000040b047207 */ /* 0x000fe20003000000 */
[----:B----4-:R-:W-:Y:S01]  /*9230*/  DSETP.GEU.AND P6, PT, R30, R28, PT ;  /* 0x0000001c1e00722a */ /* 0x010fe20003fce000 */
        /* <DEDUP_REMOVED lines=12> */
[----:B------:R-:W-:Y:S01]  /*9300*/  SEL R20, R20, R3, P4 ;  /* 0x0000000314147207 */ /* 0x000fe20002000000 */
[----:B------:R-:W-:-:S04]  /*9310*/  IMAD.WIDE R38, R9, 0x8, R16 ;  /* 0x0000000809267825 */ /* 0x000fc800078e0210 */
[----:B------:R-:W-:-:S04]  /*9320*/  IMAD.WIDE R40, R20, 0x8, R16 ;  /* 0x0000000814287825 */ /* 0x000fc800078e0210 */
[----:B------:R-:W-:Y:S01]  /*9330*/  IMAD.WIDE R42, R11, 0x8, R16 ;  /* 0x000000080b2a7825 */ /* 0x000fe200078e0210 */
[----:B--2---:R-:W-:-:S03]  /*9340*/  DSETP.GEU.AND P4, PT, R30, R28, PT ;  /* 0x0000001c1e00722a */ /* 0x004fc60003f8e000 */
[----:B------:R-:W-:Y:S01]  /*9350*/  IMAD.WIDE R30, R10, 0x8, R16 ;  /* 0x000000080a1e7825 */ /* 0x000fe200078e0210 */
[----:B------:R-:W2:Y:S01]  /*9360*/  LD.E.64 R28, desc[UR8][R38.64] ;  /* 0x00000008261c7980 */ /* 0x000ea2000c101b00 */
[----:B---3--:R-:W-:-:S04]  /*9370*/  DSETP.GEU.AND P5, PT, R36, R34, PT ;  /* 0x000000222400722a */ /* 0x008fc80003fae000 */
[----:B------:R-:W2:Y:S04]  /*9380*/  LD.E.64 R30, desc[UR8][R30.64] ;  /* 0x000000081e1e7980 */ /* 0x000ea8000c101b00 */
[----:B------:R0:W3:Y:S04]  /*9390*/  LD.E.64 R34, desc[UR8][R40.64] ;  /* 0x0000000828227980 */ /* 0x0000e8000c101b00 */
[----:B------:R-:W3:Y:S01]  /*93a0*/  LD.E.64 R36, desc[UR8][R42.64] ;  /* 0x000000082a247980 */ /* 0x000ee2000c101b00 */
[----:B------:R-:W-:Y:S02]  /*93b0*/  SEL R3, R14, R25, P1 ;  /* 0x000000190e037207 */ /* 0x000fe40000800000 */
[----:B------:R-:W-:-:S02]  /*93c0*/  SEL R27, R12, R27, P2 ;  /* 0x0000001b0c1b7207 */ /* 0x000fc40001000000 */
[----:B------:R-:W-:Y:S02]  /*93d0*/  SEL R14, R25, R14, P1 ;  /* 0x0000000e190e7207 */ /* 0x000fe40000800000 */
[----:B------:R-:W-:Y:S01]  /*93e0*/  SEL R12, R5, R2, P3 ;  /* 0x00000002050c7207 */ /* 0x000fe20001800000 */
[----:B------:R-:W-:-:S04]  /*93f0*/  IMAD.WIDE R44, R27, 0x8, R16 ;  /* 0x000000081b2c7825 */ /* 0x000fc800078e0210 */
[----:B0-----:R-:W-:Y:S01]  /*9400*/  IMAD.WIDE R40, R14, 0x8, R16 ;  /* 0x000000080e287825 */ /* 0x001fe200078e0210 */
[----:B--2---:R-:W-:-:S03]  /*9410*/  DSETP.GEU.AND P1, PT, R30, R28, PT ;  /* 0x0000001c1e00722a */ /* 0x004fc60003f2e000 */
[----:B------:R-:W-:Y:S01]  /*9420*/  IMAD.WIDE R30, R12, 0x8, R16 ;  /* 0x000000080c1e7825 */ /* 0x000fe200078e0210 */
[----:B------:R-:W2:Y:S01]  /*9430*/  LD.E.64 R28, desc[UR8][R44.64] ;  /* 0x000000082c1c7980 */ /* 0x000ea2000c101b00 */
[----:B---3--:R-:W-:-:S04]  /*9440*/  DSETP.GEU.AND P2, PT, R36, R34, PT ;  /* 0x000000222400722a */ /* 0x008fc80003f4e000 */
[----:B------:R-:W3:Y:S01]  /*9450*/  LD.E.64 R30, desc[UR8][R30.64] ;  /* 0x000000081e1e7980 */ /* 0x000ee2000c101b00 */
[----:B------:R-:W-:-:S03]  /*9460*/  IMAD.WIDE R36, R3, 0x8, R16 ;  /* 0x0000000803247825 */ /* 0x000fc600078e0210 */
[----:B------:R-:W2:Y:S04]  /*9470*/  LD.E.64 R34, desc[UR8][R40.64] ;  /* 0x0000000828227980 */ /* 0x000ea8000c101b00 */
[----:B------:R-:W3:Y:S01]  /*9480*/  LD.E.64 R24, desc[UR8][R36.64] ;  /* 0x0000000824187980 */ /* 0x000ee2000c101b00 */
[----:B------:R-:W-:Y:S02]  /*9490*/  SEL R5, R2, R5, P3 ;  /* 0x0000000502057207 */ /* 0x000fe40001800000 */
[----:B------:R-:W-:-:S05]  /*94a0*/  SEL R2, R13, R8, P6 ;  /* 0x000000080d027207 */ /* 0x000fca0003000000 */
[--C-:B------:R-:W-:Y:S01]  /*94b0*/  IMAD.WIDE R38, R2, 0x8, R16.reuse ;  /* 0x0000000802267825 */ /* 0x100fe200078e0210 */
[----:B--2---:R-:W-:Y:S01]  /*94c0*/  DSETP.GEU.AND P3, PT, R34, R28, PT ;  /* 0x0000001c2200722a */ /* 0x004fe20003f6e000 */
[----:B------:R-:W-:Y:S02]  /*94d0*/  SEL R29, R6, R7, P0 ;  /* 0x00000007061d7207 */ /* 0x000fe40000000000 */
[----:B------:R-:W-:Y:S01]  /*94e0*/  SEL R6, R7, R6, P0 ;  /* 0x0000000607067207 */ /* 0x000fe20000000000 */
[----:B---3--:R-:W-:Y:S01]  /*94f0*/  DSETP.GEU.AND P0, PT, R30, R24, PT ;  /* 0x000000181e00722a */ /* 0x008fe20003f0e000 */
[--C-:B------:R-:W-:Y:S01]  /*9500*/  IMAD.WIDE R34, R5, 0x8, R16.reuse ;  /* 0x0000000805227825 */ /* 0x100fe200078e0210 */
[----:B------:R-:W2:Y:S03]  /*9510*/  LD.E.64 R30, desc[UR8][R38.64] ;  /* 0x00000008261e7980 */ /* 0x000ea6000c101b00 */
[----:B------:R-:W-:-:S02]  /*9520*/  IMAD.WIDE R24, R29, 0x8, R16 ;  /* 0x000000081d187825 */ /* 0x000fc400078e0210 */
[----:B------:R-:W3:Y:S02]  /*9530*/  LD.E.64 R34, desc[UR8][R34.64] ;  /* 0x0000000822227980 */ /* 0x000ee4000c101b00 */
[----:B------:R-:W-:Y:S02]  /*9540*/  IMAD.WIDE R44, R6, 0x8, R16 ;  /* 0x00000008062c7825 */ /* 0x000fe400078e0210 */
[----:B------:R-:W2:Y:S04]  /*9550*/  LD.E.64 R24, desc[UR8][R24.64] ;  /* 0x0000000818187980 */ /* 0x000ea8000c101b00 */
[----:B------:R-:W3:Y:S01]  /*9560*/  LD.E.64 R36, desc[UR8][R44.64] ;  /* 0x000000082c247980 */ /* 0x000ee2000c101b00 */
[----:B------:R-:W-:Y:S02]  /*9570*/  SEL R7, R4, R15, P5 ;  /* 0x0000000f04077207 */ /* 0x000fe40002800000 */
[----:B------:R-:W-:-:S02]  /*9580*/  SEL R13, R8, R13, P6 ;  /* 0x0000000d080d7207 */ /* 0x000fc40003000000 */
[----:B------:R-:W-:-:S03]  /*9590*/  SEL R4, R15, R4, P5 ;  /* 0x000000040f047207 */ /* 0x000fc60002800000 */
[----:B------:R-:W-:-:S04]  /*95a0*/  IMAD.WIDE R42, R13, 0x8, R16 ;  /* 0x000000080d2a7825 */ /* 0x000fc800078e0210 */
[----:B------:R-:W-:Y:S01]  /*95b0*/  IMAD.WIDE R40, R4, 0x8, R16 ;  /* 0x0000000804287825 */ /* 0x000fe200078e0210 */
[----:B------:R-:W-:Y:S01]  /*95c0*/  SEL R8, R22, R33, P4 ;  /* 0x0000002116087207 */ /* 0x000fe20002000000 */
[----:B--2---:R-:W-:Y:S01]  /*95d0*/  DSETP.GEU.AND P5, PT, R30, R24, PT ;  /* 0x000000181e00722a */ /* 0x004fe20003fae000 */
        /* <DEDUP_REMOVED lines=11> */
[----:B------:R-:W-:-:S06]  /*9690*/  IMAD.WIDE R38, R10, 0x8, R16 ;  /* 0x000000080a267825 */ /* 0x000fcc00078e0210 */
[----:B------:R-:W4:Y:S01]  /*96a0*/  LD.E.64 R38, desc[UR8][R38.64] ;  /* 0x0000000826267980 */ /* 0x000f22000c101b00 */
[----:B--2---:R-:W-:Y:S01]  /*96b0*/  DSETP.GEU.AND P4, PT, R36, R24, PT ;  /* 0x000000182400722a */ /* 0x004fe20003f8e000 */
[----:B------:R-:W-:-:S05]  /*96c0*/  SEL R25, R11, R20, P2 ;  /* 0x000000140b197207 */ /* 0x000fca0001000000 */
[----:B------:R-:W-:Y:S01]  /*96d0*/  IMAD.WIDE R36, R25, 0x8, R16 ;  /* 0x0000000819247825 */ /* 0x000fe200078e0210 */
[----:B---3--:R-:W-:-:S03]  /*96e0*/  DSETP.GEU.AND P1, PT, R34, R30, PT ;  /* 0x0000001e2200722a */ /* 0x008fc60003f2e000 */
[--C-:B------:R-:W-:Y:S02]  /*96f0*/  IMAD.WIDE R30, R15, 0x8, R16.reuse ;  /* 0x000000080f1e7825 */ /* 0x100fe400078e0210 */
[----:B------:R-:W4:Y:S02]  /*9700*/  LD.E.64 R36, desc[UR8][R36.64] ;  /* 0x0000000824247980 */ /* 0x000f24000c101b00 */
[----:B------:R-:W-:Y:S02]  /*9710*/  IMAD.WIDE R34, R22, 0x8, R16 ;  /* 0x0000000816227825 */ /* 0x000fe400078e0210 */
[----:B------:R-:W2:Y:S04]  /*9720*/  LD.E.64 R30, desc[UR8][R30.64] ;  /* 0x000000081e1e7980 */ /* 0x000ea8000c101b00 */
[----:B------:R-:W2:Y:S01]  /*9730*/  LD.E.64 R34, desc[UR8][R34.64] ;  /* 0x0000000822227980 */ /* 0x000ea2000c101b00 */
[----:B------:R-:W-:-:S02]  /*9740*/  SEL R9, R12, R3, P0 ;  /* 0x000000030c097207 */ /* 0x000fc40000000000 */
[----:B------:R-:W-:Y:S02]  /*9750*/  SEL R27, R14, R27, P3 ;  /* 0x0000001b0e1b7207 */ /* 0x000fe40001800000 */
[----:B------:R-:W-:Y:S02]  /*9760*/  SEL R12, R3, R12, P0 ;  /* 0x0000000c030c7207 */ /* 0x000fe40000000000 */
[----:B------:R-:W-:-:S05]  /*9770*/  SEL R14, R5, R6, P6 ;  /* 0x00000006050e7207 */ /* 0x000fca0003000000 */
[----:B------:R-:W-:Y:S01]  /*9780*/  IMAD.WIDE R40, R14, 0x8, R16 ;  /* 0x000000080e287825 */ /* 0x000fe200078e0210 */
[----:B----4-:R-:W-:-:S03]  /*9790*/  DSETP.GEU.AND P3, PT, R38, R36, PT ;  /* 0x000000242600722a */ /* 0x010fc60003f6e000 */
[----:B------:R-:W-:-:S04]  /*97a0*/  IMAD.WIDE R36, R27, 0x8, R16 ;  /* 0x000000081b247825 */ /* 0x000fc800078e0210 */
[--C-:B------:R-:W-:Y:S02]  /*97b0*/  IMAD.WIDE R38, R12, 0x8, R16.reuse ;  /* 0x000000080c267825 */ /* 0x100fe400078e0210 */
[----:B------:R-:W3:Y:S01]  /*97c0*/  LD.E.64 R36, desc[UR8][R36.64] ;  /* 0x0000000824247980 */ /* 0x000ee2000c101b00 */
[----:B--2---:R-:W-:Y:S01]  /*97d0*/  DSETP.GEU.AND P0, PT, R34, R30, PT ;  /* 0x0000001e2200722a */ /* 0x004fe20003f0e000 */
[----:B------:R-:W-:Y:S02]  /*97e0*/  IMAD.WIDE R30, R9, 0x8, R16 ;  /* 0x00000008091e7825 */ /* 0x000fe400078e0210 */
[----:B------:R-:W3:Y:S04]  /*97f0*/  LD.E.64 R38, desc[UR8][R38.64] ;  /* 0x0000000826267980 */ /* 0x000ee8000c101b00 */
[----:B------:R-:W2:Y:S04]  /*9800*/  LD.E.64 R34, desc[UR8][R40.64] ;  /* 0x0000000828227980 */ /* 0x000ea8000c101b00 */
[----:B------:R-:W2:Y:S01]  /*9810*/  LD.E.64 R30, desc[UR8][R30.64] ;  /* 0x000000081e1e7980 */ /* 0x000ea2000c101b00 */
[----:B------:R-:W-:-:S02]  /*9820*/  SEL R5, R6, R5, P6 ;  /* 0x0000000506057207 */ /* 0x000fc40003000000 */
[----:B------:R-:W-:Y:S02]  /*9830*/  SEL R3, R2, R29, P5 ;  /* 0x0000001d02037207 */ /* 0x000fe40002800000 */
[----:B------:R-:W-:Y:S02]  /*9840*/  SEL R6, R13, R4, P4 ;  /* 0x000000040d067207 */ /* 0x000fe40002000000 */
[----:B------:R-:W-:Y:S01]  /*9850*/  SEL R2, R29, R2, P5 ;  /* 0x000000021d027207 */ /* 0x000fe20002800000 */
[----:B------:R-:W-:-:S04]  /*9860*/  IMAD.WIDE R28, R3, 0x8, R16 ;  /* 0x00000008031c7825 */ /* 0x000fc800078e0210 */
[--C-:B------:R-:W-:Y:S02]  /*9870*/  IMAD.WIDE R42, R5, 0x8, R16.reuse ;  /* 0x00000008052a7825 */ /* 0x100fe400078e0210 */
[----:B------:R-:W4:Y:S01]  /*9880*/  LD.E.64 R28, desc[UR8][R28.64] ;  /* 0x000000081c1c7980 */ /* 0x000f22000c101b00 */
[----:B---3--:R-:W-:Y:S01]  /*9890*/  DSETP.GEU.AND P6, PT, R38, R36, PT ;  /* 0x000000242600722a */ /* 0x008fe20003fce000 */
[----:B------:R-:W-:-:S04]  /*98a0*/  IMAD.WIDE R38, R6, 0x8, R16 ;  /* 0x0000000806267825 */ /* 0x000fc800078e0210 */
[----:B------:R-:W-:Y:S01]  /*98b0*/  IMAD.WIDE R36, R2, 0x8, R16 ;  /* 0x0000000802247825 */ /* 0x000fe200078e0210 */
[----:B--2---:R-:W-:Y:S01]  /*98c0*/  DSETP.GEU.AND P5, PT, R34, R30, PT ;  /* 0x0000001e2200722a */ /* 0x004fe20003fae000 */
        /* <DEDUP_REMOVED lines=32> */
[----:B------:R-:W-:-:S03]  /*9ad0*/  SEL R12, R27, R12, P6 ;  /* 0x0000000c1b0c7207 */ /* 0x000fc60003000000 */
[----:B------:R-:W-:-:S04]  /*9ae0*/  IMAD.WIDE R44, R15, 0x8, R16 ;  /* 0x000000080f2c7825 */ /* 0x000fc800078e0210 */
[----:B0-----:R-:W-:Y:S01]  /*9af0*/  IMAD.WIDE R40, R12, 0x8, R16 ;  /* 0x000000080c287825 */ /* 0x001fe200078e0210 */
        /* <DEDUP_REMOVED lines=10> */
[----:B------:R-:W-:-:S05]  /*9ba0*/  SEL R14, R3, R6, P1 ;  /* 0x00000006030e7207 */ /* 0x000fca0000800000 */
[--C-:B------:R-:W-:Y:S01]  /*9bb0*/  IMAD.WIDE R38, R14, 0x8, R16.reuse ;  /* 0x000000080e267825 */ /* 0x100fe200078e0210 */
[----:B--2---:R-:W-:Y:S01]  /*9bc0*/  DSETP.GEU.AND P5, PT, R34, R28, PT ;  /* 0x0000001c2200722a */ /* 0x004fe20003fae000 */
[----:B------:R-:W-:Y:S02]  /*9bd0*/  SEL R29, R2, R5, P4 ;  /* 0x00000005021d7207 */ /* 0x000fe40002000000 */
[----:B------:R-:W-:Y:S01]  /*9be0*/  SEL R2, R5, R2, P4 ;  /* 0x0000000205027207 */ /* 0x000fe20002000000 */
        /* <DEDUP_REMOVED lines=10> */
[----:B------:R-:W-:-:S05]  /*9c90*/  SEL R3, R6, R3, P1 ;  /* 0x0000000306037207 */ /* 0x000fca0000800000 */
[--C-:B------:R-:W-:Y:S01]  /*9ca0*/  IMAD.WIDE R40, R3, 0x8, R16.reuse ;  /* 0x0000000803287825 */ /* 0x100fe200078e0210 */
[----:B------:R-:W-:Y:S01]  /*9cb0*/  SEL R6, R4, R33, P3 ;  /* 0x0000002104067207 */ /* 0x000fe20001800000 */
[----:B--2---:R-:W-:Y:S02]  /*9cc0*/  DSETP.GEU.AND P1, PT, R36, R34, PT ;  /* 0x000000222400722a */ /* 0x004fe40003f2e000 */
[----:B------:R-:W-:Y:S01]  /*9cd0*/  IMAD.WIDE R36, R8, 0x8, R16 ;  /* 0x0000000808247825 */ /* 0x000fe200078e0210 */
[----:B---3--:R-:W-:-:S05]  /*9ce0*/  DSETP.GEU.AND P2, PT, R30, R26, PT ;  /* 0x0000001a1e00722a */ /* 0x008fca0003f4e000 */
[----:B------:R-:W2:Y:S04]  /*9cf0*/  LD.E.64 R36, desc[UR8][R36.64] ;  /* 0x0000000824247980 */ /* 0x000ea8000c101b00 */
[----:B------:R0:W2:Y:S01]  /*9d00*/  LD.E.64 R26, desc[UR8][R40.64] ;  /* 0x00000008281a7980 */ /* 0x0000a2000c101b00 */
[----:B------:R-:W-:-:S04]  /*9d10*/  IMAD.WIDE R30, R5, 0x8, R16 ;  /* 0x00000008051e7825 */ /* 0x000fc800078e0210 */
[----:B------:R-:W-:Y:S02]  /*9d20*/  IMAD.WIDE R34, R6, 0x8, R16 ;  /* 0x0000000806227825 */ /* 0x000fe400078e0210 */
[----:B------:R-:W3:Y:S04]  /*9d30*/  LD.E.64 R30, desc[UR8][R30.64] ;  /* 0x000000081e1e7980 */ /* 0x000ee8000c101b00 */
[----:B------:R-:W3:Y:S01]  /*9d40*/  LD.E.64 R34, desc[UR8][R34.64] ;  /* 0x0000000822227980 */ /* 0x000ee2000c101b00 */
[----:B------:R-:W-:Y:S02]  /*9d50*/  SEL R33, R33, R4, P3 ;  /* 0x0000000421217207 */ /* 0x000fe40001800000 */
[----:B------:R-:W-:-:S05]  /*9d60*/  SEL R13, R20, R11, P0 ;  /* 0x0000000b140d7207 */ /* 0x000fca0000000000 */
[--C-:B0-----:R-:W-:Y:S01]  /*9d70*/  IMAD.WIDE R40, R13, 0x8, R16.reuse ;  /* 0x000000080d287825 */ /* 0x101fe200078e0210 */
[----:B------:R-:W-:Y:S01]  /*9d80*/  SEL R4, R15, R12, P5 ;  /* 0x0000000c0f047207 */ /* 0x000fe20002800000 */
[----:B--2---:R-:W-:Y:S01]  /*9d90*/  DSETP.GEU.AND P3, PT, R36, R26, PT ;  /* 0x0000001a2400722a */ /* 0x004fe20003f6e000 */
[----:B------:R-:W-:Y:S02]  /*9da0*/  SEL R27, R10, R25, P6 ;  /* 0x000000190a1b7207 */ /* 0x000fe40003000000 */
[----:B------:R-:W-:Y:S02]  /*9db0*/  SEL R10, R25, R10, P6 ;  /* 0x0000000a190a7207 */ /* 0x000fe40003000000 */
[----:B------:R0:W2:Y:S03]  /*9dc0*/  LD.E.64 R24, desc[UR8][R40.64] ;  /* 0x0000000828187980 */ /* 0x0000a6000c101b00 */
[----:B------:R-:W-:-:S05]  /*9dd0*/  IMAD.WIDE R38, R10, 0x8, R16 ;  /* 0x000000080a267825 */ /* 0x000fca00078e0210 */
[----:B------:R-:W2:Y:S01]  /*9de0*/  LD.E.64 R36, desc[UR8][R38.64] ;  /* 0x0000000826247980 */ /* 0x000ea2000c101b00 */
[----:B---3--:R-:W-:Y:S01]  /*9df0*/  DSETP.GEU.AND P6, PT, R34, R30, PT ;  /* 0x0000001e2200722a */ /* 0x008fe20003fce000 */
[----:B------:R-:W-:-:S04]  /*9e00*/  IMAD.WIDE R30, R27, 0x8, R16 ;  /* 0x000000081b1e7825 */ /* 0x000fc800078e0210 */
[----:B------:R-:W-:Y:S02]  /*9e10*/  IMAD.WIDE R34, R4, 0x8, R16 ;  /* 0x0000000804227825 */ /* 0x000fe400078e0210 */
[----:B------:R-:W3:Y:S04]  /*9e20*/  LD.E.64 R30, desc[UR8][R30.64] ;  /* 0x000000081e1e7980 */ /* 0x000ee8000c101b00 */
[----:B------:R-:W3:Y:S01]  /*9e30*/  LD.E.64 R34, desc[UR8][R34.64] ;  /* 0x0000000822227980 */ /* 0x000ee2000c101b00 */
[----:B------:R-:W-:Y:S02]  /*9e40*/  SEL R15, R12, R15, P5 ;  /* 0x0000000f0c0f7207 */ /* 0x000fe40002800000 */
[----:B------:R-:W-:-:S05]  /*9e50*/  SEL R12, R9, R2, P1 ;  /* 0x00000002090c7207 */ /* 0x000fca0000800000 */
[--C-:B0-----:R-:W-:Y:S01]  /*9e60*/  IMAD.WIDE R40, R12, 0x8, R16.reuse ;  /* 0x000000080c287825 */ /* 0x101fe200078e0210 */
[----:B--2---:R-:W-:Y:S01]  /*9e70*/  DSETP.GEU.AND P5, PT, R36, R24, PT ;  /* 0x000000182400722a */ /* 0x004fe20003fae000 */
[----:B------:R-:W-:Y:S02]  /*9e80*/  SEL R25, R22, R7, P4 ;  /* 0x0000000716197207 */ /* 0x000fe40002000000 */
[----:B------:R-:W-:Y:S01]  /*9e90*/  SEL R22, R7, R22, P4 ;  /* 0x0000001607167207 */ /* 0x000fe20002000000 */
        /* <DEDUP_REMOVED lines=10> */
[----:B------:R-:W-:Y:S02]  /*9f40*/  SEL R9, R2, R9, P1 ;  /* 0x0000000902097207 */ /* 0x000fe40000800000 */
[----:B------:R-:W-:-:S03]  /*9f50*/  SEL R2, R3, R8, P3 ;  /* 0x0000000803027207 */ /* 0x000fc60001800000 */
[----:B------:R-:W-:-:S04]  /*9f60*/  IMAD.WIDE R42, R9, 0x8, R16 ;  /* 0x00000008092a7825 */ /* 0x000fc800078e0210 */
[----:B------:R-:W-:-:S06]  /*9f70*/  IMAD.WIDE R28, R7, 0x8, R16 ;  /* 0x00000008071c7825 */ /* 0x000fcc00078e0210 */
[----:B------:R-:W4:Y:S01]  /*9f80*/  LD.E.64 R28, desc[UR8][R28.64] ;  /* 0x000000081c1c7980 */ /* 0x000f22000c101b00 */
[----:B--2---:R-:W-:Y:S01]  /*9f90*/  DSETP.GEU.AND P1, PT, R38, R36, PT ;  /* 0x000000242600722a */ /* 0x004fe20003f2e000 */
[----:B------:R-:W-:-:S04]  /*9fa0*/  IMAD.WIDE R36, R14, 0x8, R16 ;  /* 0x000000080e247825 */ /* 0x000fc800078e0210 */
[----:B------:R-:W-:Y:S01]  /*9fb0*/  IMAD.WIDE R38, R2, 0x8, R16 ;  /* 0x0000000802267825 */ /* 0x000fe200078e0210 */
[----:B---3--:R-:W-:Y:S01]  /*9fc0*/  DSETP.GEU.AND P2, PT, R34, R30, PT ;  /* 0x0000001e2200722a */ /* 0x008fe20003f4e000 */
[----:B------:R-:W2:Y:S04]  /*9fd0*/  LD.E.64 R36, desc[UR8][R36.64] ;  /* 0x0000000824247980 */ /* 0x000ea8000c101b00 */
[----:B------:R-:W2:Y:S04]  /*9fe0*/  LD.E.64 R34, desc[UR8][R42.64] ;  /* 0x000000082a227980 */ /* 0x000ea8000c101b00 */
[----:B------:R-:W4:Y:S01]  /*9ff0*/  LD.E.64 R30, desc[UR8][R38.64] ;  /* 0x00000008261e7980 */ /* 0x000f22000c101b00 */
[----:B------:R-:W-:-:S02]  /*a000*/  SEL R3, R8, R3, P3 ;  /* 0x0000000308037207 */ /* 0x000fc40001800000 */
[----:B------:R-:W-:Y:S02]  /*a010*/  SEL R8, R6, R5, P6 ;  /* 0x0000000506087207 */ /* 0x000fe40003000000 */
[----:B------:R-:W-:Y:S01]  /*a020*/  SEL R6, R5, R6, P6 ;  /* 0x0000000605067207 */ /* 0x000fe20003000000 */
[----:B--2---:R-:W-:Y:S01]  /*a030*/  DSETP.GEU.AND P3, PT, R36, R34, PT ;  /* 0x000000222400722a */ /* 0x004fe20003f6e000 */
[----:B------:R-:W-:-:S04]  /*a040*/  IMAD.WIDE R34, R3, 0x8, R16 ;  /* 0x0000000803227825 */ /* 0x000fc800078e0210 */
[--C-:B------:R-:W-:Y:S01]  /*a050*/  IMAD.WIDE R36, R6, 0x8, R16.reuse ;  /* 0x0000000806247825 */ /* 0x100fe200078e0210 */
[----:B----4-:R-:W-:Y:S01]  /*a060*/  DSETP.GEU.AND P6, PT, R30, R28, PT ;  /* 0x0000001c1e00722a */ /* 0x010fe20003fce000 */
        /* <DEDUP_REMOVED lines=8> */
[----:B------:R-:W-:Y:S01]  /*a0f0*/  SEL R13, R10, R13, P5 ;  /* 0x0000000d0a0d7207 */ /* 0x000fe20002800000 */
[----:B------:R-:W-:Y:S01]  /*a100*/  IMAD.WIDE R42, R11, 0x8, R16 ;  /* 0x000000080b2a7825 */ /* 0x000fe200078e0210 */
[----:B------:R-:W-:-:S03]  /*a110*/  SEL R10, R27, R4, P4 ;  /* 0x000000041b0a7207 */ /* 0x000fc60002000000 */
[----:B------:R-:W-:-:S04]  /*a120*/  IMAD.WIDE R44, R20, 0x8, R16 ;  /* 0x00000008142c7825 */ /* 0x000fc800078e0210 */
[----:B------:R-:W-:-:S04]  /*a130*/  IMAD.WIDE R40, R13, 0x8, R16 ;  /* 0x000000080d287825 */ /* 0x000fc800078e0210 */
[----:B------:R-:W-:Y:S01]  /*a140*/  IMAD.WIDE R38, R10, 0x8, R16 ;  /* 0x000000080a267825 */ /* 0x000fe200078e0210 */
[----:B--2---:R-:W-:Y:S01]  /*a150*/  DSETP.GEU.AND P0, PT, R36, R34, PT ;  /* 0x000000222400722a */ /* 0x004fe20003f0e000 */
[----:B------:R0:W2:Y:S04]  /*a160*/  LD.E.64 R34, desc[UR8][R42.64] ;  /* 0x000000082a227980 */ /* 0x0000a8000c101b00 */
[----:B------:R-:W2:Y:S01]  /*a170*/  LD.E.64 R36, desc[UR8][R44.64] ;  /* 0x000000082c247980 */ /* 0x000ea2000c101b00 */
[----:B---3--:R-:W-:-:S03]  /*a180*/  DSETP.GEU.AND P5, PT, R30, R28, PT ;  /* 0x0000001c1e00722a */ /* 0x008fc60003fae000 */
[----:B------:R-:W3:Y:S04]  /*a190*/  LD.E.64 R28, desc[UR8][R40.64] ;  /* 0x00000008281c7980 */ /* 0x000ee8000c101b00 */
[----:B------:R-:W3:Y:S01]  /*a1a0*/  LD.E.64 R30, desc[UR8][R38.64] ;  /* 0x00000008261e7980 */ /* 0x000ee2000c101b00 */
[----:B------:R-:W-:Y:S02]  /*a1b0*/  SEL R5, R22, R15, P1 ;  /* 0x0000000f16057207 */ /* 0x000fe40000800000 */
[----:B------:R-:W-:Y:S02]  /*a1c0*/  SEL R22, R15, R22, P1 ;  /* 0x000000160f167207 */ /* 0x000fe40000800000 */
[----:B------:R-:W-:-:S05]  /*a1d0*/  SEL R27, R4, R27, P4 ;  /* 0x0000001b041b7207 */ /* 0x000fca0002000000 */
[--C-:B0-----:R-:W-:Y:S01]  /*a1e0*/  IMAD.WIDE R42, R27, 0x8, R16.reuse ;  /* 0x000000081b2a7825 */ /* 0x101fe200078e0210 */
[----:B------:R-:W-:Y:S01]  /*a1f0*/  SEL R4, R25, R12, P2 ;  /* 0x0000000c19047207 */ /* 0x000fe20001000000 */
[----:B--2---:R-:W-:Y:S02]  /*a200*/  DSETP.GEU.AND P4, PT, R36, R34, PT ;  /* 0x000000222400722a */ /* 0x004fe40003f8e000 */
[----:B------:R-:W-:Y:S01]  /*a210*/  IMAD.WIDE R36, R22, 0x8, R16 ;  /* 0x0000000816247825 */ /* 0x000fe200078e0210 */
[----:B---3--:R-:W-:-:S05]  /*a220*/  DSETP.GEU.AND P1, PT, R30, R28, PT ;  /* 0x0000001c1e00722a */ /* 0x008fca0003f2e000 */
[----:B------:R-:W2:Y:S04]  /*a230*/  LD.E.64 R36, desc[UR8][R36.64] ;  /* 0x0000000824247980 */ /* 0x000ea8000c101b00 */
[----:B------:R-:W2:Y:S01]  /*a240*/  LD.E.64 R28, desc[UR8][R42.64] ;  /* 0x000000082a1c7980 */ /* 0x000ea2000c101b00 */
[----:B------:R-:W-:-:S04]  /*a250*/  IMAD.WIDE R30, R5, 0x8, R16 ;  /* 0x00000008051e7825 */ /* 0x000fc800078e0210 */
[----:B------:R-:W-:Y:S02]  /*a260*/  IMAD.WIDE R34, R4, 0x8, R16 ;  /* 0x0000000804227825 */ /* 0x000fe400078e0210 */
[----:B------:R-:W3:Y:S04]  /*a270*/  LD.E.64 R30, desc[UR8][R30.64] ;  /* 0x000000081e1e7980 */ /* 0x000ee8000c101b00 */
[----:B------:R-:W3:Y:S01]  /*a280*/  LD.E.64 R34, desc[UR8][R34.64] ;  /* 0x0000000822227980 */ /* 0x000ee2000c101b00 */
[----:B------:R-:W-:Y:S02]  /*a290*/  SEL R25, R12, R25, P2 ;  /* 0x000000190c197207 */ /* 0x000fe40001000000 */
[----:B------:R-:W-:-:S03]  /*a2a0*/  SEL R12, R7, R2, P6 ;  /* 0x00000002070c7207 */ /* 0x000fc60003000000 */
[----:B------:R-:W-:Y:S01]  /*a2b0*/  IMAD.WIDE R44, R25, 0x8, R16 ;  /* 0x00000008192c7825 */ /* 0x000fe200078e0210 */
[----:B--2---:R-:W-:Y:S01]  /*a2c0*/  DSETP.GEU.AND P2, PT, R36, R28, PT ;  /* 0x0000001c2400722a */ /* 0x004fe20003f4e000 */
[----:B------:R-:W-:-:S03]  /*a2d0*/  SEL R29, R14, R9, P3 ;  /* 0x000000090e1d7207 */ /* 0x000fc60001800000 */
[----:B------:R-:W2:Y:S01]  /*a2e0*/  LD.E.64 R36, desc[UR8][R44.64] ;  /* 0x000000082c247980 */ /* 0x000ea2000c101b00 */
[----:B------:R-:W-:-:S05]  /*a2f0*/  SEL R14, R9, R14, P3 ;  /* 0x0000000e090e7207 */ /* 0x000fca0001800000 */
[----:B------:R-:W-:Y:S01]  /*a300*/  IMAD.WIDE R42, R14, 0x8, R16 ;  /* 0x000000080e2a7825 */ /* 0x000fe200078e0210 */
[----:B---3--:R-:W-:-:S03]  /*a310*/  DSETP.GEU.AND P3, PT, R34, R30, PT ;  /* 0x0000001e2200722a */ /* 0x008fc60003f6e000 */
[--C-:B------:R-:W-:Y:S01]  /*a320*/  IMAD.WIDE R34, R12, 0x8, R16.reuse ;  /* 0x000000080c227825 */ /* 0x100fe200078e0210 */
[----:B------:R-:W2:Y:S03]  /*a330*/  LD.E.64 R38, desc[UR8][R42.64] ;  /* 0x000000082a267980 */ /* 0x000ea6000c101b00 */
        /* <DEDUP_REMOVED lines=10> */
[----:B------:R-:W2:Y:S01]  /*a3e0*/  LD.E.64 R36, desc[UR8][R36.64] ;  /* 0x0000000824247980 */ /* 0x000ea2000c101b00 */
[----:B---3--:R-:W-:Y:S01]  /*a3f0*/  DSETP.GEU.AND P0, PT, R34, R30, PT ;  /* 0x0000001e2200722a */ /* 0x008fe20003f0e000 */
        /* <DEDUP_REMOVED lines=27> */
[--C-:B------:R-:W-:Y:S02]  /*a5b0*/  IMAD.WIDE R38, R4, 0x8, R16.reuse ;  /* 0x0000000804267825 */ /* 0x100fe400078e0210 */
[----:B------:R-:W2:Y:S01]  /*a5c0*/  LD.E.64 R36, desc[UR8][R36.64] ;  /* 0x0000000824247980 */ /* 0x000ea2000c101b00 */
[----:B---3--:R-:W-:Y:S01]  /*a5d0*/  DSETP.GEU.AND P3, PT, R34, R30, PT ;  /* 0x0000001e2200722a */ /* 0x008fe20003f6e000 */
[----:B------:R-:W-:Y:S02]  /*a5e0*/  IMAD.WIDE R30, R13, 0x8, R16 ;  /* 0x000000080d1e7825 */ /* 0x000fe400078e0210 */
[----:B------:R-:W2:Y:S04]  /*a5f0*/  LD.E.64 R38, desc[UR8][R38.64] ;  /* 0x0000000826267980 */ /* 0x000ea8000c101b00 */
[----:B------:R-:W3:Y:S04]  /*a600*/  LD.E.64 R34, desc[UR8][R40.64] ;  /* 0x0000000828227980 */ /* 0x000ee8000c101b00 */
[----:B------:R-:W3:Y:S01]  /*a610*/  LD.E.64 R30, desc[UR8][R30.64] ;  /* 0x000000081e1e7980 */ /* 0x000ee2000c101b00 */
[----:B------:R-:W-:-:S02]  /*a620*/  SEL R5, R12, R29, P0 ;  /* 0x0000001d0c057207 */ /* 0x000fc40000000000 */
        /* <DEDUP_REMOVED lines=27> */
[----:B------:R-:W-:-:S03]  /*a7e0*/  SEL R15, R3, R10, P2 ;  /* 0x0000000a030f7207 */ /* 0x000fc60001000000 */
[----:B------:R-:W-:Y:S01]  /*a7f0*/  IMAD.WIDE R40, R20, 0x8, R16 ;  /* 0x0000000814287825 */ /* 0x000fe200078e0210 */
[----:B------:R-:W-:-:S03]  /*a800*/  SEL R3, R10, R3, P2 ;  /* 0x000000030a037207 */ /* 0x000fc60001000000 */
[----:B------:R-:W-:Y:S01]  /*a810*/  IMAD.WIDE R42, R15, 0x8, R16 ;  /* 0x000000080f2a7825 */ /* 0x000fe200078e0210 */
[----:B------:R-:W-:-:S03]  /*a820*/  SEL R10, R9, R8, P3 ;  /* 0x00000008090a7207 */ /* 0x000fc60001800000 */
[--C-:B------:R-:W-:Y:S01]  /*a830*/  IMAD.WIDE R38, R3, 0x8, R16.reuse ;  /* 0x0000000803267825 */ /* 0x100fe200078e0210 */
[----:B--2---:R-:W-:Y:S01]  /*a840*/  DSETP.GEU.AND P4, PT, R36, R34, PT ;  /* 0x000000222400722a */ /* 0x004fe20003f8e000 */
[----:B------:R0:W2:Y:S04]  /*a850*/  LD.E.64 R34, desc[UR8][R40.64] ;  /* 0x0000000828227980 */ /* 0x0000a8000c101b00 */
[----:B------:R-:W2:Y:S01]  /*a860*/  LD.E.64 R36, desc[UR8][R42.64] ;  /* 0x000000082a247980 */ /* 0x000ea2000c101b00 */
[----:B---3--:R-:W-:Y:S01]  /*a870*/  DSETP.GEU.AND P2, PT, R30, R28, PT ;  /* 0x0000001c1e00722a */ /* 0x008fe20003f4e000 */
[----:B------:R-:W-:Y:S02]  /*a880*/  IMAD.WIDE R30, R10, 0x8, R16 ;  /* 0x000000080a1e7825 */ /* 0x000fe400078e0210 */
[----:B------:R-:W3:Y:S04]  /*a890*/  LD.E.64 R28, desc[UR8][R38.64] ;  /* 0x00000008261c7980 */ /* 0x000ee8000c101b00 */
[----:B------:R-:W3:Y:S01]  /*a8a0*/  LD.E.64 R30, desc[UR8][R30.64] ;  /* 0x000000081e1e7980 */ /* 0x000ee2000c101b00 */
[----:B------:R-:W-:-:S02]  /*a8b0*/  SEL R11, R4, R27, P6 ;  /* 0x0000001b040b7207 */ /* 0x000fc40003000000 */
[----:B------:R-:W-:Y:S02]  /*a8c0*/  SEL R9, R8, R9, P3 ;  /* 0x0000000908097207 */ /* 0x000fe40001800000 */
[----:B------:R-:W-:-:S03]  /*a8d0*/  SEL R4, R27, R4, P6 ;  /* 0x000000041b047207 */ /* 0x000fc60003000000 */
[----:B------:R-:W-:-:S04]  /*a8e0*/  IMAD.WIDE R44, R9, 0x8, R16 ;  /* 0x00000008092c7825 */ /* 0x000fc800078e0210 */
[--C-:B0-----:R-:W-:Y:S01]  /*a8f0*/  IMAD.WIDE R40, R4, 0x8, R16.reuse ;  /* 0x0000000804287825 */ /* 0x101fe200078e0210 */
[----:B------:R-:W4:Y:S01]  /*a900*/  LD.E.64 R26, desc[UR8][R44.64] ;  /* 0x000000082c1a7980 */ /* 0x000f22000c101b00 */
[----:B------:R-:W-:Y:S01]  /*a910*/  SEL R8, R13, R22, P0 ;  /* 0x000000160d087207 */ /* 0x000fe20000000000 */
[----:B--2---:R-:W-:Y:S02]  /*a920*/  DSETP.GEU.AND P3, PT, R36, R34, PT ;  /* 0x000000222400722a */ /* 0x004fe40003f6e000 */
[----:B------:R-:W4:Y:S01]  /*a930*/  LD.E.64 R34, desc[UR8][R40.64] ;  /* 0x0000000828227980 */ /* 0x000f22000c101b00 */
[----:B------:R-:W-:Y:S01]  /*a940*/  IMAD.WIDE R36, R11, 0x8, R16 ;  /* 0x000000080b247825 */ /* 0x000fe200078e0210 */
[----:B---3--:R-:W-:-:S03]  /*a950*/  DSETP.GEU.AND P6, PT, R30, R28, PT ;  /* 0x0000001c1e00722a */ /* 0x008fc60003fce000 */
[----:B------:R-:W-:Y:S01]  /*a960*/  IMAD.WIDE R30, R8, 0x8, R16 ;  /* 0x00000008081e7825 */ /* 0x000fe200078e0210 */
[----:B------:R0:W2:Y:S05]  /*a970*/  LD.E.64 R28, desc[UR8][R36.64] ;  /* 0x00000008241c7980 */ /* 0x0000aa000c101b00 */
[----:B------:R-:W2:Y:S01]  /*a980*/  LD.E.64 R30, desc[UR8][R30.64] ;  /* 0x000000081e1e7980 */ /* 0x000ea2000c101b00 */
[----:B------:R-:W-:-:S05]  /*a990*/  SEL R13, R22, R13, P0 ;  /* 0x0000000d160d7207 */ /* 0x000fca0000000000 */
[----:B------:R-:W-:Y:S01]  /*a9a0*/  IMAD.WIDE R38, R13, 0x8, R16 ;  /* 0x000000080d267825 */ /* 0x000fe200078e0210 */
[----:B------:R-:W-:-:S05]  /*a9b0*/  SEL R22, R5, R14, P1 ;  /* 0x0000000e05167207 */ /* 0x000fca0000800000 */
[--C-:B0-----:R-:W-:Y:S01]  /*a9c0*/  IMAD.WIDE R36, R22, 0x8, R16.reuse ;  /* 0x0000000816247825 */ /* 0x101fe200078e0210 */
[----:B----4-:R-:W-:Y:S01]  /*a9d0*/  DSETP.GEU.AND P0, PT, R34, R26, PT ;  /* 0x0000001a2200722a */ /* 0x010fe20003f0e000 */
[----:B------:R-:W-:Y:S02]  /*a9e0*/  SEL R27, R12, R25, P5 ;  /* 0x000000190c1b7207 */ /* 0x000fe40002800000 */
[----:B------:R-:W-:Y:S02]  /*a9f0*/  SEL R12, R25, R12, P5 ;  /* 0x0000000c190c7207 */ /* 0x000fe40002800000 */
[----:B------:R-:W3:Y:S03]  /*aa00*/  LD.E.64 R24, desc[UR8][R38.64] ;  /* 0x0000000826187980 */ /* 0x000ee6000c101b00 */
[----:B------:R-:W-:-:S06]  /*aa10*/  IMAD.WIDE R34, R12, 0x8, R16 ;  /* 0x000000080c227825 */ /* 0x000fcc00078e0210 */
[----:B------:R-:W3:Y:S01]  /*aa20*/  LD.E.64 R34, desc[UR8][R34.64] ;  /* 0x0000000822227980 */ /* 0x000ee2000c101b00 */
[----:B--2---:R-:W-:Y:S01]  /*aa30*/  DSETP.GEU.AND P5, PT, R30, R28, PT ;  /* 0x0000001c1e00722a */ /* 0x004fe20003fae000 */
[----:B------:R-:W-:Y:S02]  /*aa40*/  IMAD.WIDE R28, R27, 0x8, R16 ;  /* 0x000000081b1c7825 */ /* 0x000fe400078e0210 */
[----:B------:R-:W2:Y:S04]  /*aa50*/  LD.E.64 R30, desc[UR8][R36.64] ;  /* 0x00000008241e7980 */ /* 0x000ea8000c101b00 */
[----:B------:R-:W2:Y:S01]  /*aa60*/  LD.E.64 R28, desc[UR8][R28.64] ;  /* 0x000000081c1c7980 */ /* 0x000ea2000c101b00 */
[----:B------:R-:W-:Y:S02]  /*aa70*/  SEL R5, R14, R5, P1 ;  /* 0x000000050e057207 */ /* 0x000fe40000800000 */
[----:B------:R-:W-:-:S03]  /*aa80*/  SEL R14, R6, R33, P2 ;  /* 0x00000021060e7207 */ /* 0x000fc60001000000 */
[--C-:B------:R-:W-:Y:S01]  /*aa90*/  IMAD.WIDE R40, R5, 0x8, R16.reuse ;  /* 0x0000000805287825 */ /* 0x100fe200078e0210 */
[----:B---3--:R-:W-:Y:S01]  /*aaa0*/  DSETP.GEU.AND P1, PT, R34, R24, PT ;  /* 0x000000182200722a */ /* 0x008fe20003f2e000 */
[----:B------:R-:W-:Y:S02]  /*aab0*/  SEL R25, R2, R7, P4 ;  /* 0x0000000702197207 */ /* 0x000fe40002000000 */
[----:B------:R-:W-:Y:S01]  /*aac0*/  SEL R2, R7, R2, P4 ;  /* 0x0000000207027207 */ /* 0x000fe20002000000 */
[----:B------:R-:W-:-:S04]  /*aad0*/  IMAD.WIDE R34, R14, 0x8, R16 ;  /* 0x000000080e227825 */ /* 0x000fc800078e0210 */
[--C-:B------:R-:W-:Y:S01]  /*aae0*/  IMAD.WIDE R38, R2, 0x8, R16.reuse ;  /* 0x0000000802267825 */ /* 0x100fe200078e0210 */
[----:B--2---:R-:W-:Y:S01]  /*aaf0*/  DSETP.GEU.AND P4, PT, R30, R28, PT ;  /* 0x0000001c1e00722a */ /* 0x004fe20003f8e000 */
[----:B------:R-:W2:Y:S02]  /*ab00*/  LD.E.64 R34, desc[UR8][R34.64] ;  /* 0x0000000822227980 */ /* 0x000ea4000c101b00 */
[----:B------:R-:W-:Y:S02]  /*ab10*/  IMAD.WIDE R30, R25, 0x8, R16 ;  /* 0x00000008191e7825 */ /* 0x000fe400078e0210 */
[----:B------:R-:W3:Y:S04]  /*ab20*/  LD.E.64 R28, desc[UR8][R40.64] ;  /* 0x00000008281c7980 */ /* 0x000ee8000c101b00 */
[----:B------:R0:W3:Y:S04]  /*ab30*/  LD.E.64 R36, desc[UR8][R38.64] ;  /* 0x0000000826247980 */ /* 0x0000e8000c101b00 */
[----:B------:R-:W2:Y:S01]  /*ab40*/  LD.E.64 R30, desc[UR8][R30.64] ;  /* 0x000000081e1e7980 */ /* 0x000ea2000c101b00 */
[----:B------:R-:W-:-:S02]  /*ab50*/  SEL R33, R33, R6, P2 ;  /* 0x0000000621217207 */ /* 0x000fc40001000000 */
[----:B------:R-:W-:Y:S02]  /*ab60*/  SEL R7, R10, R3, P6 ;  /* 0x000000030a077207 */ /* 0x000fe40003000000 */
[----:B------:R-:W-:Y:S02]  /*ab70*/  SEL R10, R3, R10, P6 ;  /* 0x0000000a030a7207 */ /* 0x000fe40003000000 */
[----:B------:R-:W-:-:S03]  /*ab80*/  SEL R6, R9, R4, P0 ;  /* 0x0000000409067207 */ /* 0x000fc60000000000 */
[----:B0-----:R-:W-:-:S06]  /*ab90*/  IMAD.WIDE R38, R10, 0x8, R16 ;  /* 0x000000080a267825 */ /* 0x001fcc00078e0210 */
[----:B------:R-:W4:Y:S01]  /*aba0*/  LD.E.64 R38, desc[UR8][R38.64] ;  /* 0x0000000826267980 */ /* 0x000f22000c101b00 */
[----:B---3--:R-:W-:Y:S01]  /*abb0*/  DSETP.GEU.AND P2, PT, R36, R28, PT ;  /* 0x0000001c2400722a */ /* 0x008fe20003f4e000 */
[----:B------:R-:W-:Y:S01]  /*abc0*/  SEL R29, R15, R20, P3 ;  /* 0x000000140f1d7207 */ /* 0x000fe20001800000 */
[----:B--2---:R-:W-:Y:S01]  /*abd0*/  DSETP.GEU.AND P6, PT, R34, R30, PT ;  /* 0x0000001e2200722a */ /* 0x004fe20003fce000 */
[----:B------:R-:W-:-:S04]  /*abe0*/  IMAD.WIDE R30, R7, 0x8, R16 ;  /* 0x00000008071e7825 */ /* 0x000fc800078e0210 */
[--C-:B------:R-:W-:Y:S02]  /*abf0*/  IMAD.WIDE R36, R29, 0x8, R16.reuse ;  /* 0x000000081d247825 */ /* 0x100fe400078e0210 */
[----:B------:R-:W2:Y:S02]  /*ac00*/  LD.E.64 R30, desc[UR8][R30.64] ;  /* 0x000000081e1e7980 */ /* 0x000ea4000c101b00 */
[----:B------:R-:W-:Y:S02]  /*ac10*/  IMAD.WIDE R34, R6, 0x8, R16 ;  /* 0x0000000806227825 */ /* 0x000fe400078e0210 */
[----:B------:R-:W4:Y:S04]  /*ac20*/  LD.E.64 R36, desc[UR8][R36.64] ;  /* 0x0000000824247980 */ /* 0x000f28000c101b00 */
[----:B------:R-:W2:Y:S01]  /*ac30*/  LD.E.64 R34, desc[UR8][R34.64] ;  /* 0x0000000822227980 */ /* 0x000ea2000c101b00 */
[----:B------:R-:W-:-:S02]  /*ac40*/  SEL R3, R8, R11, P5 ;  /* 0x0000000b08037207 */ /* 0x000fc40002800000 */
[----:B------:R-:W-:Y:S02]  /*ac50*/  SEL R9, R4, R9, P0 ;  /* 0x0000000904097207 */ /* 0x000fe40000000000 */
[----:B------:R-:W-:Y:S02]  /*ac60*/  SEL R8, R11, R8, P5 ;  /* 0x000000080b087207 */ /* 0x000fe40002800000 */
[----:B------:R-:W-:-:S05]  /*ac70*/  SEL R4, R13, R12, P1 ;  /* 0x0000000c0d047207 */ /* 0x000fca0000800000 */
[----:B------:R-:W-:Y:S01]  /*ac80*/  IMAD.WIDE R40, R4, 0x8, R16 ;  /* 0x0000000804287825 */ /* 0x000fe200078e0210 */
[----:B----4-:R-:W-:-:S03]  /*ac90*/  DSETP.GEU.AND P0, PT, R38, R36, PT ;  /* 0x000000242600722a */ /* 0x010fc60003f0e000 */
[----:B------:R-:W-:Y:S01]  /*aca0*/  IMAD.WIDE R36, R9, 0x8, R16 ;  /* 0x0000000809247825 */ /* 0x000fe200078e0210 */
[----:B--2---:R-:W-:-:S03]  /*acb0*/  DSETP.GEU.AND P5, PT, R34, R30, PT ;  /* 0x0000001e2200722a */ /* 0x004fc60003fae000 */
[--C-:B------:R-:W-:Y:S01]  /*acc0*/  IMAD.WIDE R38, R8, 0x8, R16.reuse ;  /* 0x0000000808267825 */ /* 0x100fe200078e0210 */
[----:B------:R0:W2:Y:S03]  /*acd0*/  LD.E.64 R34, desc[UR8][R40.64] ;  /* 0x0000000828227980 */ /* 0x0000a6000c101b00 */
[----:B------:R-:W-:Y:S01]  /*ace0*/  IMAD.WIDE R30, R3, 0x8, R16 ;  /* 0x00000008031e7825 */ /* 0x000fe200078e0210 */
[----:B------:R-:W3:Y:S04]  /*acf0*/  LD.E.64 R36, desc[UR8][R36.64] ;  /* 0x0000000824247980 */ /* 0x000ee8000c101b00 */
[----:B------:R-:W3:Y:S04]  /*ad00*/  LD.E.64 R38, desc[UR8][R38.64] ;  /* 0x0000000826267980 */ /* 0x000ee8000c101b00 */
[----:B------:R-:W2:Y:S01]  /*ad10*/  LD.E.64 R30, desc[UR8][R30.64] ;  /* 0x000000081e1e7980 */ /* 0x000ea2000c101b00 */
[----:B------:R-:W-:-:S02]  /*ad20*/  SEL R11, R22, R27, P4 ;  /* 0x0000001b160b7207 */ /* 0x000fc40002000000 */
[----:B------:R-:W-:Y:S02]  /*ad30*/  SEL R13, R12, R13, P1 ;  /* 0x0000000d0c0d7207 */ /* 0x000fe40000800000 */
[----:B------:R-:W-:Y:S02]  /*ad40*/  SEL R22, R27, R22, P4 ;  /* 0x000000161b167207 */ /* 0x000fe40002000000 */
[----:B------:R-:W-:Y:S01]  /*ad50*/  SEL R12, R5, R2, P2 ;  /* 0x00000002050c7207 */ /* 0x000fe20001000000 */
[----:B------:R-:W-:-:S04]  /*ad60*/  IMAD.WIDE R42, R11, 0x8, R16 ;  /* 0x000000080b2a7825 */ /* 0x000fc800078e0210 */
[--C-:B0-----:R-:W-:Y:S01]  /*ad70*/  IMAD.WIDE R40, R12, 0x8, R16.reuse ;  /* 0x000000080c287825 */ /* 0x101fe200078e0210 */
[----:B------:R-:W4:Y:S01]  /*ad80*/  LD.E.64 R26, desc[UR8][R42.64] ;  /* 0x000000082a1a7980 */ /* 0x000f22000c101b00 */
[----:B---3--:R-:W-:Y:S02]  /*ad90*/  DSETP.GEU.AND P1, PT, R38, R36, PT ;  /* 0x000000242600722a */ /* 0x008fe40003f2e000 */
[----:B------:R-:W-:Y:S01]  /*ada0*/  IMAD.WIDE R36, R22, 0x8, R16 ;  /* 0x0000000816247825 */ /* 0x000fe200078e0210 */
[----:B--2---:R-:W-:-:S03]  /*adb0*/  DSETP.GEU.AND P4, PT, R34, R30, PT ;  /* 0x0000001e2200722a */ /* 0x004fc60003f8e000 */
[----:B------:R-:W-:Y:S01]  /*adc0*/  IMAD.WIDE R34, R13, 0x8, R16 ;  /* 0x000000080d227825 */ /* 0x000fe200078e0210 */
[----:B------:R-:W4:Y:S04]  /*add0*/  LD.E.64 R30, desc[UR8][R40.64] ;  /* 0x00000008281e7980 */ /* 0x000f28000c101b00 */
[----:B------:R-:W2:Y:S04]  /*ade0*/  LD.E.64 R36, desc[UR8][R36.64] ;  /* 0x0000000824247980 */ /* 0x000ea8000c101b00 */
[----:B------:R-:W2:Y:S01]  /*adf0*/  LD.E.64 R34, desc[UR8][R34.64] ;  /* 0x0000000822227980 */ /* 0x000ea2000c101b00 */
[----:B------:R-:W-:-:S02]  /*ae00*/  SEL R5, R2, R5, P2 ;  /* 0x0000000502057207 */ /* 0x000fc40001000000 */
[----:B------:R-:W-:Y:S02]  /*ae10*/  SEL R2, R14, R25, P6 ;  /* 0x000000190e027207 */ /* 0x000fe40003000000 */
[----:B------:R-:W-:Y:S01]  /*ae20*/  SEL R14, R25, R14, P6 ;  /* 0x0000000e190e7207 */ /* 0x000fe20003000000 */
[----:B------:R-:W-:Y:S01]  /*ae30*/  IMAD.WIDE R38, R5, 0x8, R16 ;  /* 0x0000000805267825 */ /* 0x000fe200078e0210 */
[----:B----4-:R-:W-:-:S03]  /*ae40*/  DSETP.GEU.AND P6, PT, R30, R26, PT ;  /* 0x0000001a1e00722a */ /* 0x010fc60003fce000 */
[----:B------:R-:W-:Y:S01]  /*ae50*/  IMAD.WIDE R26, R33, 0x8, R16 ;  /* 0x00000008211a7825 */ /* 0x000fe200078e0210 */
[----:B------:R0:W3:Y:S01]  /*ae60*/  LD.E.64 R30, desc[UR8][R38.64] ;  /* 0x00000008261e7980 */ /* 0x0000e2000c101b00 */
[----:B--2---:R-:W-:-:S04]  /*ae70*/  DSETP.GEU.AND P2, PT, R36, R34, PT ;  /* 0x000000222400722a */ /* 0x004fc80003f4e000 */
[----:B------:R-:W2:Y:S01]  /*ae80*/  LD.E.64 R26, desc[UR8][R26.64] ;  /* 0x000000081a1a7980 */ /* 0x000ea2000c101b00 */
[----:B------:R-:W-:-:S04]  /*ae90*/  IMAD.WIDE R34, R14, 0x8, R16 ;  /* 0x000000080e227825 */ /* 0x000fc800078e0210 */
[--C-:B------:R-:W-:Y:S02]  /*aea0*/  IMAD.WIDE R36, R2, 0x8, R16.reuse ;  /* 0x0000000802247825 */ /* 0x100fe400078e0210 */
[----:B------:R-:W3:Y:S04]  /*aeb0*/  LD.E.64 R34, desc[UR8][R34.64] ;  /* 0x0000000822227980 */ /* 0x000ee8000c101b00 */
[----:B------:R-:W2:Y:S01]  /*aec0*/  LD.E.64 R24, desc[UR8][R36.64] ;  /* 0x0000000824187980 */ /* 0x000ea2000c101b00 */
[----:B------:R-:W-:Y:S02]  /*aed0*/  SEL R15, R20, R15, P3 ;  /* 0x0000000f140f7207 */ /* 0x000fe40001800000 */
[----:B------:R-:W-:Y:S02]  /*aee0*/  SEL R20, R29, R10, P0 ;  /* 0x0000000a1d147207 */ /* 0x000fe40000000000 */
[----:B------:R-:W-:Y:S01]  /*aef0*/  SEL R29, R10, R29, P0 ;  /* 0x0000001d0a1d7207 */ /* 0x000fe20000000000 */
[----:B------:R-:W-:Y:S01]  /*af00*/  IMAD.WIDE R40, R15, 0x8, R16 ;  /* 0x000000080f287825 */ /* 0x000fe200078e0210 */
[----:B------:R-:W-:-:S03]  /*af10*/  SEL R10, R7, R6, P5 ;  /* 0x00000006070a7207 */ /* 0x000fc60002800000 */
[----:B------:R-:W-:-:S04]  /*af20*/  IMAD.WIDE R42, R20, 0x8, R16 ;  /* 0x00000008142a7825 */ /* 0x000fc800078e0210 */
[--C-:B0-----:R-:W-:Y:S01]  /*af30*/  IMAD.WIDE R38, R29, 0x8, R16.reuse ;  /* 0x000000081d267825 */ /* 0x101fe200078e0210 */
[----:B---3--:R-:W-:Y:S01]  /*af40*/  DSETP.GEU.AND P0, PT, R34, R30, PT ;  /* 0x0000001e2200722a */ /* 0x008fe20003f0e000 */
[----:B------:R-:W3:Y:S02]  /*af50*/  LD.E.64 R34, desc[UR8][R42.64] ;  /* 0x000000082a227980 */ /* 0x000ee4000c101b00 */
[----:B------:R-:W-:Y:S01]  /*af60*/  IMAD.WIDE R30, R10, 0x8, R16 ;  /* 0x000000080a1e7825 */ /* 0x000fe200078e0210 */
[----:B--2---:R-:W-:Y:S01]  /*af70*/  DSETP.GEU.AND P3, PT, R26, R24, PT ;  /* 0x000000181a00722a */ /* 0x004fe20003f6e000 */
[----:B------:R-:W3:Y:S04]  /*af80*/  LD.E.64 R24, desc[UR8][R40.64] ;  /* 0x0000000828187980 */ /* 0x000ee8000c101b00 */
[----:B------:R-:W2:Y:S04]  /*af90*/  LD.E.64 R26, desc[UR8][R38.64] ;  /* 0x00000008261a7980 */ /* 0x000ea8000c101b00 */
[----:B------:R-:W2:Y:S01]  /*afa0*/  LD.E.64 R30, desc[UR8][R30.64] ;  /* 0x000000081e1e7980 */ /* 0x000ea2000c101b00 */
[----:B------:R-:W-:-:S02]  /*afb0*/  SEL R7, R6, R7, P5 ;  /* 0x0000000706077207 */ /* 0x000fc40002800000 */
[----:B------:R-:W-:Y:S01]  /*afc0*/  SEL R6, R3, R4, P4 ;  /* 0x0000000403067207 */ /* 0x000fe20002000000 */
[----:B---3--:R-:W-:Y:S01]  /*afd0*/  DSETP.GEU.AND P5, PT, R34, R24, PT ;  /* 0x000000182200722a */ /* 0x008fe20003fae000 */
[----:B------:R-:W-:Y:S02]  /*afe0*/  SEL R25, R8, R9, P1 ;  /* 0x0000000908197207 */ /* 0x000fe40000800000 */
[----:B------:R-:W-:Y:S01]  /*aff0*/  SEL R8, R9, R8, P1 ;  /* 0x0000000809087207 */ /* 0x000fe20000800000 */
[----:B------:R-:W-:Y:S01]  /*b000*/  IMAD.WIDE R34, R7, 0x8, R16 ;  /* 0x0000000807227825 */ /* 0x000fe200078e0210 */
[----:B--2---:R-:W-:-:S03]  /*b010*/  DSETP.GEU.AND P1, PT, R30, R26, PT ;  /* 0x0000001a1e00722a */ /* 0x004fc60003f2e000 */
[--C-:B------:R-:W-:Y:S02]  /*b020*/  IMAD.WIDE R36, R8, 0x8, R16.reuse ;  /* 0x0000000808247825 */ /* 0x100fe400078e0210 */
        /* <DEDUP_REMOVED lines=8> */
[----:B------:R-:W-:-:S03]  /*b0b0*/  SEL R22, R13, R22, P2 ;  /* 0x000000160d167207 */ /* 0x000fc60001000000 */
[----:B------:R-:W-:-:S04]  /*b0c0*/  IMAD.WIDE R40, R3, 0x8, R16 ;  /* 0x0000000803287825 */ /* 0x000fc800078e0210 */
[----:B------:R-:W-:Y:S01]  /*b0d0*/  IMAD.WIDE R42, R22, 0x8, R16 ;  /* 0x00000008162a7825 */ /* 0x000fe200078e0210 */
[----:B------:R-:W-:-:S03]  /*b0e0*/  SEL R4, R11, R12, P6 ;  /* 0x0000000c0b047207 */ /* 0x000fc60003000000 */
[----:B------:R-:W-:Y:S01]  /*b0f0*/  IMAD.WIDE R38, R9, 0x8, R16 ;  /* 0x0000000809267825 */ /* 0x000fe200078e0210 */
[----:B--2---:R-:W-:Y:S01]  /*b100*/  DSETP.GEU.AND P4, PT, R36, R34, PT ;  /* 0x000000222400722a */ /* 0x004fe20003f8e000 */
[----:B------:R-:W2:Y:S01]  /*b110*/  LD.E.64 R36, desc[UR8][R42.64] ;  /* 0x000000082a247980 */ /* 0x000ea2000c101b00 */
[----:B---3--:R-:W-:-:S03]  /*b120*/  DSETP.GEU.AND P2, PT, R30, R26, PT ;  /* 0x0000001a1e00722a */ /* 0x008fc60003f4e000 */
[----:B------:R-:W2:Y:S01]  /*b130*/  LD.E.64 R26, desc[UR8][R40.64] ;  /* 0x00000008281a7980 */ /* 0x000ea2000c101b00 */
[----:B------:R-:W-:-:S03]  /*b140*/  IMAD.WIDE R34, R4, 0x8, R16 ;  /* 0x0000000804227825 */ /* 0x000fc600078e0210 */
[----:B------:R-:W3:Y:S04]  /*b150*/  LD.E.64 R30, desc[UR8][R38.64] ;  /* 0x00000008261e7980 */ /* 0x000ee8000c101b00 */
[----:B------:R-:W3:Y:S01]  /*b160*/  LD.E.64 R34, desc[UR8][R34.64] ;  /* 0x0000000822227980 */ /* 0x000ee2000c101b00 */
[----:B------:R-:W-:Y:S02]  /*b170*/  SEL R11, R12, R11, P6 ;  /* 0x0000000b0c0b7207 */ /* 0x000fe40003000000 */
[----:B------:R-:W-:Y:S01]  /*b180*/  SEL R12, R2, R33, P3 ;  /* 0x00000021020c7207 */ /* 0x000fe20001800000 */
        /* <DEDUP_REMOVED lines=28> */
[----:B------:R-:W-:-:S03]  /*b350*/  SEL R8, R3, R22, P6 ;  /* 0x0000001603087207 */ /* 0x000fc60003000000 */
[--C-:B------:R-:W-:Y:S01]  /*b360*/  IMAD.WIDE R40, R7, 0x8, R16.reuse ;  /* 0x0000000807287825 */ /* 0x100fe200078e0210 */
[----:B--2---:R-:W-:Y:S01]  /*b370*/  DSETP.GEU.AND P4, PT, R36, R28, PT ;  /* 0x0000001c2400722a */ /* 0x004fe20003f8e000 */
[----:B------:R-:W-:Y:S02]  /*b380*/  SEL R29, R6, R25, P2 ;  /* 0x00000019061d7207 */ /* 0x000fe40001000000 */
[----:B------:R-:W-:Y:S02]  /*b390*/  SEL R6, R25, R6, P2 ;  /* 0x0000000619067207 */ /* 0x000fe40001000000 */
[----:B------:R-:W2:Y:S03]  /*b3a0*/  LD.E.64 R24, desc[UR8][R40.64] ;  /* 0x0000000828187980 */ /* 0x000ea6000c101b00 */
[----:B------:R-:W-:Y:S01]  /*b3b0*/  IMAD.WIDE R38, R6, 0x8, R16 ;  /* 0x0000000806267825 */ /* 0x000fe200078e0210 */
[----:B---3--:R-:W-:-:S04]  /*b3c0*/  DSETP.GEU.AND P2, PT, R34, R30, PT ;  /* 0x0000001e2200722a */ /* 0x008fc80003f4e000 */
[----:B------:R-:W2:Y:S01]  /*b3d0*/  LD.E.64 R36, desc[UR8][R38.64] ;  /* 0x0000000826247980 */ /* 0x000ea2000c101b00 */
[----:B------:R-:W-:-:S04]  /*b3e0*/  IMAD.WIDE R30, R29, 0x8, R16 ;  /* 0x000000081d1e7825 */ /* 0x000fc800078e0210 */
[----:B------:R-:W-:Y:S02]  /*b3f0*/  IMAD.WIDE R34, R8, 0x8, R16 ;  /* 0x0000000808227825 */ /* 0x000fe400078e0210 */
[----:B------:R-:W3:Y:S04]  /*b400*/  LD.E.64 R30, desc[UR8][R30.64] ;  /* 0x000000081e1e7980 */ /* 0x000ee8000c101b00 */
[----:B------:R-:W3:Y:S01]  /*b410*/  LD.E.64 R34, desc[UR8][R34.64] ;  /* 0x0000000822227980 */ /* 0x000ee2000c101b00 */
[----:B------:R-:W-:Y:S02]  /*b420*/  SEL R3, R22, R3, P6 ;  /* 0x0000000316037207 */ /* 0x000fe40003000000 */
[----:B------:R-:W-:Y:S01]  /*b430*/  SEL R22, R11, R14, P3 ;  /* 0x0000000e0b167207 */ /* 0x000fe20001800000 */
[----:B--2---:R-:W-:Y:S01]  /*b440*/  DSETP.GEU.AND P6, PT, R36, R24, PT ;  /* 0x000000182400722a */ /* 0x004fe20003fce000 */
[----:B------:R-:W-:-:S02]  /*b450*/  SEL R25, R4, R9, P0 ;  /* 0x0000000904197207 */ /* 0x000fc40000000000 */
[----:B------:R-:W-:Y:S01]  /*b460*/  SEL R4, R9, R4, P0 ;  /* 0x0000000409047207 */ /* 0x000fe20000000000 */
[----:B---3--:R-:W-:Y:S02]  /*b470*/  DSETP.GEU.AND P0, PT, R34, R30, PT ;  /* 0x0000001e2200722a */ /* 0x008fe40003f0e000 */
[----:B------:R-:W-:-:S04]  /*b480*/  IMAD.WIDE R30, R25, 0x8, R16 ;  /* 0x00000008191e7825 */ /* 0x000fc800078e0210 */
        /* <DEDUP_REMOVED lines=13> */
[--C-:B------:R-:W-:Y:S01]  /*b560*/  IMAD.WIDE R34, R20, 0x8, R16.reuse ;  /* 0x0000000814227825 */ /* 0x100fe200078e0210 */
[----:B---3--:R-:W-:Y:S01]  /*b570*/  DSETP.GEU.AND P5, PT, R38, R36, PT ;  /* 0x000000242600722a */ /* 0x008fe20003fae000 */
        /* <DEDUP_REMOVED lines=25> */
[----:B------:R-:W-:-:S06]  /*b710*/  IMAD.WIDE R28, R5, 0x8, R16 ;  /* 0x00000008051c7825 */ /* 0x000fcc00078e0210 */
[----:B------:R-:W4:Y:S01]  /*b720*/  LD.E.64 R28, desc[UR8][R28.64] ;  /* 0x000000081c1c7980 */ /* 0x000f22000c101b00 */
[----:B--2---:R-:W-:Y:S01]  /*b730*/  DSETP.GEU.AND P0, PT, R34, R30, PT ;  /* 0x0000001e2200722a */ /* 0x004fe20003f0e000 */
[----:B------:R-:W-:-:S06]  /*b740*/  IMAD.WIDE R34, R7, 0x8, R16 ;  /* 0x0000000807227825 */ /* 0x000fcc00078e0210 */
[----:B------:R-:W2:Y:S01]  /*b750*/  LD.E.64 R34, desc[UR8][R34.64] ;  /* 0x0000000822227980 */ /* 0x000ea2000c101b00 */
[----:B---3--:R-:W-:-:S03]  /*b760*/  DSETP.GEU.AND P6, PT, R38, R36, PT ;  /* 0x000000242600722a */ /* 0x008fc60003fce000 */
[----:B------:R0:W2:Y:S01]  /*b770*/  LD.E.64 R36, desc[UR8][R42.64] ;  /* 0x000000082a247980 */ /* 0x0000a2000c101b00 */
[----:B------:R-:W-:-:S06]  /*b780*/  IMAD.WIDE R30, R6, 0x8, R16 ;  /* 0x00000008061e7825 */ /* 0x000fcc00078e0210 */
[----:B------:R-:W4:Y:S01]  /*b790*/  LD.E.64 R30, desc[UR8][R30.64] ;  /* 0x000000081e1e7980 */ /* 0x000f22000c101b00 */
[----:B------:R-:W-:-:S05]  /*b7a0*/  SEL R12, R12, R27, P1 ;  /* 0x0000001b0c0c7207 */ /* 0x000fca0000800000 */
[--C-:B------:R-:W-:Y:S01]  /*b7b0*/  IMAD.WIDE R38, R12, 0x8, R16.reuse ;  /* 0x000000080c267825 */ /* 0x100fe200078e0210 */
[----:B------:R-:W-:Y:S02]  /*b7c0*/  SEL R3, R4, R3, P5 ;  /* 0x0000000304037207 */ /* 0x000fe40002800000 */
[----:B------:R-:W-:Y:S02]  /*b7d0*/  SEL R4, R25, R22, P3 ;  /* 0x0000001619047207 */ /* 0x000fe40001800000 */
[----:B------:R1:W3:Y:S01]  /*b7e0*/  LD.E.64 R26, desc[UR8][R38.64] ;  /* 0x00000008261a7980 */ /* 0x0002e2000c101b00 */
[----:B0-----:R-:W-:-:S04]  /*b7f0*/  IMAD.WIDE R42, R3, 0x8, R16 ;  /* 0x00000008032a7825 */ /* 0x001fc800078e0210 */
[----:B------:R-:W-:Y:S01]  /*b800*/  IMAD.WIDE R40, R4, 0x8, R16 ;  /* 0x0000000804287825 */ /* 0x000fe200078e0210 */
[----:B--2---:R-:W-:-:S03]  /*b810*/  DSETP.GEU.AND P1, PT, R36, R34, PT ;  /* 0x000000222400722a */ /* 0x004fc60003f2e000 */
[----:B------:R-:W-:Y:S01]  /*b820*/  IMAD.WIDE R36, R33, 0x8, R16 ;  /* 0x0000000821247825 */ /* 0x000fe200078e0210 */
[----:B------:R-:W2:Y:S05]  /*b830*/  LD.E.64 R34, desc[UR8][R40.64] ;  /* 0x0000000828227980 */ /* 0x000eaa000c101b00 */
[----:B------:R-:W3:Y:S01]  /*b840*/  LD.E.64 R36, desc[UR8][R36.64] ;  /* 0x0000000824247980 */ /* 0x000ee2000c101b00 */
[----:B----4-:R-:W-:-:S03]  /*b850*/  DSETP.GEU.AND P5, PT, R30, R28, PT ;  /* 0x0000001c1e00722a */ /* 0x010fc60003fae000 */
[----:B------:R-:W2:Y:S01]  /*b860*/  LD.E.64 R30, desc[UR8][R42.64] ;  /* 0x000000082a1e7980 */ /* 0x000ea2000c101b00 */
[----:B------:R-:W-:Y:S02]  /*b870*/  SEL R25, R22, R25, P3 ;  /* 0x0000001916197207 */ /* 0x000fe40001800000 */
[----:B------:R-:W-:Y:S02]  /*b880*/  SEL R29, R14, R11, P4 ;  /* 0x0000000b0e1d7207 */ /* 0x000fe40002000000 */
[----:B------:R-:W-:Y:S01]  /*b890*/  SEL R14, R11, R14, P4 ;  /* 0x0000000e0b0e7207 */ /* 0x000fe20002000000 */
[----:B-1----:R-:W-:Y:S01]  /*b8a0*/  IMAD.WIDE R38, R25, 0x8, R16 ;  /* 0x0000000819267825 */ /* 0x002fe200078e0210 */
[----:B---3--:R-:W-:-:S06]  /*b8b0*/  DSETP.GEU.AND P3, PT, R36, R26, PT ;  /* 0x0000001a2400722a */ /* 0x008fcc0003f6e000 */
[----:B------:R-:W-:Y:S01]  /*b8c0*/  SEL R27, R12, R33, P3 ;  /* 0x000000210c1b7207 */ /* 0x000fe20001800000 */
[----:B--2---:R-:W-:Y:S01]  /*b8d0*/  DSETP.GEU.AND P4, PT, R34, R30, PT ;  /* 0x0000001e2200722a */ /* 0x004fe20003f8e000 */
[----:B------:R-:W-:-:S04]  /*b8e0*/  IMAD.WIDE R34, R29, 0x8, R16 ;  /* 0x000000081d227825 */ /* 0x000fc800078e0210 */
[--C-:B------:R-:W-:Y:S02]  /*b8f0*/  IMAD.WIDE R36, R27, 0x8, R16.reuse ;  /* 0x000000081b247825 */ /* 0x100fe400078e0210 */
        /* <DEDUP_REMOVED lines=8> */
[----:B------:R-:W-:Y:S02]  /*b980*/  SEL R10, R9, R10, P0 ;  /* 0x0000000a090a7207 */ /* 0x000fe40000000000 */
[----:B------:R-:W-:Y:S02]  /*b990*/  SEL R9, R8, R7, P1 ;  /* 0x0000000708097207 */ /* 0x000fe40000800000 */
[----:B------:R-:W-:Y:S02]  /*b9a0*/  SEL R8, R7, R8, P1 ;  /* 0x0000000807087207 */ /* 0x000fe40000800000 */
[----:B------:R-:W-:-:S02]  /*b9b0*/  SEL R7, R6, R5, P5 ;  /* 0x0000000506077207 */ /* 0x000fc40002800000 */
[----:B------:R-:W-:Y:S02]  /*b9c0*/  SEL R6, R5, R6, P5 ;  /* 0x0000000605067207 */ /* 0x000fe40002800000 */
[----:B------:R-:W-:Y:S02]  /*b9d0*/  SEL R5, R4, R3, P4 ;  /* 0x0000000304057207 */ /* 0x000fe40002000000 */
[----:B------:R-:W-:Y:S02]  /*b9e0*/  SEL R20, R2, R13, P6 ;  /* 0x0000000d02147207 */ /* 0x000fe40003000000 */
[----:B------:R-:W-:Y:S01]  /*b9f0*/  SEL R4, R3, R4, P4 ;  /* 0x0000000403047207 */ /* 0x000fe20002000000 */
[----:B------:R-:W-:Y:S01]  /*ba00*/  IMAD.MOV.U32 R3, RZ, RZ, R27 ;  /* 0x000000ffff037224 */ /* 0x000fe200078e001b */
[----:B------:R-:W-:Y:S02]  /*ba10*/  SEL R13, R13, R2, P6 ;  /* 0x000000020d0d7207 */ /* 0x000fe40003000000 */
[----:B------:R-:W-:Y:S01]  /*ba20*/  SEL R33, R33, R12, P3 ;  /* 0x0000000c21217207 */ /* 0x000fe20001800000 */
[----:B--2---:R-:W-:-:S02]  /*ba30*/  DSETP.GEU.AND P2, PT, R36, R34, PT ;  /* 0x000000222400722a */ /* 0x004fc40003f4e000 */
[----:B---3--:R-:W-:-:S06]  /*ba40*/  DSETP.GEU.AND P0, PT, R30, R16, PT ;  /* 0x000000101e00722a */ /* 0x008fcc0003f0e000 */
[----:B------:R-:W-:-:S06]  /*ba50*/  SEL R2, R14, R25, P0 ;  /* 0x000000190e027207 */ /* 0x000fcc0000000000 */
[----:B------:R-:W-:Y:S01]  /*ba60*/  @!P2 IMAD.MOV.U32 R3, RZ, RZ, R29 ;  /* 0x000000ffff03a224 */ /* 0x000fe200078e001d */
[----:B------:R-:W-:Y:S01]  /*ba70*/  SEL R25, R25, R14, P0 ;  /* 0x0000000e19197207 */ /* 0x000fe20000000000 */
[----:B------:R-:W-:-:S07]  /*ba80*/  @!P2 IMAD.MOV.U32 R29, RZ, RZ, R27 ;  /* 0x000000ffff1da224 */ /* 0x000fce00078e001b */
.L_x_194:
[----:B------:R-:W-:Y:S05]  /*ba90*/  BSYNC.RECONVERGENT B0 ;  /* 0x0000000000007941 */ /* 0x000fea0003800200 */
.L_x_193:
[----:B------:R-:W-:-:S07]  /*baa0*/  IMAD.MOV.U32 R22, RZ, RZ, 0x2 ;  /* 0x00000002ff167424 */ /* 0x000fce00078e00ff */
.L_x_232:
[----:B-----5:R-:W0:Y:S01]  /*bab0*/  S2R R17, SR_CgaCtaId ;  /* 0x0000000000117919 */ /* 0x020e220000008800 */
[--C-:B------:R-:W-:Y:S01]  /*bac0*/  IMAD.MOV R12, RZ, RZ, -R22.reuse ;  /* 0x000000ffff0c7224 */ /* 0x100fe200078e0a16 */
[----:B------:R-:W-:Y:S01]  /*bad0*/  SHF.R.U32.HI R14, RZ, 0x1, R22 ;  /* 0x00000001ff0e7819 */ /* 0x000fe20000011616 */
[----:B------:R-:W-:Y:S01]  /*bae0*/  VIADD R24, R22, 0xffffffff ;  /* 0xffffffff16187836 */ /* 0x000fe20000000000 */
[----:B------:R-:W-:Y:S01]  /*baf0*/  BAR.SYNC.DEFER_BLOCKING 0x0 ;  /* 0x0000000000007b1d */ /* 0x000fe20000010000 */
[----:B------:R-:W-:Y:S02]  /*bb00*/  MOV R36, 0x400 ;  /* 0x0000040000247802 */ /* 0x000fe40000000f00 */
[----:B------:R-:W-:-:S05]  /*bb10*/  LOP3.LUT R12, R19, R12, RZ, 0xc0, !PT ;  /* 0x0000000c130c7212 */ /* 0x000fca00078ec0ff */
[----:B------:R-:W-:-:S05]  /*bb20*/  IMAD R12, R12, 0x11, RZ ;  /* 0x000000110c0c7824 */ /* 0x000fca00078e02ff */
[----:B------:R-:W-:-:S05]  /*bb30*/  VIMNMX R12, PT, PT, R23, R12, PT ;  /* 0x0000000c170c7248 */ /* 0x000fca0003fe0100 */
[----:B------:R-:W-:-:S05]  /*bb40*/  IMAD R16, R14, 0x11, R12 ;  /* 0x000000110e107824 */ /* 0x000fca00078e020c */
[----:B------:R-:W-:Y:S02]  /*bb50*/  VIMNMX R37, PT, PT, R23, R16, PT ;  /* 0x0000001017257248 */ /* 0x000fe40003fe0100 */
[----:B------:R-:W-:Y:S02]  /*bb60*/  LOP3.LUT R16, R24, R19, RZ, 0xc0, !PT ;  /* 0x0000001318107212 */ /* 0x000fe400078ec0ff */
[----:B0-----:R-:W-:Y:S01]  /*bb70*/  LEA R36, R17, R36, 0x18 ;  /* 0x0000002411247211 */ /* 0x001fe200078ec0ff */
[----:B------:R-:W-:Y:S02]  /*bb80*/  IMAD R14, R14, 0x11, R37 ;  /* 0x000000110e0e7824 */ /* 0x000fe400078e0225 */
[----:B------:R-:W-:Y:S02]  /*bb90*/  IMAD R24, R16, 0x11, RZ ;  /* 0x0000001110187824 */ /* 0x000fe400078e02ff */
[----:B------:R-:W-:Y:S01]  /*bba0*/  IMAD R26, R19, 0x44, R36 ;  /* 0x00000044131a7824 */ /* 0x000fe200078e0224 */
[----:B------:R-:W0:Y:S01]  /*bbb0*/  LDC.64 R16, c[0x4][0x10] ;  /* 0x01000400ff107b82 */ /* 0x000e220000000a00 */
[----:B------:R-:W-:-:S02]  /*bbc0*/  VIMNMX R14, PT, PT, R23, R14, PT ;  /* 0x0000000e170e7248 */ /* 0x000fc40003fe0100 */
[----:B------:R-:W-:Y:S01]  /*bbd0*/  VIMNMX R24, PT, PT, R23, R24, PT ;  /* 0x0000001817187248 */ /* 0x000fe20003fe0100 */
[----:B------:R-:W-:Y:S02]  /*bbe0*/  STS [R26], R15 ;  /* 0x0000000f1a007388 */ /* 0x000fe40000000800 */
[----:B------:R-:W-:Y:S02]  /*bbf0*/  IMAD.IADD R27, R14, 0x1, -R37 ;  /* 0x000000010e1b7824 */ /* 0x000fe400078e0a25 */
[----:B------:R1:W-:Y:S03]  /*bc00*/  STS [R26+0x4], R28 ;  /* 0x0000041c1a007388 */ /* 0x0003e60000000800 */
[C---:B------:R-:W-:Y:S01]  /*bc10*/  ISETP.GE.AND P0, PT, R24.reuse, R27, PT ;  /* 0x0000001b1800720c */ /* 0x040fe20003f06270 */
[----:B--2---:R2:W-:Y:S01]  /*bc20*/  STS [R26+0x8], R13 ;  /* 0x0000080d1a007388 */ /* 0x0045e20000000800 */
[----:B------:R-:W-:-:S03]  /*bc30*/  IMAD.IADD R27, R24, 0x1, -R27 ;  /* 0x00000001181b7824 */ /* 0x000fc600078e0a1b */
[----:B------:R3:W-:Y:S01]  /*bc40*/  STS [R26+0xc], R20 ;  /* 0x00000c141a007388 */ /* 0x0007e20000000800 */
[----:B-1----:R-:W-:-:S03]  /*bc50*/  VIADDMNMX R28, R37, -R12, R24, PT ;  /* 0x8000000c251c7246 */ /* 0x002fc60003800118 */
[----:B------:R3:W-:Y:S01]  /*bc60*/  STS [R26+0x10], R10 ;  /* 0x0000100a1a007388 */ /* 0x0007e20000000800 */
[----:B--2---:R-:W-:-:S03]  /*bc70*/  SEL R13, R27, RZ, P0 ;  /* 0x000000ff1b0d7207 */ /* 0x004fc60000000000 */
[----:B------:R3:W-:Y:S01]  /*bc80*/  STS [R26+0x14], R11 ;  /* 0x0000140b1a007388 */ /* 0x0007e20000000800 */
[----:B------:R-:W-:-:S03]  /*bc90*/  ISETP.GE.AND P0, PT, R13, R28, PT ;  /* 0x0000001c0d00720c */ /* 0x000fc60003f06270 */
        /* <DEDUP_REMOVED lines=12> */
[----:B0-----:R-:W5:Y:S01]  /*bd60*/  LDG.E.64 R16, desc[UR8][R16.64] ;  /* 0x0000000810107981 */ /* 0x001f62000c1e1b00 */
[----:B------:R-:W-:Y:S04]  /*bd70*/  BSSY.RECONVERGENT B0, `(.L_x_195) ;  /* 0x0000016000007945 */ /* 0x000fe80003800200 */
[----:B---3--:R-:W-:Y:S05]  /*bd80*/  @P0 BRA `(.L_x_196) ;  /* 0x0000000000500947 */ /* 0x008fea0003800000 */
[----:B------:R-:W-:-:S07]  /*bd90*/  IMAD.IADD R9, R24, 0x1, R37 ;  /* 0x0000000118097824 */ /* 0x000fce00078e0225 */
.L_x_197:
[----:B------:R-:W-:-:S05]  /*bda0*/  IMAD.IADD R2, R28, 0x1, -R13 ;  /* 0x000000011c027824 */ /* 0x000fca00078e0a0d */
[----:B------:R-:W-:-:S04]  /*bdb0*/  LEA.HI R2, R2, R2, RZ, 0x1 ;  /* 0x0000000202027211 */ /* 0x000fc800078f08ff */
[----:B------:R-:W-:-:S04]  /*bdc0*/  LEA.HI.SX32 R7, R2, R13, 0x1f ;  /* 0x0000000d02077211 */ /* 0x000fc800078ffaff */
[-C--:B------:R-:W-:Y:S02]  /*bdd0*/  LOP3.LUT R2, RZ, R7.reuse, RZ, 0x33, !PT ;  /* 0x00000007ff027212 */ /* 0x080fe400078e33ff */
[----:B------:R-:W-:-:S03]  /*bde0*/  IADD3 R3, PT, PT, R12, R7, RZ ;  /* 0x000000070c037210 */ /* 0x000fc60007ffe0ff */
        /* <DEDUP_REMOVED lines=14> */
.L_x_196:
[----:B------:R-:W-:Y:S05]  /*bed0*/  BSYNC.RECONVERGENT B0 ;  /* 0x0000000000007941 */ /* 0x000fea0003800200 */
.L_x_195:
[----:B------:R-:W-:Y:S01]  /*bee0*/  IMAD.IADD R6, R12, 0x1, R13 ;  /* 0x000000010c067824 */ /* 0x000fe200078e020d */
[----:B------:R-:W-:Y:S01]  /*bef0*/  IADD3 R13, PT, PT, -R13, R37, R24 ;  /* 0x000000250d0d7210 */ /* 0x000fe20007ffe118 */
[----:B------:R-:W-:Y:S01]  /*bf00*/  BSSY.RECONVERGENT B0, `(.L_x_198) ;  /* 0x0000012000007945 */ /* 0x000fe20003800200 */
[----:B------:R-:W-:Y:S01]  /*bf10*/  PLOP3.LUT P0, PT, PT, PT, PT, 0x8, 0x80 ;  /* 0x000000000080781c */ /* 0x000fe20003f0e170 */
[C-C-:B------:R-:W-:Y:S01]  /*bf20*/  IMAD R12, R6.reuse, 0x4, R36.reuse ;  /* 0x00000004060c7824 */ /* 0x140fe200078e0224 */
[C---:B------:R-:W-:Y:S01]  /*bf30*/  ISETP.GE.AND P1, PT, R13.reuse, R14, PT ;  /* 0x0000000e0d00720c */ /* 0x040fe20003f26270 */
[C---:B------:R-:W-:Y:S02]  /*bf40*/  IMAD R35, R13.reuse, 0x4, R36 ;  /* 0x000000040d237824 */ /* 0x040fe400078e0224 */
[----:B------:R-:W-:Y:S02]  /*bf50*/  VIADD R7, R13, 0x1 ;  /* 0x000000010d077836 */ /* 0x000fe40000000000 */
[----:B------:R-:W0:Y:S01]  /*bf60*/  LDS R12, [R12] ;  /* 0x000000000c0c7984 */ /* 0x000e220000000800 */
[----:B------:R-:W-:-:S03]  /*bf70*/  VIADD R8, R6, 0x1 ;  /* 0x0000000106087836 */ /* 0x000fc60000000000 */
[----:B------:R-:W1:Y:S04]  /*bf80*/  LDS R35, [R35] ;  /* 0x0000000023237984 */ /* 0x000e680000000800 */
        /* <DEDUP_REMOVED lines=9> */
.L_x_199:
[----:B------:R-:W-:Y:S05]  /*c020*/  BSYNC.RECONVERGENT B0 ;  /* 0x0000000000007941 */ /* 0x000fea0003800200 */
.L_x_198:
[----:B------:R-:W-:Y:S01]  /*c030*/  @!P0 IMAD.MOV R7, RZ, RZ, R13 ;  /* 0x000000ffff078224 */ /* 0x000fe200078e020d */
[----:B------:R-:W-:Y:S01]  /*c040*/  BSSY.RECONVERGENT B0, `(.L_x_200) ;  /* 0x0000014000007945 */ /* 0x000fe20003800200 */
[----:B------:R-:W-:Y:S01]  /*c050*/  @P0 IMAD.MOV R8, RZ, RZ, R6 ;  /* 0x000000ffff080224 */ /* 0x000fe200078e0206 */
[----:B01----:R-:W-:Y:S01]  /*c060*/  SEL R15, R35, R12, P0 ;  /* 0x0000000c230f7207 */ /* 0x003fe20000000000 */
        /* <DEDUP_REMOVED lines=17> */
.L_x_201:
[----:B------:R-:W-:Y:S05]  /*c180*/  BSYNC.RECONVERGENT B0 ;  /* 0x0000000000007941 */ /* 0x000fea0003800200 */
.L_x_200:
[----:B------:R-:W-:Y:S01]  /*c190*/  @!P0 IMAD.MOV R9, RZ, RZ, R7 ;  /* 0x000000ffff098224 */ /* 0x000fe200078e0207 */
[----:B------:R-:W-:Y:S01]  /*c1a0*/  BSSY.RECONVERGENT B0, `(.L_x_202) ;  /* 0x0000014000007945 */ /* 0x000fe20003800200 */
[----:B------:R-:W-:Y:S01]  /*c1b0*/  @P0 IMAD.MOV R6, RZ, RZ, R8 ;  /* 0x000000ffff060224 */ /* 0x000fe200078e0208 */
[----:B-12---:R-:W-:Y:S01]  /*c1c0*/  SEL R28, R35, R12, P0 ;  /* 0x0000000c231c7207 */ /* 0x006fe20000000000 */
[C---:B------:R-:W-:Y:S01]  /*c1d0*/  VIADD R7, R9.reuse, 0x1 ;  /* 0x0000000109077836 */ /* 0x040fe20000000000 */
[C---:B------:R-:W-:Y:S01]  /*c1e0*/  ISETP.GE.AND P1, PT, R9.reuse, R14, PT ;  /* 0x0000000e0900720c */ /* 0x040fe20003f26270 */
[C---:B0-----:R-:W-:Y:S01]  /*c1f0*/  @!P0 IMAD R2, R6.reuse, 0x4, R36 ;  /* 0x0000000406028824 */ /* 0x041fe200078e0224 */
[----:B------:R-:W-:Y:S01]  /*c200*/  @P0 LEA R3, R9, R36, 0x2 ;  /* 0x0000002409030211 */ /* 0x000fe200078e10ff */
[----:B------:R-:W-:-:S03]  /*c210*/  VIADD R8, R6, 0x1 ;  /* 0x0000000106087836 */ /* 0x000fc60000000000 */
[----:B------:R0:W1:Y:S04]  /*c220*/  @!P0 LDS R12, [R2] ;  /* 0x00000000020c8984 */ /* 0x0000680000000800 */
[----:B------:R0:W2:Y:S01]  /*c230*/  @P0 LDS R35, [R3] ;  /* 0x0000000003230984 */ /* 0x0000a20000000800 */
[----:B------:R-:W-:Y:S02]  /*c240*/  PLOP3.LUT P0, PT, PT, PT, PT, 0x8, 0x80 ;  /* 0x000000000080781c */ /* 0x000fe40003f0e170 */
[----:B------:R-:W-:Y:S11]  /*c250*/  @P1 BRA `(.L_x_203) ;  /* 0x0000000000201947 */ /* 0x000ff60003800000 */
        /* <DEDUP_REMOVED lines=8> */
.L_x_203:
[----:B------:R-:W-:Y:S05]  /*c2e0*/  BSYNC.RECONVERGENT B0 ;  /* 0x0000000000007941 */ /* 0x000fea0003800200 */
.L_x_202:
        /* <DEDUP_REMOVED lines=21> */
.L_x_205:
[----:B------:R-:W-:Y:S05]  /*c440*/  BSYNC.RECONVERGENT B0 ;  /* 0x0000000000007941 */ /* 0x000fea0003800200 */
.L_x_204:
        /* <DEDUP_REMOVED lines=21> */
.L_x_207:
[----:B------:R-:W-:Y:S05]  /*c5a0*/  BSYNC.RECONVERGENT B0 ;  /* 0x0000000000007941 */ /* 0x000fea0003800200 */
.L_x_206:
[----:B------:R-:W-:Y:S01]  /*c5b0*/  @!P0 IMAD.MOV R7, RZ, RZ, R9 ;  /* 0x000000ffff078224 */ /* 0x000fe200078e0209 */
[----:B------:R-:W-:Y:S01]  /*c5c0*/  BSSY.RECONVERGENT B0, `(.L_x_208) ;  /* 0x0000014000007945 */ /* 0x000fe20003800200 */
[----:B------:R-:W-:Y:S01]  /*c5d0*/  @P0 IMAD.MOV R8, RZ, RZ, R6 ;  /* 0x000000ffff080224 */ /* 0x000fe200078e0206 */
[----:B-12---:R-:W-:Y:S01]  /*c5e0*/  SEL R10, R35, R12, P0 ;  /* 0x0000000c230a7207 */ /* 0x006fe20000000000 */
[C-C-:B0-----:R-:W-:Y:S01]  /*c5f0*/  @P0 IMAD R3, R7.reuse, 0x4, R36.reuse ;  /* 0x0000000407030824 */ /* 0x141fe200078e0224 */
[C---:B------:R-:W-:Y:S01]  /*c600*/  ISETP.GE.AND P1, PT, R7.reuse, R14, PT ;  /* 0x0000000e0700720c */ /* 0x040fe20003f26270 */
[C---:B------:R-:W-:Y:S01]  /*c610*/  @!P0 IMAD R2, R8.reuse, 0x4, R36 ;  /* 0x0000000408028824 */ /* 0x040fe200078e0224 */
[----:B------:R-:W-:Y:S01]  /*c620*/  IADD3 R25, PT, PT, R7, 0x1, RZ ;  /* 0x0000000107197810 */ /* 0x000fe20007ffe0ff */
        /* <DEDUP_REMOVED lines=13> */
.L_x_209:
[----:B------:R-:W-:Y:S05]  /*c700*/  BSYNC.RECONVERGENT B0 ;  /* 0x0000000000007941 */ /* 0x000fea0003800200 */
.L_x_208:
        /* <DEDUP_REMOVED lines=21> */
.L_x_211:
[----:B------:R-:W-:Y:S05]  /*c860*/  BSYNC.RECONVERGENT B0 ;  /* 0x0000000000007941 */ /* 0x000fea0003800200 */
.L_x_210:
        /* <DEDUP_REMOVED lines=21> */
.L_x_213:
[----:B------:R-:W-:Y:S05]  /*c9c0*/  BSYNC.RECONVERGENT B0 ;  /* 0x0000000000007941 */ /* 0x000fea0003800200 */
.L_x_212:
        /* <DEDUP_REMOVED lines=21> */
.L_x_215:
[----:B------:R-:W-:Y:S05]  /*cb20*/  BSYNC.RECONVERGENT B0 ;  /* 0x0000000000007941 */ /* 0x000fea0003800200 */
.L_x_214:
        /* <DEDUP_REMOVED lines=21> */
.L_x_217:
[----:B------:R-:W-:Y:S05]  /*cc80*/  BSYNC.RECONVERGENT B0 ;  /* 0x0000000000007941 */ /* 0x000fea0003800200 */
.L_x_216:
        /* <DEDUP_REMOVED lines=20> */
.L_x_219:
[----:B------:R-:W-:Y:S05]  /*cdd0*/  BSYNC.RECONVERGENT B0 ;  /* 0x0000000000007941 */ /* 0x000fea0003800200 */
.L_x_218:
[----:B------:R-:W-:Y:S01]  /*cde0*/  VIADD R29, R27, 0x1 ;  /* 0x000000011b1d7836 */ /* 0x000fe20000000000 */
[----:B------:R-:W-:Y:S01]  /*cdf0*/  BSSY.RECONVERGENT B0, `(.L_x_220) ;  /* 0x0000013000007945 */ /* 0x000fe20003800200 */
[----:B------:R-:W-:Y:S02]  /*ce00*/  @!P0 IMAD.MOV R29, RZ, RZ, R27 ;  /* 0x000000ffff1d8224 */ /* 0x000fe400078e021b */
[----:B------:R-:W-:Y:S01]  /*ce10*/  @P0 IMAD.MOV R5, RZ, RZ, R4 ;  /* 0x000000ffff050224 */ /* 0x000fe200078e0204 */
[----:B-12---:R-:W-:Y:S01]  /*ce20*/  SEL R4, R35, R12, P0 ;  /* 0x0000000c23047207 */ /* 0x006fe20000000000 */
        /* <DEDUP_REMOVED lines=15> */
.L_x_221:
[----:B------:R-:W-:Y:S05]  /*cf20*/  BSYNC.RECONVERGENT B0 ;  /* 0x0000000000007941 */ /* 0x000fea0003800200 */
.L_x_220:
[----:B------:R-:W-:Y:S01]  /*cf30*/  VIADD R27, R29, 0x1 ;  /* 0x000000011d1b7836 */ /* 0x000fe20000000000 */
[----:B------:R-:W-:Y:S01]  /*cf40*/  BSSY.RECONVERGENT B0, `(.L_x_222) ;  /* 0x0000014000007945 */ /* 0x000fe20003800200 */
[----:B------:R-:W-:Y:S02]  /*cf50*/  @!P0 IMAD.MOV R27, RZ, RZ, R29 ;  /* 0x000000ffff1b8224 */ /* 0x000fe400078e021d */
[C---:B------:R-:W-:Y:S01]  /*cf60*/  VIADD R26, R5.reuse, 0x1 ;  /* 0x00000001051a7836 */ /* 0x040fe20000000000 */
[----:B------:R-:W-:Y:S01]  /*cf70*/  @P0 IADD3 R26, PT, PT, R5, RZ, RZ ;  /* 0x000000ff051a0210 */ /* 0x000fe20007ffe0ff */
[C-C-:B0-----:R-:W-:Y:S01]  /*cf80*/  @P0 IMAD R3, R27.reuse, 0x4, R36.reuse ;  /* 0x000000041b030824 */ /* 0x141fe200078e0224 */
[----:B------:R-:W-:Y:S02]  /*cf90*/  ISETP.GE.AND P1, PT, R27, R14, PT ;  /* 0x0000000e1b00720c */ /* 0x000fe40003f26270 */
[----:B-12---:R-:W-:Y:S01]  /*cfa0*/  SEL R5, R35, R12, P0 ;  /* 0x0000000c23057207 */ /* 0x006fe20000000000 */
[----:B------:R-:W-:Y:S01]  /*cfb0*/  @!P0 IMAD R2, R26, 0x4, R36 ;  /* 0x000000041a028824 */ /* 0x000fe200078e0224 */
        /* <DEDUP_REMOVED lines=12> */
.L_x_223:
[----:B------:R-:W-:Y:S05]  /*d080*/  BSYNC.RECONVERGENT B0 ;  /* 0x0000000000007941 */ /* 0x000fea0003800200 */
.L_x_222:
[----:B------:R-:W-:Y:S01]  /*d090*/  VIADD R31, R27, 0x1 ;  /* 0x000000011b1f7836 */ /* 0x000fe20000000000 */
[----:B------:R-:W-:Y:S01]  /*d0a0*/  BSSY.RECONVERGENT B0, `(.L_x_224) ;  /* 0x0000014000007945 */ /* 0x000fe20003800200 */
[----:B------:R-:W-:Y:S01]  /*d0b0*/  @!P0 IMAD.MOV R31, RZ, RZ, R27 ;  /* 0x000000ffff1f8224 */ /* 0x000fe200078e021b */
[----:B-12---:R-:W-:Y:S01]  /*d0c0*/  SEL R25, R35, R12, P0 ;  /* 0x0000000c23197207 */ /* 0x006fe20000000000 */
[----:B------:R-:W-:Y:S02]  /*d0d0*/  VIADD R30, R26, 0x1 ;  /* 0x000000011a1e7836 */ /* 0x000fe40000000000 */
[----:B------:R-:W-:Y:S01]  /*d0e0*/  @P0 IMAD.MOV R30, RZ, RZ, R26 ;  /* 0x000000ffff1e0224 */ /* 0x000fe200078e021a */
[C---:B------:R-:W-:Y:S01]  /*d0f0*/  ISETP.GE.AND P1, PT, R31.reuse, R14, PT ;  /* 0x0000000e1f00720c */ /* 0x040fe20003f26270 */
[--C-:B0-----:R-:W-:Y:S02]  /*d100*/  @P0 IMAD R3, R31, 0x4, R36.reuse ;  /* 0x000000041f030824 */ /* 0x101fe400078e0224 */
[----:B------:R-:W-:-:S03]  /*d110*/  @!P0 IMAD R2, R30, 0x4, R36 ;  /* 0x000000041e028824 */ /* 0x000fc600078e0224 */
[----:B------:R0:W1:Y:S04]  /*d120*/  @P0 LDS R35, [R3] ;  /* 0x0000000003230984 */ /* 0x0000680000000800 */
[----:B------:R0:W2:Y:S01]  /*d130*/  @!P0 LDS R12, [R2] ;  /* 0x00000000020c8984 */ /* 0x0000a20000000800 */
[----:B------:R-:W-:Y:S02]  /*d140*/  PLOP3.LUT P0, PT, PT, PT, PT, 0x8, 0x80 ;  /* 0x000000000080781c */ /* 0x000fe40003f0e170 */
[----:B------:R-:W-:Y:S11]  /*d150*/  @P1 BRA `(.L_x_225) ;  /* 0x0000000000201947 */ /* 0x000ff60003800000 */
        /* <DEDUP_REMOVED lines=8> */
.L_x_225:
[----:B------:R-:W-:Y:S05]  /*d1e0*/  BSYNC.RECONVERGENT B0 ;  /* 0x0000000000007941 */ /* 0x000fea0003800200 */
.L_x_224:
[----:B------:R-:W-:Y:S01]  /*d1f0*/  VIADD R29, R31, 0x1 ;  /* 0x000000011f1d7836 */ /* 0x000fe20000000000 */
[----:B------:R-:W-:Y:S01]  /*d200*/  BSSY.RECONVERGENT B0, `(.L_x_226) ;  /* 0x0000014000007945 */ /* 0x000fe20003800200 */
[----:B------:R-:W-:Y:S01]  /*d210*/  @!P0 IMAD.MOV R29, RZ, RZ, R31 ;  /* 0x000000ffff1d8224 */ /* 0x000fe200078e021f */
[----:B012---:R-:W-:Y:S01]  /*d220*/  SEL R2, R35, R12, P0 ;  /* 0x0000000c23027207 */ /* 0x007fe20000000000 */
[----:B------:R-:W-:Y:S02]  /*d230*/  VIADD R24, R30, 0x1 ;  /* 0x000000011e187836 */ /* 0x000fe40000000000 */
[----:B------:R-:W-:Y:S01]  /*d240*/  @P0 IMAD.MOV R24, RZ, RZ, R30 ;  /* 0x000000ffff180224 */ /* 0x000fe200078e021e */
[C---:B------:R-:W-:Y:S01]  /*d250*/  ISETP.GE.AND P1, PT, R29.reuse, R14, PT ;  /* 0x0000000e1d00720c */ /* 0x040fe20003f26270 */
[--C-:B------:R-:W-:Y:S02]  /*d260*/  @P0 IMAD R26, R29, 0x4, R36.reuse ;  /* 0x000000041d1a0824 */ /* 0x100fe400078e0224 */
        /* <DEDUP_REMOVED lines=13> */
.L_x_227:
[----:B------:R-:W-:Y:S05]  /*d340*/  BSYNC.RECONVERGENT B0 ;  /* 0x0000000000007941 */ /* 0x000fea0003800200 */
.L_x_226:
[C---:B------:R-:W-:Y:S01]  /*d350*/  VIADD R33, R29.reuse, 0x1 ;  /* 0x000000011d217836 */ /* 0x040fe20000000000 */
[----:B------:R-:W-:Y:S01]  /*d360*/  @!P0 IADD3 R33, PT, PT, R29, RZ, RZ ;  /* 0x000000ff1d218210 */ /* 0x000fe20007ffe0ff */
[----:B0-----:R-:W-:Y:S01]  /*d370*/  VIADD R3, R24, 0x1 ;  /* 0x0000000118037836 */ /* 0x001fe20000000000 */
[----:B------:R-:W-:Y:S01]  /*d380*/  BSSY.RECONVERGENT B0, `(.L_x_228) ;  /* 0x0000012000007945 */ /* 0x000fe20003800200 */
[----:B------:R-:W-:Y:S01]  /*d390*/  @P0 IMAD.MOV R3, RZ, RZ, R24 ;  /* 0x000000ffff030224 */ /* 0x000fe200078e0218 */
[C---:B------:R-:W-:Y:S01]  /*d3a0*/  ISETP.GE.AND P1, PT, R33.reuse, R14, PT ;  /* 0x0000000e2100720c */ /* 0x040fe20003f26270 */
[--C-:B------:R-:W-:Y:S01]  /*d3b0*/  @P0 IMAD R26, R33, 0x4, R36.reuse ;  /* 0x00000004211a0824 */ /* 0x100fe200078e0224 */
[----:B-12---:R-:W-:Y:S01]  /*d3c0*/  SEL R29, R35, R12, P0 ;  /* 0x0000000c231d7207 */ /* 0x006fe20000000000 */
        /* <DEDUP_REMOVED lines=13> */
.L_x_229:
[----:B------:R-:W-:Y:S05]  /*d4a0*/  BSYNC.RECONVERGENT B0 ;  /* 0x0000000000007941 */ /* 0x000fea0003800200 */
.L_x_228:
[----:B0-----:R-:W-:Y:S01]  /*d4b0*/  VIADD R24, R3, 0x1 ;  /* 0x0000000103187836 */ /* 0x001fe20000000000 */
[----:B------:R-:W-:Y:S01]  /*d4c0*/  BSSY.RECONVERGENT B0, `(.L_x_230) ;  /* 0x0000015000007945 */ /* 0x000fe20003800200 */
[----:B------:R-:W-:Y:S01]  /*d4d0*/  @P0 IMAD.MOV R24, RZ, RZ, R3 ;  /* 0x000000ffff180224 */ /* 0x000fe200078e0203 */
[----:B-12---:R-:W-:Y:S01]  /*d4e0*/  SEL R3, R35, R12, P0 ;  /* 0x0000000c23037207 */ /* 0x006fe20000000000 */
[----:B------:R-:W-:Y:S02]  /*d4f0*/  VIADD R27, R33, 0x1 ;  /* 0x00000001211b7836 */ /* 0x000fe40000000000 */
[----:B------:R-:W-:Y:S02]  /*d500*/  @!P0 IMAD R26, R24, 0x4, R36 ;  /* 0x00000004181a8824 */ /* 0x000fe400078e0224 */
[----:B------:R-:W-:-:S03]  /*d510*/  @!P0 IMAD.MOV R27, RZ, RZ, R33 ;  /* 0x000000ffff1b8224 */ /* 0x000fc600078e0221 */
[----:B------:R-:W0:Y:S01]  /*d520*/  @!P0 LDS R12, [R26] ;  /* 0x000000001a0c8984 */ /* 0x000e220000000800 */
[----:B------:R-:W-:-:S05]  /*d530*/  @P0 IMAD R30, R27, 0x4, R36 ;  /* 0x000000041b1e0824 */ /* 0x000fca00078e0224 */
        /* <DEDUP_REMOVED lines=13> */
.L_x_231:
[----:B------:R-:W-:Y:S05]  /*d610*/  BSYNC.RECONVERGENT B0 ;  /* 0x0000000000007941 */ /* 0x000fea0003800200 */
.L_x_230:
[C---:B------:R-:W-:Y:S01]  /*d620*/  ISETP.GE.U32.AND P0, PT, R22.reuse, 0x81, PT ;  /* 0x000000811600780c */ /* 0x040fe20003f06070 */
[----:B------:R-:W-:-:S12]  /*d630*/  IMAD.SHL.U32 R22, R22, 0x2, RZ ;  /* 0x0000000216167824 */ /* 0x000fd800078e00ff */
[----:B------:R-:W-:Y:S05]  /*d640*/  @!P0 BRA `(.L_x_232) ;  /* 0xffffffe400188947 */ /* 0x000fea000383ffff */
[----:B------:R-:W0:Y:S01]  /*d650*/  LDCU.U8 UR4, c[0x0][0x380] ;  /* 0x00007000ff0477ac */ /* 0x000e220008000000 */
[C---:B-----5:R-:W-:Y:S01]  /*d660*/  VIADD R17, R0.reuse, 0x20 ;  /* 0x0000002000117836 */ /* 0x060fe20000000000 */
[C---:B------:R-:W-:Y:S01]  /*d670*/  IADD3 R32, PT, PT, R0.reuse, 0x80, RZ ;  /* 0x0000008000207810 */ /* 0x040fe20007ffe0ff */
[C---:B------:R-:W-:Y:S02]  /*d680*/  VIADD R12, R0.reuse, 0x1a0 ;  /* 0x000001a0000c7836 */ /* 0x040fe40000000000 */
[C---:B------:R-:W-:Y:S02]  /*d690*/  VIADD R16, R0.reuse, 0x1c0 ;  /* 0x000001c000107836 */ /* 0x040fe40000000000 */
[C---:B------:R-:W-:Y:S02]  /*d6a0*/  VIADD R22, R0.reuse, 0x40 ;  /* 0x0000004000167836 */ /* 0x040fe40000000000 */
[C---:B------:R-:W-:Y:S02]  /*d6b0*/  VIADD R14, R0.reuse, 0x1e0 ;  /* 0x000001e0000e7836 */ /* 0x040fe40000000000 */
[----:B------:R-:W-:-:S02]  /*d6c0*/  VIADD R34, R0, 0x60 ;  /* 0x0000006000227836 */ /* 0x000fc40000000000 */
[C---:B------:R-:W-:Y:S02]  /*d6d0*/  VIADD R24, R0.reuse, 0xa0 ;  /* 0x000000a000187836 */ /* 0x040fe40000000000 */
[----:B------:R-:W-:Y:S01]  /*d6e0*/  VIADD R26, R0, 0xc0 ;  /* 0x000000c0001a7836 */ /* 0x000fe20000000000 */
[----:B0-----:R-:W-:-:S04]  /*d6f0*/  UPRMT UR4, UR4, 0x8880, URZ ;  /* 0x0000888004047896 */ /* 0x001fc800080000ff */
[----:B------:R-:W-:Y:S01]  /*d700*/  UISETP.NE.AND UP0, UPT, UR4, URZ, UPT ;  /* 0x000000ff0400728c */ /* 0x000fe2000bf05270 */
[----:B------:R-:W-:Y:S08]  /*d710*/  BAR.SYNC.DEFER_BLOCKING 0x0 ;  /* 0x0000000000007b1d */ /* 0x000ff00000010000 */
[----:B------:R-:W-:Y:S05]  /*d720*/  BRA.U !UP0, `(.L_x_233) ;  /* 0x00000005089c7547 */ /* 0x000fea000b800000 */
[----:B------:R-:W0:Y:S01]  /*d730*/  S2R R27, SR_LANEID ;  /* 0x00000000001b7919 */ /* 0x000e220000000000 */
[----:B------:R-:W1:Y:S01]  /*d740*/  S2UR UR5, SR_CgaCtaId ;  /* 0x00000000000579c3 */ /* 0x000e620000008800 */
[----:B------:R-:W-:Y:S01]  /*d750*/  UMOV UR4, 0x400 ;  /* 0x0000040000047882 */ /* 0x000fe20000000000 */
[----:B------:R-:W-:Y:S01]  /*d760*/  ISETP.NE.AND P0, PT, R19, RZ, PT ;  /* 0x000000ff1300720c */ /* 0x000fe20003f05270 */
[----:B------:R3:W-:Y:S04]  /*d770*/  STS [R21+0x4], R28 ;  /* 0x0000041c15007388 */ /* 0x0007e80000000800 */
[----:B------:R4:W-:Y:S04]  /*d780*/  STS [R21+0x20], R6 ;  /* 0x0000200615007388 */ /* 0x0009e80000000800 */
[----:B------:R-:W-:Y:S01]  /*d790*/  STS [R21], R15 ;  /* 0x0000000f15007388 */ /* 0x000fe20000000800 */
[----:B---3--:R-:W-:Y:S01]  /*d7a0*/  SHF.R.U32.HI R28, RZ, 0x5, R19 ;  /* 0x00000005ff1c7819 */ /* 0x008fe20000011613 */
[----:B------:R-:W-:-:S02]  /*d7b0*/  IMAD.WIDE.U32 R18, R18, 0x1100, RZ ;  /* 0x0000110012127825 */ /* 0x000fc400078e00ff */
[----:B------:R-:W-:Y:S04]  /*d7c0*/  STS [R21+0x8], R13 ;  /* 0x0000080d15007388 */ /* 0x000fe80000000800 */
[----:B------:R-:W-:Y:S04]  /*d7d0*/  STS [R21+0xc], R20 ;  /* 0x00000c1415007388 */ /* 0x000fe80000000800 */
[----:B------:R-:W-:Y:S01]  /*d7e0*/  STS [R21+0x10], R10 ;  /* 0x0000100a15007388 */ /* 0x000fe20000000800 */
[----:B-1----:R-:W-:-:S03]  /*d7f0*/  ULEA UR4, UR5, UR4, 0x18 ;  /* 0x0000000405047291 */ /* 0x002fc6000f8ec0ff */
[----:B------:R-:W-:Y:S01]  /*d800*/  STS [R21+0x14], R11 ;  /* 0x0000140b15007388 */ /* 0x000fe20000000800 */
[----:B0-----:R-:W-:-:S03]  /*d810*/  IMAD R27, R28, 0x220, R27 ;  /* 0x000002201c1b7824 */ /* 0x001fc600078e021b */
[----:B------:R-:W-:Y:S02]  /*d820*/  STS [R21+0x18], R8 ;  /* 0x0000180815007388 */ /* 0x000fe40000000800 */
[----:B----4-:R-:W-:Y:S02]  /*d830*/  LEA R6, R27, UR4, 0x2 ;  /* 0x000000041b067c11 */ /* 0x010fe4000f8e10ff */
[----:B------:R-:W-:Y:S01]  /*d840*/  STS [R21+0x1c], R9 ;  /* 0x00001c0915007388 */ /* 0x000fe20000000800 */
[----:B------:R-:W0:Y:S03]  /*d850*/  LDCU.64 UR4, c[0x0][0x398] ;  /* 0x00007300ff0477ac */ /* 0x000e260008000a00 */
[----:B------:R-:W-:Y:S04]  /*d860*/  STS [R21+0x24], R7 ;  /* 0x0000240715007388 */ /* 0x000fe80000000800 */
[----:B------:R1:W-:Y:S04]  /*d870*/  STS [R21+0x28], R4 ;  /* 0x0000280415007388 */ /* 0x0003e80000000800 */
[----:B------:R-:W-:Y:S04]  /*d880*/  STS [R21+0x2c], R5 ;  /* 0x00002c0515007388 */ /* 0x000fe80000000800 */
[----:B------:R-:W-:Y:S04]  /*d890*/  STS [R21+0x30], R25 ;  /* 0x0000301915007388 */ /* 0x000fe80000000800 */
[----:B------:R3:W-:Y:S04]  /*d8a0*/  STS [R21+0x34], R2 ;  /* 0x0000340215007388 */ /* 0x0007e80000000800 */
[----:B------:R-:W-:Y:S04]  /*d8b0*/  STS [R21+0x38], R29 ;  /* 0x0000381d15007388 */ /* 0x000fe80000000800 */
[----:B------:R4:W-:Y:S04]  /*d8c0*/  STS [R21+0x3c], R3 ;  /* 0x00003c0315007388 */ /* 0x0009e80000000800 */
[----:B------:R-:W-:Y:S01]  /*d8d0*/  STS [R21+0x40], R33 ;  /* 0x0000402115007388 */ /* 0x000fe20000000800 */
[----:B------:R-:W-:-:S03]  /*d8e0*/  NOP ;  /* 0x0000000000007918 */ /* 0x000fc60000000000 */
[----:B------:R-:W-:Y:S04]  /*d8f0*/  LDS R7, [R6] ;  /* 0x0000000006077984 */ /* 0x000fe80000000800 */
        /* <DEDUP_REMOVED lines=10> */
[----:B--2---:R-:W-:Y:S04]  /*d9a0*/  LDS R35, [R6+0x580] ;  /* 0x0005800006237984 */ /* 0x004fe80000000800 */
[----:B------:R-:W-:Y:S04]  /*d9b0*/  LDS R37, [R6+0x600] ;  /* 0x0006000006257984 */ /* 0x000fe80000000800 */
[----:B------:R-:W-:Y:S04]  /*d9c0*/  LDS R39, [R6+0x680] ;  /* 0x0006800006277984 */ /* 0x000fe80000000800 */
[----:B------:R-:W-:Y:S04]  /*d9d0*/  LDS R41, [R6+0x700] ;  /* 0x0007000006297984 */ /* 0x000fe80000000800 */
[----:B------:R-:W-:Y:S04]  /*d9e0*/  LDS R43, [R6+0x780] ;  /* 0x00078000062b7984 */ /* 0x000fe80000000800 */
[----:B------:R-:W-:Y:S04]  /*d9f0*/  LDS R5, [R6+0x800] ;  /* 0x0008000006057984 */ /* 0x000fe80000000800 */
[----:B------:R-:W-:Y:S01]  /*da00*/  @!P0 STS [R36+0x4400], R23 ;  /* 0x0044001724008388 */ /* 0x000fe20000000800 */
[----:B------:R-:W-:Y:S06]  /*da10*/  BAR.SYNC.DEFER_BLOCKING 0x0 ;  /* 0x0000000000007b1d */ /* 0x000fec0000010000 */
[----:B-1----:R-:W4:Y:S01]  /*da20*/  S2R R4, SR_TID.X ;  /* 0x0000000000047919 */ /* 0x002f220000002100 */
[----:B---3--:R-:W1:Y:S01]  /*da30*/  S2R R2, SR_TID.X ;  /* 0x0000000000027919 */ /* 0x008e620000002100 */
[----:B------:R-:W2:Y:S01]  /*da40*/  LDS R45, [R36+0x4400] ;  /* 0x00440000242d7984 */ /* 0x000ea20000000800 */
[----:B----4-:R-:W-:-:S02]  /*da50*/  LOP3.LUT R3, R4, 0x3e0, RZ, 0xc0, !PT ;  /* 0x000003e004037812 */ /* 0x010fc400078ec0ff */
[----:B------:R-:W-:-:S03]  /*da60*/  LOP3.LUT R4, R4, 0x1f, RZ, 0xc0, !PT ;  /* 0x0000001f04047812 */ /* 0x000fc600078ec0ff */
[----:B------:R-:W-:-:S05]  /*da70*/  IMAD R3, R3, 0x11, RZ ;  /* 0x0000001103037824 */ /* 0x000fca00078e02ff */
[----:B------:R-:W-:-:S04]  /*da80*/  IADD3 R3, P0, P1, R3, R18, R4 ;  /* 0x0000001203037210 */ /* 0x000fc8000791e004 */
[----:B------:R-:W-:Y:S02]  /*da90*/  IADD3.X R18, PT, PT, RZ, R19, RZ, P0, P1 ;  /* 0x00000013ff127210 */ /* 0x000fe400007e24ff */
[----:B-1----:R-:W-:Y:S02]  /*daa0*/  LOP3.LUT R19, R2, 0x3e0, RZ, 0xc0, !PT ;  /* 0x000003e002137812 */ /* 0x002fe400078ec0ff */
[-C--:B--2---:R-:W-:Y:S02]  /*dab0*/  ISETP.GE.AND P2, PT, R0, R45.reuse, PT ;  /* 0x0000002d0000720c */ /* 0x084fe40003f46270 */
[----:B------:R-:W-:Y:S02]  /*dac0*/  LOP3.LUT R0, R2, 0x1f, RZ, 0xc0, !PT ;  /* 0x0000001f02007812 */ /* 0x000fe400078ec0ff */
[-C--:B------:R-:W-:Y:S02]  /*dad0*/  ISETP.GE.AND P1, PT, R17, R45.reuse, PT ;  /* 0x0000002d1100720c */ /* 0x080fe40003f26270 */
[----:B0-----:R-:W-:Y:S01]  /*dae0*/  LEA R2, P0, R3, UR4, 0x2 ;  /* 0x0000000403027c11 */ /* 0x001fe2000f8010ff */
[----:B------:R-:W-:Y:S01]  /*daf0*/  IMAD R0, R19, 0x11, R0 ;  /* 0x0000001113007824 */ /* 0x000fe200078e0200 */
[----:B------:R-:W-:-:S02]  /*db00*/  ISETP.GE.AND P4, PT, R22, R45, PT ;  /* 0x0000002d1600720c */ /* 0x000fc40003f86270 */
[----:B------:R-:W-:Y:S01]  /*db10*/  LEA.HI.X R3, R3, UR5, R18, 0x2, P0 ;  /* 0x0000000503037c11 */ /* 0x000fe200080f1412 */
[----:B------:R-:W-:Y:S01]  /*db20*/  VIADD R6, R0, 0x120 ;  /* 0x0000012000067836 */ /* 0x000fe20000000000 */
[-C--:B------:R-:W-:Y:S01]  /*db30*/  ISETP.GE.AND P0, PT, R34, R45.reuse, PT ;  /* 0x0000002d2200720c */ /* 0x080fe20003f06270 */
[----:B------:R-:W-:Y:S01]  /*db40*/  VIADD R4, R0, 0x100 ;  /* 0x0000010000047836 */ /* 0x000fe20000000000 */
[-C--:B------:R-:W-:Y:S01]  /*db50*/  ISETP.GE.AND P6, PT, R32, R45.reuse, PT ;  /* 0x0000002d2000720c */ /* 0x080fe20003fc6270 */
[----:B------:R0:W-:Y:S01]  /*db60*/  @!P2 STG.E desc[UR8][R2.64], R7 ;  /* 0x000000070200a986 */ /* 0x0001e2000c101908 */
[-C--:B------:R-:W-:Y:S02]  /*db70*/  ISETP.GE.AND P5, PT, R24, R45.reuse, PT ;  /* 0x0000002d1800720c */ /* 0x080fe40003fa6270 */
[-C--:B------:R-:W-:Y:S01]  /*db80*/  ISETP.GE.AND P3, PT, R26, R45.reuse, PT ;  /* 0x0000002d1a00720c */ /* 0x080fe20003f66270 */
[----:B------:R0:W-:Y:S01]  /*db90*/  @!P1 STG.E desc[UR8][R2.64+0x80], R9 ;  /* 0x0000800902009986 */ /* 0x0001e2000c101908 */
[-C--:B------:R-:W-:Y:S01]  /*dba0*/  ISETP.GE.AND P1, PT, R6, R45.reuse, PT ;  /* 0x0000002d0600720c */ /* 0x080fe20003f26270 */
[----:B------:R-:W-:Y:S01]  /*dbb0*/  VIADD R6, R0, 0xe0 ;  /* 0x000000e000067836 */ /* 0x000fe20000000000 */
[-C--:B------:R-:W-:Y:S01]  /*dbc0*/  ISETP.GE.AND P2, PT, R4, R45.reuse, PT ;  /* 0x0000002d0400720c */ /* 0x080fe20003f46270 */
[----:B------:R-:W-:Y:S01]  /*dbd0*/  VIADD R4, R0, 0x140 ;  /* 0x0000014000047836 */ /* 0x000fe20000000000 */
[----:B------:R0:W-:Y:S04]  /*dbe0*/  @!P4 STG.E desc[UR8][R2.64+0x100], R11 ;  /* 0x0001000b0200c986 */ /* 0x0001e8000c101908 */
[----:B------:R0:W-:Y:S01]  /*dbf0*/  @!P0 STG.E desc[UR8][R2.64+0x180], R13 ;  /* 0x0001800d02008986 */ /* 0x0001e2000c101908 */
[-C--:B------:R-:W-:Y:S01]  /*dc00*/  ISETP.GE.AND P0, PT, R6, R45.reuse, PT ;  /* 0x0000002d0600720c */ /* 0x080fe20003f06270 */
[----:B------:R-:W-:Y:S01]  /*dc10*/  VIADD R6, R0, 0x180 ;  /* 0x0000018000067836 */ /* 0x000fe20000000000 */
[----:B------:R-:W-:Y:S01]  /*dc20*/  ISETP.GE.AND P4, PT, R4, R45, PT ;  /* 0x0000002d0400720c */ /* 0x000fe20003f86270 */
[C---:B------:R-:W-:Y:S01]  /*dc30*/  VIADD R4, R0.reuse, 0x160 ;  /* 0x0000016000047836 */ /* 0x040fe20000000000 */
[----:B------:R0:W-:Y:S01]  /*dc40*/  @!P6 STG.E desc[UR8][R2.64+0x200], R15 ;  /* 0x0002000f0200e986 */ /* 0x0001e2000c101908 */
[----:B------:R-:W-:-:S03]  /*dc50*/  VIADD R0, R0, 0x200 ;  /* 0x0000020000007836 */ /* 0x000fc60000000000 */
[----:B------:R0:W-:Y:S01]  /*dc60*/  @!P5 STG.E desc[UR8][R2.64+0x280], R25 ;  /* 0x000280190200d986 */ /* 0x0001e2000c101908 */
[-C--:B------:R-:W-:Y:S02]  /*dc70*/  ISETP.GE.AND P6, PT, R4, R45.reuse, PT ;  /* 0x0000002d0400720c */ /* 0x080fe40003fc6270 */
[-C--:B------:R-:W-:Y:S01]  /*dc80*/  ISETP.GE.AND P5, PT, R6, R45.reuse, PT ;  /* 0x0000002d0600720c */ /* 0x080fe20003fa6270 */
[----:B------:R0:W-:Y:S01]  /*dc90*/  @!P3 STG.E desc[UR8][R2.64+0x300], R21 ;  /* 0x000300150200b986 */ /* 0x0001e2000c101908 */
[----:B------:R-:W-:-:S03]  /*dca0*/  ISETP.GE.AND P3, PT, R12, R45, PT ;  /* 0x0000002d0c00720c */ /* 0x000fc60003f66270 */
        /* <DEDUP_REMOVED lines=15> */
.L_x_233:
[----:B------:R-:W0:Y:S01]  /*dda0*/  S2R R17, SR_LANEID ;  /* 0x0000000000117919 */ /* 0x000e220000000000 */
[----:B------:R-:W1:Y:S01]  /*ddb0*/  S2UR UR5, SR_CgaCtaId ;  /* 0x00000000000579c3 */ /* 0x000e620000008800 */
[----:B------:R-:W-:Y:S01]  /*ddc0*/  UMOV UR4, 0x400 ;  /* 0x0000040000047882 */ /* 0x000fe20000000000 */
[----:B------:R-:W-:Y:S01]  /*ddd0*/  ISETP.NE.AND P0, PT, R19, RZ, PT ;  /* 0x000000ff1300720c */ /* 0x000fe20003f05270 */
[----:B------:R3:W-:Y:S04]  /*dde0*/  STS [R21+0x4], R28 ;  /* 0x0000041c15007388 */ /* 0x0007e80000000800 */
[----:B------:R-:W-:Y:S04]  /*ddf0*/  STS [R21], R15 ;  /* 0x0000000f15007388 */ /* 0x000fe80000000800 */
[----:B------:R-:W-:Y:S01]  /*de00*/  STS [R21+0x8], R13 ;  /* 0x0000080d15007388 */ /* 0x000fe20000000800 */
        /* <DEDUP_REMOVED lines=9> */
[----:B--2---:R-:W-:Y:S02]  /*dea0*/  LEA R35, R17, UR4, 0x2 ;  /* 0x0000000411237c11 */ /* 0x004fe4000f8e10ff */
        /* <DEDUP_REMOVED lines=27> */
[----:B------:R-:W-:Y:S01]  /*e060*/  @!P0 STS [R36+0x4400], R23 ;  /* 0x0044001724008388 */ /* 0x000fe20000000800 */
[----:B------:R-:W-:Y:S06]  /*e070*/  BAR.SYNC.DEFER_BLOCKING 0x0 ;  /* 0x0000000000007b1d */ /* 0x000fec0000010000 */
[----:B0-----:R-:W0:Y:S01]  /*e080*/  S2R R29, SR_TID.X ;  /* 0x00000000001d7919 */ /* 0x001e220000002100 */
[----:B------:R-:W1:Y:S02]  /*e090*/  LDS R7, [R36+0x4400] ;  /* 0x0044000024077984 */ /* 0x000e640000000800 */
[----:B-1----:R-:W-:-:S02]  /*e0a0*/  ISETP.GE.AND P0, PT, R0, R7, PT ;  /* 0x000000070000720c */ /* 0x002fc40003f06270 */
[----:B------:R-:W-:-:S11]  /*e0b0*/  ISETP.GE.AND P5, PT, R32, R7, PT ;  /* 0x000000072000720c */ /* 0x000fd60003fa6270 */
[----:B------:R-:W1:Y:S01]  /*e0c0*/  @!P0 LDC.64 R20, c[0x0][0x3b0] ;  /* 0x0000ec00ff148b82 */ /* 0x000e620000000a00 */
[----:B------:R-:W-:-:S04]  /*e0d0*/  @!P0 IADD3 R33, P2, PT, R18, R0, RZ ;  /* 0x0000000012218210 */ /* 0x000fc80007f5e0ff */
[----:B-1----:R-:W-:Y:S01]  /*e0e0*/  @!P0 LEA R36, P1, R33, R20, 0x2 ;  /* 0x0000001421248211 */ /* 0x002fe200078210ff */
[----:B------:R-:W-:-:S05]  /*e0f0*/  @!P0 IMAD.X R20, RZ, RZ, R19, P2 ;  /* 0x000000ffff148224 */ /* 0x000fca00010e0613 */
[----:B------:R-:W-:Y:S02]  /*e100*/  @!P0 LEA.HI.X R37, R33, R21, R20, 0x2, P1 ;  /* 0x0000001521258211 */ /* 0x000fe400008f1414 */
[C---:B0-----:R-:W-:Y:S02]  /*e110*/  LOP3.LUT R20, R29.reuse, 0x1f, RZ, 0xc0, !PT ;  /* 0x0000001f1d147812 */ /* 0x041fe400078ec0ff */
[----:B------:R-:W-:Y:S01]  /*e120*/  LOP3.LUT R29, R29, 0x3e0, RZ, 0xc0, !PT ;  /* 0x000003e01d1d7812 */ /* 0x000fe200078ec0ff */
[----:B------:R-:W-:Y:S01]  /*e130*/  @!P0 STG.E desc[UR8][R36.64], R25 ;  /* 0x0000001924008986 */ /* 0x000fe2000c101908 */
[----:B------:R-:W-:-:S03]  /*e140*/  ISETP.GE.AND P1, PT, R22, R7, PT ;  /* 0x000000071600720c */ /* 0x000fc60003f26270 */
[----:B------:R-:W-:Y:S02]  /*e150*/  IMAD R20, R29, 0x11, R20 ;  /* 0x000000111d147824 */ /* 0x000fe400078e0214 */
[----:B------:R-:W0:Y:S02]  /*e160*/  S2R R29, SR_TID.X ;  /* 0x00000000001d7919 */ /* 0x000e240000002100 */
[----:B------:R-:W-:-:S05]  /*e170*/  VIADD R20, R20, 0x20 ;  /* 0x0000002014147836 */ /* 0x000fca0000000000 */
[----:B------:R-:W-:Y:S02]  /*e180*/  ISETP.GE.AND P2, PT, R20, R7, PT ;  /* 0x000000071400720c */ /* 0x000fe40003f46270 */
[----:B------:R-:W-:-:S11]  /*e190*/  @!P1 IADD3 R32, P0, PT, R18, R0, RZ ;  /* 0x0000000012209210 */ /* 0x000fd60007f1e0ff */
[----:B------:R-:W1:Y:S01]  /*e1a0*/  @!P2 LDC.64 R20, c[0x0][0x3b0] ;  /* 0x0000ec00ff14ab82 */ /* 0x000e620000000a00 */
[----:B------:R-:W-:-:S05]  /*e1b0*/  @!P2 IADD3 R22, P3, PT, R18, R0, RZ ;  /* 0x000000001216a210 */ /* 0x000fca0007f7e0ff */
[----:B------:R-:W-:Y:S01]  /*e1c0*/  @!P2 IMAD.X R23, RZ, RZ, R19, P3 ;  /* 0x000000ffff17a224 */ /* 0x000fe200018e0613 */
[----:B------:R-:W-:Y:S02]  /*e1d0*/  ISETP.GE.AND P3, PT, R34, R7, PT ;  /* 0x000000072200720c */ /* 0x000fe40003f66270 */
[C---:B0-----:R-:W-:Y:S02]  /*e1e0*/  LOP3.LUT R33, R29.reuse, 0x1f, RZ, 0xc0, !PT ;  /* 0x0000001f1d217812 */ /* 0x041fe400078ec0ff */
[----:B------:R-:W-:-:S05]  /*e1f0*/  LOP3.LUT R34, R29, 0x3e0, RZ, 0xc0, !PT ;  /* 0x000003e01d227812 */ /* 0x000fca00078ec0ff */
[----:B------:R-:W-:-:S04]  /*e200*/  IMAD R29, R34, 0x11, R33 ;  /* 0x00000011221d7824 */ /* 0x000fc800078e0221 */
[C---:B------:R-:W-:Y:S01]  /*e210*/  VIADD R34, R29.reuse, 0xe0 ;  /* 0x000000e01d227836 */ /* 0x040fe20000000000 */
[C---:B-1----:R-:W-:Y:S02]  /*e220*/  @!P2 LEA R20, P4, R22.reuse, R20, 0x2 ;  /* 0x000000141614a211 */ /* 0x042fe400078810ff */
[----:B------:R-:W-:Y:S02]  /*e230*/  IADD3 R38, PT, PT, R29, 0x120, RZ ;  /* 0x000001201d267810 */ /* 0x000fe40007ffe0ff */
[----:B------:R-:W-:Y:S02]  /*e240*/  @!P2 LEA.HI.X R21, R22, R21, R23, 0x2, P4 ;  /* 0x000000151615a211 */ /* 0x000fe400020f1417 */
[----:B------:R-:W0:Y:S01]  /*e250*/  @!P1 LDC.64 R22, c[0x0][0x3b0] ;  /* 0x0000ec00ff169b82 */ /* 0x000e220000000a00 */
[----:B------:R-:W-:Y:S01]  /*e260*/  ISETP.GE.AND P4, PT, R24, R7, PT ;  /* 0x000000071800720c */ /* 0x000fe20003f86270 */
[----:B------:R-:W-:Y:S01]  /*e270*/  @!P1 IMAD.X R24, RZ, RZ, R19, P0 ;  /* 0x000000ffff189224 */ /* 0x000fe200000e0613 */
[----:B------:R1:W-:Y:S05]  /*e280*/  @!P2 STG.E desc[UR8][R20.64+0x80], R27 ;  /* 0x0000801b1400a986 */ /* 0x0003ea000c101908 */
[----:B-1----:R-:W1:Y:S01]  /*e290*/  @!P3 LDC.64 R20, c[0x0][0x3b0] ;  /* 0x0000ec00ff14bb82 */ /* 0x002e620000000a00 */
[----:B0-----:R-:W-:-:S04]  /*e2a0*/  @!P1 LEA R22, P0, R32, R22, 0x2 ;  /* 0x0000001620169211 */ /* 0x001fc800078010ff */
[----:B------:R-:W-:-:S03]  /*e2b0*/  @!P1 LEA.HI.X R23, R32, R23, R24, 0x2, P0 ;  /* 0x0000001720179211 */ /* 0x000fc600000f1418 */
[----:B------:R-:W0:Y:S01]  /*e2c0*/  @!P5 LDC.64 R24, c[0x0][0x3b0] ;  /* 0x0000ec00ff18db82 */ /* 0x000e220000000a00 */
[----:B------:R-:W-:Y:S01]  /*e2d0*/  ISETP.GE.AND P0, PT, R26, R7, PT ;  /* 0x000000071a00720c */ /* 0x000fe20003f06270 */
[----:B------:R2:W-:Y:S01]  /*e2e0*/  @!P1 STG.E desc[UR8][R22.64+0x100], R31 ;  /* 0x0001001f16009986 */ /* 0x0005e2000c101908 */
[----:B------:R-:W-:-:S05]  /*e2f0*/  @!P3 IADD3 R32, P1, PT, R18, R0, RZ ;  /* 0x000000001220b210 */ /* 0x000fca0007f3e0ff */
[----:B------:R-:W3:Y:S01]  /*e300*/  @!P4 LDC.64 R26, c[0x0][0x3b0] ;  /* 0x0000ec00ff1acb82 */ /* 0x000ee20000000a00 */
[----:B------:R-:W-:Y:S01]  /*e310*/  @!P3 IMAD.X R33, RZ, RZ, R19, P1 ;  /* 0x000000ffff21b224 */ /* 0x000fe200008e0613 */
[----:B-1----:R-:W-:Y:S01]  /*e320*/  @!P3 LEA R36, P2, R32, R20, 0x2 ;  /* 0x000000142024b211 */ /* 0x002fe200078410ff */
[----:B------:R-:W-:Y:S01]  /*e330*/  VIADD R20, R29, 0x100 ;  /* 0x000001001d147836 */ /* 0x000fe20000000000 */
[----:B------:R-:W-:Y:S02]  /*e340*/  ISETP.GE.AND P1, PT, R34, R7, PT ;  /* 0x000000072200720c */ /* 0x000fe40003f26270 */
[----:B------:R-:W-:Y:S02]  /*e350*/  @!P3 LEA.HI.X R37, R32, R21, R33, 0x2, P2 ;  /* 0x000000152025b211 */ /* 0x000fe400010f1421 */
[----:B------:R-:W-:Y:S02]  /*e360*/  @!P5 IADD3 R32, P6, PT, R18, R0, RZ ;  /* 0x000000001220d210 */ /* 0x000fe40007fde0ff */
[----:B------:R-:W-:Y:S01]  /*e370*/  ISETP.GE.AND P2, PT, R20, R7, PT ;  /* 0x000000071400720c */ /* 0x000fe20003f46270 */
[----:B------:R1:W-:Y:S01]  /*e380*/  @!P3 STG.E desc[UR8][R36.64+0x180], R30 ;  /* 0x0001801e2400b986 */ /* 0x0003e2000c101908 */
[----:B------:R-:W4:Y:S01]  /*e390*/  @!P0 LDC.64 R20, c[0x0][0x3b0] ;  /* 0x0000ec00ff148b82 */ /* 0x000f220000000a00 */
[----:B--2---:R-:W-:Y:S01]  /*e3a0*/  @!P5 IMAD.X R31, RZ, RZ, R19, P6 ;  /* 0x000000ffff1fd224 */ /* 0x004fe200030e0613 */
[----:B0-----:R-:W-:-:S02]  /*e3b0*/  @!P5 LEA R34, P6, R32, R24, 0x2 ;  /* 0x000000182022d211 */ /* 0x001fc400078c10ff */
[----:B------:R-:W-:-:S04]  /*e3c0*/  @!P4 IADD3 R24, P3, PT, R18, R0, RZ ;  /* 0x000000001218c210 */ /* 0x000fc80007f7e0ff */
[----:B------:R-:W0:Y:S01]  /*e3d0*/  @!P1 LDC.64 R22, c[0x0][0x3b0] ;  /* 0x0000ec00ff169b82 */ /* 0x000e220000000a00 */
[----:B------:R-:W-:Y:S01]  /*e3e0*/  @!P5 LEA.HI.X R35, R32, R25, R31, 0x2, P6 ;  /* 0x000000192023d211 */ /* 0x000fe200030f141f */
[----:B------:R-:W-:Y:S01]  /*e3f0*/  @!P4 IMAD.X R25, RZ, RZ, R19, P3 ;  /* 0x000000ffff19c224 */ /* 0x000fe200018e0613 */
[----:B------:R-:W-:Y:S01]  /*e400*/  ISETP.GE.AND P3, PT, R38, R7, PT ;  /* 0x000000072600720c */ /* 0x000fe20003f66270 */
[----:B------:R-:W-:Y:S01]  /*e410*/  VIADD R38, R29, 0x140 ;  /* 0x000001401d267836 */ /* 0x000fe20000000000 */
[----:B---3--:R-:W-:Y:S01]  /*e420*/  @!P4 LEA R32, P6, R24, R26, 0x2 ;  /* 0x0000001a1820c211 */ /* 0x008fe200078c10ff */
[----:B------:R2:W-:Y:S01]  /*e430*/  @!P5 STG.E desc[UR8][R34.64+0x200], R28 ;  /* 0x0002001c2200d986 */ /* 0x0005e2000c101908 */
[----:B------:R-:W-:Y:S02]  /*e440*/  @!P0 IADD3 R31, P5, PT, R18, R0, RZ ;  /* 0x00000000121f8210 */ /* 0x000fe40007fbe0ff */
[----:B------:R-:W-:Y:S02]  /*e450*/  @!P4 LEA.HI.X R33, R24, R27, R25, 0x2, P6 ;  /* 0x0000001b1821c211 */ /* 0x000fe400030f1419 */
[----:B------:R-:W3:Y:S01]  /*e460*/  @!P2 LDC.64 R24, c[0x0][0x3b0] ;  /* 0x0000ec00ff18ab82 */ /* 0x000ee20000000a00 */
[----:B-1----:R-:W-:Y:S01]  /*e470*/  @!P0 IMAD.X R36, RZ, RZ, R19, P5 ;  /* 0x000000ffff248224 */ /* 0x002fe200028e0613 */
[----:B------:R-:W-:Y:S01]  /*e480*/  ISETP.GE.AND P5, PT, R38, R7, PT ;  /* 0x000000072600720c */ /* 0x000fe20003fa6270 */
[----:B------:R1:W-:Y:S01]  /*e490*/  @!P4 STG.E desc[UR8][R32.64+0x280], R17 ;  /* 0x000280112000c986 */ /* 0x0003e2000c101908 */
[----:B----4-:R-:W-:-:S02]  /*e4a0*/  @!P0 LEA R30, P4, R31, R20, 0x2 ;  /* 0x000000141f1e8211 */ /* 0x010fc400078810ff */
[----:B------:R-:W-:Y:S01]  /*e4b0*/  @!P1 IADD3 R20, P6, PT, R18, R0, RZ ;  /* 0x0000000012149210 */ /* 0x000fe20007fde0ff */
[----:B--2---:R-:W-:Y:S01]  /*e4c0*/  VIADD R28, R29, 0x160 ;  /* 0x000001601d1c7836 */ /* 0x004fe20000000000 */
[----:B------:R-:W2:Y:S01]  /*e4d0*/  @!P3 LDC.64 R26, c[0x0][0x3b0] ;  /* 0x0000ec00ff1abb82 */ /* 0x000ea20000000a00 */
[----:B------:R-:W-:Y:S01]  /*e4e0*/  @!P0 LEA.HI.X R31, R31, R21, R36, 0x2, P4 ;  /* 0x000000151f1f8211 */ /* 0x000fe200020f1424 */
[----:B------:R-:W-:Y:S02]  /*e4f0*/  VIADD R34, R29, 0x180 ;  /* 0x000001801d227836 */ /* 0x000fe40000000000 */
[----:B------:R-:W-:Y:S01]  /*e500*/  @!P1 IMAD.X R21, RZ, RZ, R19, P6 ;  /* 0x000000ffff159224 */ /* 0x000fe200030e0613 */
[----:B0-----:R-:W-:Y:S01]  /*e510*/  @!P1 LEA R22, P4, R20, R22, 0x2 ;  /* 0x0000001614169211 */ /* 0x001fe200078810ff */
[----:B------:R-:W-:Y:S01]  /*e520*/  @!P0 STG.E desc[UR8][R30.64+0x300], R15 ;  /* 0x0003000f1e008986 */ /* 0x000fe2000c101908 */
[----:B-1----:R-:W-:Y:S02]  /*e530*/  @!P2 IADD3 R17, P0, PT, R18, R0, RZ ;  /* 0x000000001211a210 */ /* 0x002fe40007f1e0ff */
[----:B------:R-:W-:-:S02]  /*e540*/  @!P1 LEA.HI.X R23, R20, R23, R21, 0x2, P4 ;  /* 0x0000001714179211 */ /* 0x000fc400020f1415 */
[-C--:B------:R-:W-:Y:S01]  /*e550*/  ISETP.GE.AND P4, PT, R28, R7.reuse, PT ;  /* 0x000000071c00720c */ /* 0x080fe20003f86270 */
[----:B------:R-:W0:Y:S01]  /*e560*/  @!P5 LDC.64 R20, c[0x0][0x3b0] ;  /* 0x0000ec00ff14db82 */ /* 0x000e220000000a00 */
[--C-:B------:R-:W-:Y:S01]  /*e570*/  @!P2 IMAD.X R28, RZ, RZ, R19.reuse, P0 ;  /* 0x000000ffff1ca224 */ /* 0x100fe200000e0613 */
[----:B------:R-:W-:Y:S01]  /*e580*/  @!P3 IADD3 R32, P6, PT, R18, R0, RZ ;  /* 0x000000001220b210 */ /* 0x000fe20007fde0ff */
[----:B------:R1:W-:Y:S01]  /*e590*/  @!P1 STG.E desc[UR8][R22.64+0x380], R13 ;  /* 0x0003800d16009986 */ /* 0x0003e2000c101908 */
[C---:B---3--:R-:W-:Y:S02]  /*e5a0*/  @!P2 LEA R24, P0, R17.reuse, R24, 0x2 ;  /* 0x000000181118a211 */ /* 0x048fe400078010ff */
[----:B------:R-:W-:Y:S02]  /*e5b0*/  ISETP.GE.AND P1, PT, R34, R7, PT ;  /* 0x000000072200720c */ /* 0x000fe40003f26270 */
[----:B------:R-:W-:Y:S01]  /*e5c0*/  @!P2 LEA.HI.X R25, R17, R25, R28, 0x2, P0 ;  /* 0x000000191119a211 */ /* 0x000fe200000f141c */
[----:B------:R-:W-:Y:S01]  /*e5d0*/  @!P3 IMAD.X R17, RZ, RZ, R19, P6 ;  /* 0x000000ffff11b224 */ /* 0x000fe200030e0613 */
[----:B------:R-:W-:-:S02]  /*e5e0*/  ISETP.GE.AND P0, PT, R12, R7, PT ;  /* 0x000000070c00720c */ /* 0x000fc40003f06270 */
[----:B--2---:R-:W-:Y:S01]  /*e5f0*/  @!P3 LEA R26, P6, R32, R26, 0x2 ;  /* 0x0000001a201ab211 */ /* 0x004fe200078c10ff */
[----:B------:R-:W-:Y:S01]  /*e600*/  @!P2 STG.E desc[UR8][R24.64+0x400], R11 ;  /* 0x0004000b1800a986 */ /* 0x000fe2000c101908 */
[----:B------:R-:W-:Y:S01]  /*e610*/  ISETP.GE.AND P2, PT, R14, R7, PT ;  /* 0x000000070e00720c */ /* 0x000fe20003f46270 */
[----:B-1----:R-:W1:Y:S01]  /*e620*/  @!P4 LDC.64 R12, c[0x0][0x3b0] ;  /* 0x0000ec00ff0ccb82 */ /* 0x002e620000000a00 */
[----:B------:R-:W-:Y:S02]  /*e630*/  @!P3 LEA.HI.X R27, R32, R27, R17, 0x2, P6 ;  /* 0x0000001b201bb211 */ /* 0x000fe400030f1411 */
[----:B------:R-:W-:-:S03]  /*e640*/  ISETP.GE.AND P6, PT, R16, R7, PT ;  /* 0x000000071000720c */ /* 0x000fc60003fc6270 */
[----:B------:R2:W-:Y:S01]  /*e650*/  @!P3 STG.E desc[UR8][R26.64+0x480], R10 ;  /* 0x0004800a1a00b986 */ /* 0x0005e2000c101908 */
[----:B------:R-:W-:Y:S01]  /*e660*/  @!P5 IADD3 R22, P3, PT, R18, R0, RZ ;  /* 0x000000001216d210 */ /* 0x000fe20007f7e0ff */
[----:B------:R-:W3:Y:S04]  /*e670*/  @!P1 LDC.64 R14, c[0x0][0x3b0] ;  /* 0x0000ec00ff0e9b82 */ /* 0x000ee80000000a00 */
[----:B------:R-:W-:Y:S01]  /*e680*/  @!P5 IMAD.X R23, RZ, RZ, R19, P3 ;  /* 0x000000ffff17d224 */ /* 0x000fe200018e0613 */
[----:B0-----:R-:W-:-:S03]  /*e690*/  @!P5 LEA R20, P3, R22, R20, 0x2 ;  /* 0x000000141614d211 */ /* 0x001fc600078610ff */
[----:B------:R-:W0:Y:S01]  /*e6a0*/  @!P0 LDC.64 R16, c[0x0][0x3b0] ;  /* 0x0000ec00ff108b82 */ /* 0x000e220000000a00 */
[----:B------:R-:W-:Y:S02]  /*e6b0*/  @!P5 LEA.HI.X R21, R22, R21, R23, 0x2, P3 ;  /* 0x000000151615d211 */ /* 0x000fe400018f1417 */
[----:B------:R-:W-:-:S03]  /*e6c0*/  @!P4 IADD3 R28, P3, PT, R18, R0, RZ ;  /* 0x00000000121cc210 */ /* 0x000fc60007f7e0ff */
[----:B------:R4:W-:Y:S01]  /*e6d0*/  @!P5 STG.E desc[UR8][R20.64+0x500], R5 ;  /* 0x000500051400d986 */ /* 0x0009e2000c101908 */
[----:B--2---:R-:W-:Y:S01]  /*e6e0*/  @!P1 IADD3 R10, P5, PT, R18, R0, RZ ;  /* 0x00000000120a9210 */ /* 0x004fe20007fbe0ff */
[----:B------:R-:W2:Y:S01]  /*e6f0*/  @!P6 LDC.64 R22, c[0x0][0x3b0] ;  /* 0x0000ec00ff16eb82 */ /* 0x000ea20000000a00 */
[----:B------:R-:W-:Y:S01]  /*e700*/  @!P4 IMAD.X R11, RZ, RZ, R19, P3 ;  /* 0x000000ffff0bc224 */ /* 0x000fe200018e0613 */
[----:B-1----:R-:W-:-:S04]  /*e710*/  @!P4 LEA R12, P3, R28, R12, 0x2 ;  /* 0x0000000c1c0cc211 */ /* 0x002fc800078610ff */
[----:B------:R-:W-:Y:S01]  /*e720*/  @!P4 LEA.HI.X R13, R28, R13, R11, 0x2, P3 ;  /* 0x0000000d1c0dc211 */ /* 0x000fe200018f140b */
[--C-:B------:R-:W-:Y:S01]  /*e730*/  @!P1 IMAD.X R11, RZ, RZ, R19.reuse, P5 ;  /* 0x000000ffff0b9224 */ /* 0x100fe200028e0613 */
[----:B------:R-:W1:Y:S01]  /*e740*/  @!P2 LDC.64 R24, c[0x0][0x3b0] ;  /* 0x0000ec00ff18ab82 */ /* 0x000e620000000a00 */
[----:B------:R-:W-:Y:S01]  /*e750*/  @!P0 IADD3 R26, P3, PT, R18, R0, RZ ;  /* 0x00000000121a8210 */ /* 0x000fe20007f7e0ff */
[----:B----4-:R-:W-:Y:S01]  /*e760*/  VIADD R20, R29, 0x200 ;  /* 0x000002001d147836 */ /* 0x010fe20000000000 */
[----:B------:R4:W-:Y:S01]  /*e770*/  @!P4 STG.E desc[UR8][R12.64+0x580], R9 ;  /* 0x000580090c00c986 */ /* 0x0009e2000c101908 */
[C---:B---3--:R-:W-:Y:S02]  /*e780*/  @!P1 LEA R14, P4, R10.reuse, R14, 0x2 ;  /* 0x0000000e0a0e9211 */ /* 0x048fe400078810ff */
[----:B------:R-:W-:Y:S02]  /*e790*/  @!P0 IMAD.X R27, RZ, RZ, R19, P3 ;  /* 0x000000ffff1b8224 */ /* 0x000fe400018e0613 */
[----:B------:R-:W-:-:S02]  /*e7a0*/  @!P1 LEA.HI.X R15, R10, R15, R11, 0x2, P4 ;  /* 0x0000000f0a0f9211 */ /* 0x000fc400020f140b */
[----:B------:R-:W-:Y:S02]  /*e7b0*/  @!P6 IADD3 R10, P4, PT, R18, R0, RZ ;  /* 0x00000000120ae210 */ /* 0x000fe40007f9e0ff */
[----:B0-----:R-:W-:Y:S01]  /*e7c0*/  @!P0 LEA R16, P3, R26, R16, 0x2 ;  /* 0x000000101a108211 */ /* 0x001fe200078610ff */
[----:B------:R0:W-:Y:S01]  /*e7d0*/  @!P1 STG.E desc[UR8][R14.64+0x600], R8 ;  /* 0x000600080e009986 */ /* 0x0001e2000c101908 */
[----:B------:R-:W-:Y:S01]  /*e7e0*/  @!P2 IADD3 R11, P5, PT, R18, R0, RZ ;  /* 0x00000000120ba210 */ /* 0x000fe20007fbe0ff */
[----:B------:R-:W-:Y:S01]  /*e7f0*/  @!P6 IMAD.X R5, RZ, RZ, R19, P4 ;  /* 0x000000ffff05e224 */ /* 0x000fe200020e0613 */
[----:B------:R-:W-:Y:S02]  /*e800*/  @!P0 LEA.HI.X R17, R26, R17, R27, 0x2, P3 ;  /* 0x000000111a118211 */ /* 0x000fe400018f141b */
[C---:B--2---:R-:W-:Y:S01]  /*e810*/  @!P6 LEA R22, P3, R10.reuse, R22, 0x2 ;  /* 0x000000160a16e211 */ /* 0x044fe200078610ff */
[----:B----4-:R-:W-:Y:S02]  /*e820*/  @!P2 IMAD.X R12, RZ, RZ, R19, P5 ;  /* 0x000000ffff0ca224 */ /* 0x010fe400028e0613 */
[----:B------:R0:W-:Y:S01]  /*e830*/  @!P0 STG.E desc[UR8][R16.64+0x680], R6 ;  /* 0x0006800610008986 */ /* 0x0001e2000c101908 */
[----:B------:R-:W-:-:S02]  /*e840*/  @!P6 LEA.HI.X R23, R10, R23, R5, 0x2, P3 ;  /* 0x000000170a17e211 */ /* 0x000fc400018f1405 */
[----:B------:R-:W-:Y:S02]  /*e850*/  ISETP.GE.AND P3, PT, R20, R7, PT ;  /* 0x000000071400720c */ /* 0x000fe40003f66270 */
[C---:B-1----:R-:W-:Y:S01]  /*e860*/  @!P2 LEA R24, P4, R11.reuse, R24, 0x2 ;  /* 0x000000180b18a211 */ /* 0x042fe200078810ff */
[----:B------:R0:W-:Y:S03]  /*e870*/  @!P6 STG.E desc[UR8][R22.64+0x700], R4 ;  /* 0x000700041600e986 */ /* 0x0001e6000c101908 */
[----:B------:R-:W-:-:S05]  /*e880*/  @!P2 LEA.HI.X R25, R11, R25, R12, 0x2, P4 ;  /* 0x000000190b19a211 */ /* 0x000fca00020f140c */
[----:B------:R0:W-:Y:S02]  /*e890*/  @!P2 STG.E desc[UR8][R24.64+0x780], R3 ;  /* 0x000780031800a986 */ /* 0x0001e4000c101908 */
[----:B------:R-:W-:Y:S05]  /*e8a0*/  @P3 EXIT ;  /* 0x000000000000394d */ /* 0x000fea0003800000 */
[----:B------:R-:W0:Y:S01]  /*e8b0*/  LDCU.64 UR4, c[0x0][0x3b0] ;  /* 0x00007600ff0477ac */ /* 0x000e220008000a00 */
[----:B------:R-:W-:-:S05]  /*e8c0*/  IADD3 R0, P0, PT, R18, R0, RZ ;  /* 0x0000000012007210 */ /* 0x000fca0007f1e0ff */
[----:B------:R-:W-:Y:S01]  /*e8d0*/  IMAD.X R19, RZ, RZ, R19, P0 ;  /* 0x000000ffff137224 */ /* 0x000fe200000e0613 */
[----:B0-----:R-:W-:-:S04]  /*e8e0*/  LEA R4, P0, R0, UR4, 0x2 ;  /* 0x0000000400047c11 */ /* 0x001fc8000f8010ff */
[----:B------:R-:W-:-:S05]  /*e8f0*/  LEA.HI.X R5, R0, UR5, R19, 0x2, P0 ;  /* 0x0000000500057c11 */ /* 0x000fca00080f1413 */
[----:B------:R-:W-:Y:S01]  /*e900*/  STG.E desc[UR8][R4.64+0x800], R2 ;  /* 0x0008000204007986 */ /* 0x000fe2000c101908 */
[----:B------:R-:W-:Y:S05]  /*e910*/  EXIT ;  /* 0x000000000000794d */ /* 0x000fea0003800000 */
.L_x_234:
        /* <DEDUP_REMOVED lines=14> */
.L_x_1357:


//--------------------- .text._ZN3cub18CUB_300001_SM_10006detail10merge_sort26DeviceMergeSortMergeKernelINS2_10policy_hubIN6thrust24THRUST_300001_SM_1000_NS10device_ptrIiEEE9Policy600ES8_PNS0_8NullTypeES8_SC_j4cmpdiSB_EEvbT2_T3_T4_PT6_PT7_T5_PSG_SG_NS1_7vsmem_tE --------------------------
	.section	.text._ZN3cub18CUB_300001_SM_10006detail10merge_sort26DeviceMergeSortMergeKernelINS2_10policy_hubIN6thrust24THRUST_300001_SM_1000_NS10device_ptrIiEEE9Policy600ES8_PNS0_8NullTypeES8_SC_j4cmpdiSB_EEvbT2_T3_T4_PT6_PT7_T5_PSG_SG_NS1_7vsmem_tE,"ax",@progbits
	.align	128
        .global         _ZN3cub18CUB_300001_SM_10006detail10merge_sort26DeviceMergeSortMergeKernelINS2_10policy_hubIN6thrust24THRUST_300001_SM_1000_NS10device_ptrIiEEE9Policy600ES8_PNS0_8NullTypeES8_SC_j4cmpdiSB_EEvbT2_T3_T4_PT6_PT7_T5_PSG_SG_NS1_7vsmem_tE
        .type           _ZN3cub18CUB_300001_SM_10006detail10merge_sort26DeviceMergeSortMergeKernelINS2_10policy_hubIN6thrust24THRUST_300001_SM_1000_NS10device_ptrIiEEE9Policy600ES8_PNS0_8NullTypeES8_SC_j4cmpdiSB_EEvbT2_T3_T4_PT6_PT7_T5_PSG_SG_NS1_7vsmem_tE,@function
        .size           _ZN3cub18CUB_300001_SM_10006detail10merge_sort26DeviceMergeSortMergeKernelINS2_10policy_hubIN6thrust24THRUST_300001_SM_1000_NS10device_ptrIiEEE9Policy600ES8_PNS0_8NullTypeES8_SC_j4cmpdiSB_EEvbT2_T3_T4_PT6_PT7_T5_PSG_SG_NS1_7vsmem_tE,(.L_x_1358 - _ZN3cub18CUB_300001_SM_10006detail10merge_sort26DeviceMergeSortMergeKernelINS2_10policy_hubIN6thrust24THRUST_300001_SM_1000_NS10device_ptrIiEEE9Policy600ES8_PNS0_8NullTypeES8_SC_j4cmpdiSB_EEvbT2_T3_T4_PT6_PT7_T5_PSG_SG_NS1_7vsmem_tE)
        .other          _ZN3cub18CUB_300001_SM_10006detail10merge_sort26DeviceMergeSortMergeKernelINS2_10policy_hubIN6thrust24THRUST_300001_SM_1000_NS10device_ptrIiEEE9Policy600ES8_PNS0_8NullTypeES8_SC_j4cmpdiSB_EEvbT2_T3_T4_PT6_PT7_T5_PSG_SG_NS1_7vsmem_tE,@"STO_CUDA_ENTRY STV_DEFAULT"
_ZN3cub18CUB_300001_SM_10006detail10merge_sort26DeviceMergeSortMergeKernelINS2_10policy_hubIN6thrust24THRUST_300001_SM_1000_NS10device_ptrIiEEE9Policy600ES8_PNS0_8NullTypeES8_SC_j4cmpdiSB_EEvbT2_T3_T4_PT6_PT7_T5_PSG_SG_NS1_7vsmem_tE:
.text._ZN3cub18CUB_300001_SM_10006detail10merge_sort26DeviceMergeSortMergeKernelINS2_10policy_hubIN6thrust24THRUST_300001_SM_1000_NS10device_ptrIiEEE9Policy600ES8_PNS0_8NullTypeES8_SC_j4cmpdiSB_EEvbT2_T3_T4_PT6_PT7_T5_PSG_SG_NS1_7vsmem_tE:
[----:B------:R-:W-:Y:S08]  /*0000*/  LDC R1, c[0x0][0x37c] ;  /* 0x0000df00ff017b82 */ /* 0x000ff00000000800 */
[----:B------:R-:W0:Y:S01]  /*0010*/  S2UR UR7, SR_CTAID.X ;  /* 0x00000000000779c3 */ /* 0x000e220000002500 */
[----:B------:R-:W1:Y:S01]  /*0020*/  LDCU UR4, c[0x0][0x370] ;  /* 0x00006e00ff0477ac */ /* 0x000e620008000800 */
[----:B------:R-:W2:Y:S01]  /*0030*/  S2R R0, SR_TID.X ;  /* 0x0000000000007919 */ /* 0x000ea20000002100 */
[----:B------:R-:W3:Y:S01]  /*0040*/  LDCU.64 UR10, c[0x0][0x358] ;  /* 0x00006b00ff0a77ac */ /* 0x000ee20008000a00 */
[----:B-1----:R-:W-:-:S04]  /*0050*/  UIADD3 UR4, UPT, UPT, UR4, -0x1, URZ ;  /* 0xffffffff04047890 */ /* 0x002fc8000fffe0ff */
[----:B0-----:R-:W-:-:S09]  /*0060*/  UISETP.GE.U32.AND UP0, UPT, UR7, UR4, UPT ;  /* 0x000000040700728c */ /* 0x001fd2000bf06070 */
[----:B---3--:R-:W-:Y:S05]  /*0070*/  BRA.U UP0, `(.L_x_235) ;  /* 0x0000003900407547 */ /* 0x008fea000b800000 */
[----:B------:R-:W0:Y:S01]  /*0080*/  LDCU.64 UR4, c[0x0][0x3b8] ;  /* 0x00007700ff0477ac */ /* 0x000e220008000a00 */
[----:B------:R-:W1:Y:S01]  /*0090*/  LDC R7, c[0x0][0x3c0] ;  /* 0x0000f000ff077b82 */ /* 0x000e620000000800 */
[----:B------:R-:W3:Y:S01]  /*00a0*/  LDCU.U8 UR6, c[0x0][0x380] ;  /* 0x00007000ff0677ac */ /* 0x000ee20008000000 */
[----:B0-----:R-:W-:-:S06]  /*00b0*/  UIMAD.WIDE.U32 UR4, UR7, 0x4, UR4 ;  /* 0x00000004070478a5 */ /* 0x001fcc000f8e0004 */
[----:B------:R-:W-:Y:S02]  /*00c0*/  IMAD.U32 R2, RZ, RZ, UR4 ;  /* 0x00000004ff027e24 */ /* 0x000fe4000f8e00ff */
[----:B------:R-:W-:-:S05]  /*00d0*/  IMAD.U32 R3, RZ, RZ, UR5 ;  /* 0x00000005ff037e24 */ /* 0x000fca000f8e00ff */
[----:B------:R-:W4:Y:S04]  /*00e0*/  LDG.E R4, desc[UR10][R2.64+0x4] ;  /* 0x0000040a02047981 */ /* 0x000f28000c1e1900 */
[----:B------:R0:W5:Y:S01]  /*00f0*/  LDG.E R9, desc[UR10][R2.64] ;  /* 0x0000000a02097981 */ /* 0x000162000c1e1900 */
[----:B-1----:R-:W-:Y:S01]  /*0100*/  IMAD.MOV R6, RZ, RZ, -R7 ;  /* 0x000000ffff067224 */ /* 0x002fe200078e0a07 */
[----:B---3--:R-:W-:Y:S01]  /*0110*/  UPRMT UR6, UR6, 0x8880, URZ ;  /* 0x0000888006067896 */ /* 0x008fe200080000ff */
[----:B------:R-:W-:-:S03]  /*0120*/  ACQBULK ;  /* 0x000000000000782e */ /* 0x000fc60000000000 */
[C---:B------:R-:W-:Y:S01]  /*0130*/  LOP3.LUT R5, R6.reuse, UR7, RZ, 0xc0, !PT ;  /* 0x0000000706057c12 */ /* 0x040fe2000f8ec0ff */
[----:B------:R-:W-:Y:S01]  /*0140*/  UISETP.NE.AND UP0, UPT, UR6, URZ, UPT ;  /* 0x000000ff0600728c */ /* 0x000fe2000bf05270 */
[----:B------:R-:W-:Y:S02]  /*0150*/  LOP3.LUT R6, R6, UR7, RZ, 0xfc, !PT ;  /* 0x0000000706067c12 */ /* 0x000fe4000f8efcff */
[----:B0-----:R-:W-:Y:S01]  /*0160*/  SHF.R.U32.HI R2, RZ, 0x1, R7 ;  /* 0x00000001ff027819 */ /* 0x001fe20000011607 */
[C---:B------:R-:W-:Y:S01]  /*0170*/  IMAD R8, R5.reuse, 0x1100, RZ ;  /* 0x0000110005087824 */ /* 0x040fe200078e02ff */
[----:B------:R-:W-:Y:S02]  /*0180*/  IADD3 R5, PT, PT, -R5, UR7, RZ ;  /* 0x0000000705057c10 */ /* 0x000fe4000fffe1ff */
[----:B------:R-:W-:Y:S01]  /*0190*/  ISETP.NE.AND P0, PT, R6, -0x1, PT ;  /* 0xffffffff0600780c */ /* 0x000fe20003f05270 */
[----:B------:R-:W-:Y:S01]  /*01a0*/  IMAD R2, R2, 0x1100, RZ ;  /* 0x0000110002027824 */ /* 0x000fe200078e02ff */
[----:B------:R-:W-:Y:S01]  /*01b0*/  R2UR UR8, R8 ;  /* 0x00000000080872ca */ /* 0x000fe200000e0000 */
[----:B------:R-:W-:Y:S01]  /*01c0*/  IMAD R5, R5, 0x1100, RZ ;  /* 0x0000110005057824 */ /* 0x000fe200078e02ff */
[----:B------:R-:W0:Y:S11]  /*01d0*/  LDC R8, c[0x0][0x398] ;  /* 0x0000e600ff087b82 */ /* 0x000e360000000800 */
[----:B0-----:R-:W-:-:S05]  /*01e0*/  VIADD R3, R8, -UR8 ;  /* 0x8000000808037c36 */ /* 0x001fca0008000000 */
[CC--:B------:R-:W-:Y:S02]  /*01f0*/  @!P0 VIMNMX.U32 R6, PT, PT, R2.reuse, R3.reuse, PT ;  /* 0x0000000302068248 */ /* 0x0c0fe40003fe0000 */
[----:B------:R-:W-:-:S05]  /*0200*/  VIMNMX.U32 R3, PT, PT, R2, R3, !PT ;  /* 0x0000000302037248 */ /* 0x000fca0007fe0000 */
[----:B------:R-:W-:Y:S02]  /*0210*/  IMAD.IADD R20, R3, 0x1, -R2 ;  /* 0x0000000103147824 */ /* 0x000fe400078e0a02 */
[----:B----4-:R-:W-:Y:S01]  /*0220*/  VIADD R4, R4, -UR8 ;  /* 0x8000000804047c36 */ /* 0x010fe20008000000 */
[----:B-----5:R-:W-:-:S04]  /*0230*/  R2UR UR4, R9 ;  /* 0x00000000090472ca */ /* 0x020fc800000e0000 */
[----:B------:R-:W-:Y:S02]  /*0240*/  R2UR UR5, R4 ;  /* 0x00000000040572ca */ /* 0x000fe400000e0000 */
[----:B------:R-:W-:-:S04]  /*0250*/  VIMNMX.U32 R4, PT, PT, R5, -0x1101, !PT ;  /* 0xffffeeff05047848 */ /* 0x000fc80007fe0000 */
[----:B------:R-:W-:-:S03]  /*0260*/  LOP3.LUT R4, RZ, R4, RZ, 0x33, !PT ;  /* 0x00000004ff047212 */ /* 0x000fc600078e33ff */
[----:B------:R-:W-:-:S04]  /*0270*/  UIADD3 UR4, UPT, UPT, UR4, -UR8, URZ ;  /* 0x8000000804047290 */ /* 0x000fc8000fffe0ff */
[C---:B------:R-:W-:Y:S02]  /*0280*/  IADD3 R7, PT, PT, R5.reuse, -UR5, R4 ;  /* 0x8000000505077c10 */ /* 0x040fe4000fffe004 */
[----:B------:R-:W-:Y:S02]  /*0290*/  @!P0 R2UR UR5, R6 ;  /* 0x00000000060582ca */ /* 0x000fe400000e0000 */
[----:B------:R-:W-:Y:S02]  /*02a0*/  SEL R7, R2, R7, !P0 ;  /* 0x0000000702077207 */ /* 0x000fe40004000000 */
[----:B------:R-:W-:Y:S02]  /*02b0*/  VIADDMNMX.U32 R19, R5, -UR4, R20, PT ;  /* 0x8000000405137c46 */ /* 0x000fe4000b800014 */
[----:B------:R-:W-:-:S07]  /*02c0*/  VIMNMX.U32 R20, PT, PT, R20, R7, PT ;  /* 0x0000000714147248 */ /* 0x000fce0003fe0000 */
[----:B------:R-:W-:Y:S01]  /*02d0*/  UIADD3 UR5, UPT, UPT, -UR4, UR5, URZ ;  /* 0x0000000504057290 */ /* 0x000fe2000fffe1ff */
[----:B------:R-:W-:Y:S11]  /*02e0*/  BRA.U !UP0, `(.L_x_236) ;  /* 0x0000000508447547 */ /* 0x000ff6000b800000 */
[----:B------:R-:W0:Y:S01]  /*02f0*/  LDCU.64 UR12, c[0x0][0x388] ;  /* 0x00007100ff0c77ac */ /* 0x000e220008000a00 */
[----:B------:R-:W-:Y:S01]  /*0300*/  IMAD.U32 R5, RZ, RZ, UR8 ;  /* 0x00000008ff057e24 */ /* 0x000fe2000f8e00ff */
[----:B------:R-:W-:Y:S01]  /*0310*/  IADD3 R3, P1, P2, R19, UR8, R2 ;  /* 0x0000000813037c10 */ /* 0x000fe2000fa3e002 */
[C---:B--2---:R-:W-:Y:S01]  /*0320*/  VIADD R6, R0.reuse, 0x100 ;  /* 0x0000010000067836 */ /* 0x044fe20000000000 */
[C---:B------:R-:W-:Y:S01]  /*0330*/  ISETP.GE.AND P3, PT, R0.reuse, UR5, PT ;  /* 0x0000000500007c0c */ /* 0x040fe2000bf66270 */
[C---:B------:R-:W-:Y:S01]  /*0340*/  VIADD R2, R0.reuse, -UR5 ;  /* 0x8000000500027c36 */ /* 0x040fe20008000000 */
[----:B------:R-:W-:Y:S02]  /*0350*/  IADD3 R4, P4, P5, R0, UR4, R5 ;  /* 0x0000000400047c10 */ /* 0x000fe4000fd9e005 */
[----:B------:R-:W-:Y:S02]  /*0360*/  IADD3.X R7, PT, PT, RZ, RZ, RZ, P1, P2 ;  /* 0x000000ffff077210 */ /* 0x000fe40000fe44ff */
[----:B------:R-:W-:Y:S01]  /*0370*/  ISETP.GE.AND P2, PT, R6, UR5, PT ;  /* 0x0000000506007c0c */ /* 0x000fe2000bf46270 */
[----:B------:R-:W-:Y:S01]  /*0380*/  VIADD R6, R0, 0x200 ;  /* 0x0000020000067836 */ /* 0x000fe20000000000 */
[----:B------:R-:W-:-:S02]  /*0390*/  IADD3.X R5, PT, PT, RZ, RZ, RZ, P4, P5 ;  /* 0x000000ffff057210 */ /* 0x000fc400027ea4ff */
[----:B------:R-:W-:Y:S02]  /*03a0*/  IADD3 R3, P0, PT, R2, R3, RZ ;  /* 0x0000000302037210 */ /* 0x000fe40007f1e0ff */
[----:B0-----:R-:W-:Y:S02]  /*03b0*/  LEA R14, P1, R4, UR12, 0x2 ;  /* 0x0000000c040e7c11 */ /* 0x001fe4000f8210ff */
[----:B------:R-:W-:Y:S02]  /*03c0*/  LEA.HI.X.SX32 R2, R2, R7, 0x1, P0 ;  /* 0x0000000702027211 */ /* 0x000fe400000f0eff */
[----:B------:R-:W-:Y:S02]  /*03d0*/  LEA.HI.X R15, R4, UR13, R5, 0x2, P1 ;  /* 0x0000000d040f7c11 */ /* 0x000fe400088f1405 */
[----:B------:R-:W-:Y:S02]  /*03e0*/  ISETP.GE.AND P1, PT, R6, UR5, PT ;  /* 0x0000000506007c0c */ /* 0x000fe4000bf26270 */
[C---:B------:R-:W-:Y:S01]  /*03f0*/  LEA R12, P0, R3.reuse, UR12, 0x2 ;  /* 0x0000000c030c7c11 */ /* 0x040fe2000f8010ff */
[----:B------:R0:W5:Y:S03]  /*0400*/  @!P3 LDG.E R18, desc[UR10][R14.64] ;  /* 0x0000000a0e12b981 */ /* 0x000166000c1e1900 */
[----:B------:R-:W-:-:S05]  /*0410*/  LEA.HI.X R13, R3, UR13, R2, 0x2, P0 ;  /* 0x0000000d030d7c11 */ /* 0x000fca00080f1402 */
[----:B------:R0:W5:Y:S04]  /*0420*/  @P2 LDG.E R11, desc[UR10][R12.64+0x400] ;  /* 0x0004000a0c0b2981 */ /* 0x000168000c1e1900 */
[----:B------:R0:W5:Y:S01]  /*0430*/  @P1 LDG.E R10, desc[UR10][R12.64+0x800] ;  /* 0x0008000a0c0a1981 */ /* 0x000162000c1e1900 */
[C---:B------:R-:W-:Y:S01]  /*0440*/  VIADD R2, R0.reuse, 0x300 ;  /* 0x0000030000027836 */ /* 0x040fe20000000000 */
[----:B------:R-:W-:-:S04]  /*0450*/  LOP3.LUT R3, R0, 0x400, RZ, 0xfc, !PT ;  /* 0x0000040000037812 */ /* 0x000fc800078efcff */
[----:B------:R-:W-:Y:S01]  /*0460*/  ISETP.GE.AND P0, PT, R2, UR5, PT ;  /* 0x0000000502007c0c */ /* 0x000fe2000bf06270 */
[C---:B------:R-:W-:Y:S01]  /*0470*/  VIADD R2, R0.reuse, 0x500 ;  /* 0x0000050000027836 */ /* 0x040fe20000000000 */
[----:B------:R-:W-:Y:S01]  /*0480*/  ISETP.GE.AND P6, PT, R3, UR5, PT ;  /* 0x0000000503007c0c */ /* 0x000fe2000bfc6270 */
[C---:B------:R-:W-:Y:S02]  /*0490*/  VIADD R3, R0.reuse, 0x600 ;  /* 0x0000060000037836 */ /* 0x040fe40000000000 */
[----:B------:R-:W-:Y:S01]  /*04a0*/  VIADD R4, R0, 0x700 ;  /* 0x0000070000047836 */ /* 0x000fe20000000000 */
[----:B------:R-:W-:Y:S02]  /*04b0*/  ISETP.GE.AND P5, PT, R2, UR5, PT ;  /* 0x0000000502007c0c */ /* 0x000fe4000bfa6270 */
[----:B------:R-:W-:Y:S01]  /*04c0*/  ISETP.GE.AND P4, PT, R3, UR5, PT ;  /* 0x0000000503007c0c */ /* 0x000fe2000bf86270 */
[C---:B------:R-:W-:Y:S01]  /*04d0*/  VIADD R3, R0.reuse, 0x900 ;  /* 0x0000090000037836 */ /* 0x040fe20000000000 */
[----:B------:R-:W-:-:S03]  /*04e0*/  LOP3.LUT R2, R0, 0x800, RZ, 0xfc, !PT ;  /* 0x0000080000027812 */ /* 0x000fc600078efcff */
[----:B------:R0:W5:Y:S04]  /*04f0*/  @P0 LDG.E R9, desc[UR10][R12.64+0xc00] ;  /* 0x000c000a0c090981 */ /* 0x000168000c1e1900 */
[----:B------:R0:W5:Y:S04]  /*0500*/  @P6 LDG.E R8, desc[UR10][R12.64+0x1000] ;  /* 0x0010000a0c086981 */ /* 0x000168000c1e1900 */
[----:B------:R0:W5:Y:S04]  /*0510*/  @P5 LDG.E R7, desc[UR10][R12.64+0x1400] ;  /* 0x0014000a0c075981 */ /* 0x000168000c1e1900 */
[----:B------:R0:W5:Y:S04]  /*0520*/  @P4 LDG.E R6, desc[UR10][R12.64+0x1800] ;  /* 0x0018000a0c064981 */ /* 0x000168000c1e1900 */
[----:B------:R0:W5:Y:S01]  /*0530*/  @P3 LDG.E R18, desc[UR10][R12.64] ;  /* 0x0000000a0c123981 */ /* 0x000162000c1e1900 */
[----:B------:R-:W-:-:S03]  /*0540*/  ISETP.GE.AND P3, PT, R4, UR5, PT ;  /* 0x0000000504007c0c */ /* 0x000fc6000bf66270 */
[----:B------:R0:W5:Y:S01]  /*0550*/  @!P2 LDG.E R11, desc[UR10][R14.64+0x400] ;  /* 0x0004000a0e0ba981 */ /* 0x000162000c1e1900 */
[----:B------:R-:W-:-:S03]  /*0560*/  ISETP.GE.AND P2, PT, R2, UR5, PT ;  /* 0x0000000502007c0c */ /* 0x000fc6000bf46270 */
[----:B------:R0:W5:Y:S01]  /*0570*/  @!P1 LDG.E R10, desc[UR10][R14.64+0x800] ;  /* 0x0008000a0e0a9981 */ /* 0x000162000c1e1900 */
[----:B------:R-:W-:-:S05]  /*0580*/  ISETP.GE.AND P1, PT, R3, UR5, PT ;  /* 0x0000000503007c0c */ /* 0x000fca000bf26270 */
[----:B------:R0:W5:Y:S04]  /*0590*/  @P3 LDG.E R5, desc[UR10][R12.64+0x1c00] ;  /* 0x001c000a0c053981 */ /* 0x000168000c1e1900 */
[----:B------:R0:W5:Y:S04]  /*05a0*/  @P2 LDG.E R4, desc[UR10][R12.64+0x2000] ;  /* 0x0020000a0c042981 */ /* 0x000168000c1e1900 */
[----:B------:R0:W5:Y:S01]  /*05b0*/  @P1 LDG.E R3, desc[UR10][R12.64+0x2400] ;  /* 0x0024000a0c031981 */ /* 0x000162000c1e1900 */
[C---:B------:R-:W-:Y:S02]  /*05c0*/  VIADD R2, R0.reuse, 0xa00 ;  /* 0x00000a0000027836 */ /* 0x040fe40000000000 */
[----:B------:R-:W-:Y:S01]  /*05d0*/  VIADD R16, R0, 0xb00 ;  /* 0x00000b0000107836 */ /* 0x000fe20000000000 */
[----:B------:R0:W5:Y:S02]  /*05e0*/  @!P0 LDG.E R9, desc[UR10][R14.64+0xc00] ;  /* 0x000c000a0e098981 */ /* 0x000164000c1e1900 */
[----:B------:R-:W-:-:S02]  /*05f0*/  ISETP.GE.AND P0, PT, R2, UR5, PT ;  /* 0x0000000502007c0c */ /* 0x000fc4000bf06270 */
[----:B------:R-:W-:Y:S01]  /*0600*/  LOP3.LUT R2, R0, 0xc00, RZ, 0xfc, !PT ;  /* 0x00000c0000027812 */ /* 0x000fe200078efcff */
[----:B------:R0:W5:Y:S01]  /*0610*/  @!P6 LDG.E R8, desc[UR10][R14.64+0x1000] ;  /* 0x0010000a0e08e981 */ /* 0x000162000c1e1900 */
[----:B------:R-:W-:Y:S01]  /*0620*/  ISETP.GE.AND P6, PT, R16, UR5, PT ;  /* 0x0000000510007c0c */ /* 0x000fe2000bfc6270 */
[----:B------:R-:W-:Y:S02]  /*0630*/  VIADD R16, R0, 0xd00 ;  /* 0x00000d0000107836 */ /* 0x000fe40000000000 */
[----:B------:R0:W5:Y:S01]  /*0640*/  @!P5 LDG.E R7, desc[UR10][R14.64+0x1400] ;  /* 0x0014000a0e07d981 */ /* 0x000162000c1e1900 */
[----:B------:R-:W-:Y:S01]  /*0650*/  ISETP.GE.AND P5, PT, R2, UR5, PT ;  /* 0x0000000502007c0c */ /* 0x000fe2000bfa6270 */
[----:B------:R-:W-:Y:S02]  /*0660*/  VIADD R2, R0, 0xe00 ;  /* 0x00000e0000027836 */ /* 0x000fe40000000000 */
[----:B------:R0:W5:Y:S01]  /*0670*/  @!P4 LDG.E R6, desc[UR10][R14.64+0x1800] ;  /* 0x0018000a0e06c981 */ /* 0x000162000c1e1900 */
[----:B------:R-:W-:Y:S01]  /*0680*/  ISETP.GE.AND P4, PT, R16, UR5, PT ;  /* 0x0000000510007c0c */ /* 0x000fe2000bf86270 */
[----:B------:R-:W-:-:S04]  /*0690*/  VIADD R16, R0, 0xf00 ;  /* 0x00000f0000107836 */ /* 0x000fc80000000000 */
[----:B------:R0:W5:Y:S04]  /*06a0*/  @P6 LDG.E R21, desc[UR10][R12.64+0x2c00] ;  /* 0x002c000a0c156981 */ /* 0x000168000c1e1900 */
[----:B------:R0:W5:Y:S04]  /*06b0*/  @P5 LDG.E R26, desc[UR10][R12.64+0x3000] ;  /* 0x0030000a0c1a5981 */ /* 0x000168000c1e1900 */
[----:B------:R0:W5:Y:S04]  /*06c0*/  @P4 LDG.E R27, desc[UR10][R12.64+0x3400] ;  /* 0x0034000a0c1b4981 */ /* 0x000168000c1e1900 */
[----:B------:R0:W5:Y:S01]  /*06d0*/  @!P3 LDG.E R5, desc[UR10][R14.64+0x1c00] ;  /* 0x001c000a0e05b981 */ /* 0x000162000c1e1900 */
[----:B------:R-:W-:-:S02]  /*06e0*/  ISETP.GE.AND P3, PT, R2, UR5, PT ;  /* 0x0000000502007c0c */ /* 0x000fc4000bf66270 */
[----:B------:R-:W-:Y:S01]  /*06f0*/  LOP3.LUT R2, R0, 0x1000, RZ, 0xfc, !PT ;  /* 0x0000100000027812 */ /* 0x000fe200078efcff */
[----:B------:R0:W5:Y:S01]  /*0700*/  @!P2 LDG.E R4, desc[UR10][R14.64+0x2000] ;  /* 0x0020000a0e04a981 */ /* 0x000162000c1e1900 */
[----:B------:R-:W-:-:S03]  /*0710*/  ISETP.GE.AND P2, PT, R16, UR5, PT ;  /* 0x0000000510007c0c */ /* 0x000fc6000bf46270 */
[----:B------:R0:W5:Y:S01]  /*0720*/  @!P1 LDG.E R3, desc[UR10][R14.64+0x2400] ;  /* 0x0024000a0e039981 */ /* 0x000162000c1e1900 */
[----:B------:R-:W-:-:S03]  /*0730*/  ISETP.GE.AND P1, PT, R2, UR5, PT ;  /* 0x0000000502007c0c */ /* 0x000fc6000bf26270 */
        /* <DEDUP_REMOVED lines=12> */
.L_x_236:
[----:B------:R-:W-:Y:S01]  /*0800*/  IMAD.U32 R23, RZ, RZ, UR4 ;  /* 0x00000004ff177e24 */ /* 0x000fe2000f8e00ff */
[----:B------:R-:W-:Y:S01]  /*0810*/  IADD3 R22, P0, P3, R19, UR8, R2 ;  /* 0x0000000813167c10 */ /* 0x000fe2000fb1e002 */
[C---:B--2---:R-:W-:Y:S01]  /*0820*/  VIADD R5, R0.reuse, -UR5 ;  /* 0x8000000500057c36 */ /* 0x044fe20008000000 */
[C---:B------:R-:W-:Y:S01]  /*0830*/  ISETP.GE.AND P1, PT, R0.reuse, UR5, PT ;  /* 0x0000000500007c0c */ /* 0x040fe2000bf26270 */
[C---:B------:R-:W-:Y:S01]  /*0840*/  VIADD R7, R0.reuse, 0x100 ;  /* 0x0000010000077836 */ /* 0x040fe20000000000 */
[----:B------:R-:W-:Y:S01]  /*0850*/  IADD3 R23, P6, PT, R23, UR8, RZ ;  /* 0x0000000817177c10 */ /* 0x000fe2000ffde0ff */
[C---:B------:R-:W-:Y:S01]  /*0860*/  VIADD R9, R0.reuse, 0x300 ;  /* 0x0000030000097836 */ /* 0x040fe20000000000 */
[C---:B------:R-:W-:Y:S01]  /*0870*/  SEL R2, R0.reuse, R5, !P1 ;  /* 0x0000000500027207 */ /* 0x040fe20004800000 */
[----:B------:R-:W-:Y:S01]  /*0880*/  VIADD R8, R7, -UR5 ;  /* 0x8000000507087c36 */ /* 0x000fe20008000000 */
[----:B------:R-:W-:Y:S01]  /*0890*/  SEL R3, R23, R22, !P1 ;  /* 0x0000001617037207 */ /* 0x000fe20004800000 */
[----:B------:R-:W-:Y:S01]  /*08a0*/  VIADD R10, R0, 0x200 ;  /* 0x00000200000a7836 */ /* 0x000fe20000000000 */
[----:B------:R-:W-:Y:S01]  /*08b0*/  ISETP.GE.AND P4, PT, R7, UR5, PT ;  /* 0x0000000507007c0c */ /* 0x000fe2000bf86270 */
[----:B------:R-:W-:Y:S01]  /*08c0*/  VIADD R6, R9, -UR5 ;  /* 0x8000000509067c36 */ /* 0x000fe20008000000 */
[----:B------:R-:W-:Y:S01]  /*08d0*/  IADD3 R2, P5, PT, R2, R3, RZ ;  /* 0x0000000302027210 */ /* 0x000fe20007fbe0ff */
[----:B------:R-:W-:Y:S01]  /*08e0*/  IMAD.X R25, RZ, RZ, RZ, P6 ;  /* 0x000000ffff197224 */ /* 0x000fe200030e06ff */
[----:B------:R-:W-:Y:S01]  /*08f0*/  IADD3.X R24, PT, PT, RZ, RZ, RZ, P0, P3 ;  /* 0x000000ffff187210 */ /* 0x000fe200007e64ff */
[----:B------:R-:W-:Y:S01]  /*0900*/  VIADD R11, R0, 0x500 ;  /* 0x00000500000b7836 */ /* 0x000fe20000000000 */
[----:B------:R-:W-:Y:S01]  /*0910*/  SEL R3, R7, R8, !P4 ;  /* 0x0000000807037207 */ /* 0x000fe20006000000 */
[----:B------:R-:W-:Y:S01]  /*0920*/  VIADD R7, R10, -UR5 ;  /* 0x800000050a077c36 */ /* 0x000fe20008000000 */
[----:B------:R-:W-:Y:S01]  /*0930*/  SEL R4, R23, R22, !P4 ;  /* 0x0000001617047207 */ /* 0x000fe20006000000 */
[----:B------:R-:W-:Y:S01]  /*0940*/  VIADD R14, R11, -UR5 ;  /* 0x800000050b0e7c36 */ /* 0x000fe20008000000 */
[----:B------:R-:W-:Y:S01]  /*0950*/  ISETP.GE.AND P0, PT, R9, UR5, PT ;  /* 0x0000000509007c0c */ /* 0x000fe2000bf06270 */
[----:B------:R-:W-:Y:S01]  /*0960*/  VIADD R21, R0, 0x600 ;  /* 0x0000060000157836 */ /* 0x000fe20000000000 */
[----:B------:R-:W-:Y:S01]  /*0970*/  ISETP.GE.AND P2, PT, R10, UR5, PT ;  /* 0x000000050a007c0c */ /* 0x000fe2000bf46270 */
[----:B------:R-:W0:Y:S01]  /*0980*/  LDCU.64 UR8, c[0x0][0x3a0] ;  /* 0x00007400ff0877ac */ /* 0x000e220008000a00 */
[----:B------:R-:W-:Y:S01]  /*0990*/  SHF.R.S32.HI R13, RZ, 0x1f, R5 ;  /* 0x0000001fff0d7819 */ /* 0x000fe20000011405 */
[----:B------:R-:W-:Y:S01]  /*09a0*/  VIADD R17, R0, 0x700 ;  /* 0x0000070000117836 */ /* 0x000fe20000000000 */
[----:B------:R-:W-:-:S02]  /*09b0*/  IADD3 R3, P3, PT, R3, R4, RZ ;  /* 0x0000000403037210 */ /* 0x000fc40007f7e0ff */
[----:B------:R-:W-:Y:S02]  /*09c0*/  SEL R5, R9, R6, !P0 ;  /* 0x0000000609057207 */ /* 0x000fe40004000000 */
[----:B------:R-:W-:Y:S02]  /*09d0*/  SEL R4, R10, R7, !P2 ;  /* 0x000000070a047207 */ /* 0x000fe40005000000 */
[CC--:B------:R-:W-:Y:S02]  /*09e0*/  SEL R9, R23.reuse, R22.reuse, !P2 ;  /* 0x0000001617097207 */ /* 0x0c0fe40005000000 */
[----:B------:R-:W-:Y:S02]  /*09f0*/  SHF.R.S32.HI R8, RZ, 0x1f, R8 ;  /* 0x0000001fff087819 */ /* 0x000fe40000011408 */
[----:B------:R-:W-:Y:S02]  /*0a00*/  SEL R10, R23, R22, !P0 ;  /* 0x00000016170a7207 */ /* 0x000fe40004000000 */
[----:B------:R-:W-:-:S02]  /*0a10*/  SEL R13, R13, RZ, P1 ;  /* 0x000000ff0d0d7207 */ /* 0x000fc40000800000 */
[CC--:B------:R-:W-:Y:S02]  /*0a20*/  SEL R12, R25.reuse, R24.reuse, !P1 ;  /* 0x00000018190c7207 */ /* 0x0c0fe40004800000 */
[----:B------:R-:W-:Y:S02]  /*0a30*/  IADD3 R4, P1, PT, R4, R9, RZ ;  /* 0x0000000904047210 */ /* 0x000fe40007f3e0ff */
[----:B------:R-:W-:Y:S01]  /*0a40*/  SEL R9, R25, R24, !P4 ;  /* 0x0000001819097207 */ /* 0x000fe20006000000 */
[----:B------:R-:W-:Y:S01]  /*0a50*/  IMAD.X R13, R13, 0x1, R12, P5 ;  /* 0x000000010d0d7824 */ /* 0x000fe200028e060c */
[----:B------:R-:W-:Y:S02]  /*0a60*/  SEL R8, R8, RZ, P4 ;  /* 0x000000ff08087207 */ /* 0x000fe40002000000 */
[----:B------:R-:W-:Y:S02]  /*0a70*/  IADD3 R5, P6, PT, R5, R10, RZ ;  /* 0x0000000a05057210 */ /* 0x000fe40007fde0ff */
[----:B------:R-:W-:Y:S01]  /*0a80*/  ISETP.GE.AND P4, PT, R11, UR5, PT ;  /* 0x000000050b007c0c */ /* 0x000fe2000bf86270 */
[----:B------:R-:W-:Y:S01]  /*0a90*/  IMAD.X R12, R8, 0x1, R9, P3 ;  /* 0x00000001080c7824 */ /* 0x000fe200018e0609 */
[----:B------:R-:W-:-:S02]  /*0aa0*/  LOP3.LUT R10, R0, 0x400, RZ, 0xfc, !PT ;  /* 0x00000400000a7812 */ /* 0x000fc400078efcff */
[----:B------:R-:W-:Y:S02]  /*0ab0*/  SHF.R.S32.HI R7, RZ, 0x1f, R7 ;  /* 0x0000001fff077819 */ /* 0x000fe40000011407 */
[----:B------:R-:W-:Y:S01]  /*0ac0*/  SEL R8, R11, R14, !P4 ;  /* 0x0000000e0b087207 */ /* 0x000fe20006000000 */
[C---:B------:R-:W-:Y:S01]  /*0ad0*/  VIADD R15, R10.reuse, -UR5 ;  /* 0x800000050a0f7c36 */ /* 0x040fe20008000000 */
[----:B------:R-:W-:Y:S02]  /*0ae0*/  SEL R11, R23, R22, !P4 ;  /* 0x00000016170b7207 */ /* 0x000fe40006000000 */
[----:B------:R-:W-:Y:S02]  /*0af0*/  SEL R7, R7, RZ, P2 ;  /* 0x000000ff07077207 */ /* 0x000fe40001000000 */
[----:B------:R-:W-:Y:S02]  /*0b00*/  SEL R16, R25, R24, !P2 ;  /* 0x0000001819107207 */ /* 0x000fe40005000000 */
[----:B------:R-:W-:-:S02]  /*0b10*/  ISETP.GE.AND P5, PT, R10, UR5, PT ;  /* 0x000000050a007c0c */ /* 0x000fc4000bfa6270 */
[----:B------:R-:W-:Y:S01]  /*0b20*/  IADD3 R8, P3, PT, R8, R11, RZ ;  /* 0x0000000b08087210 */ /* 0x000fe20007f7e0ff */
[----:B------:R-:W-:Y:S01]  /*0b30*/  IMAD.X R11, R7, 0x1, R16, P1 ;  /* 0x00000001070b7824 */ /* 0x000fe200008e0610 */
[----:B------:R-:W-:Y:S01]  /*0b40*/  SEL R9, R10, R15, !P5 ;  /* 0x0000000f0a097207 */ /* 0x000fe20006800000 */
[----:B------:R-:W-:Y:S01]  /*0b50*/  VIADD R16, R21, -UR5 ;  /* 0x8000000515107c36 */ /* 0x000fe20008000000 */
[----:B------:R-:W-:Y:S02]  /*0b60*/  SEL R10, R23, R22, !P5 ;  /* 0x00000016170a7207 */ /* 0x000fe40006800000 */
[----:B------:R-:W-:Y:S02]  /*0b70*/  ISETP.GE.AND P1, PT, R21, UR5, PT ;  /* 0x0000000515007c0c */ /* 0x000fe4000bf26270 */
[----:B------:R-:W-:Y:S02]  /*0b80*/  SHF.R.S32.HI R6, RZ, 0x1f, R6 ;  /* 0x0000001fff067819 */ /* 0x000fe40000011406 */
[----:B------:R-:W-:-:S02]  /*0b90*/  IADD3 R9, P2, PT, R9, R10, RZ ;  /* 0x0000000a09097210 */ /* 0x000fc40007f5e0ff */
[----:B------:R-:W-:Y:S02]  /*0ba0*/  SEL R7, R21, R16, !P1 ;  /* 0x0000001015077207 */ /* 0x000fe40004800000 */
[----:B------:R-:W-:Y:S02]  /*0bb0*/  SEL R21, R25, R24, !P0 ;  /* 0x0000001819157207 */ /* 0x000fe40004000000 */
[----:B------:R-:W-:Y:S01]  /*0bc0*/  SEL R10, R6, RZ, P0 ;  /* 0x000000ff060a7207 */ /* 0x000fe20000000000 */
[----:B------:R-:W-:Y:S01]  /*0bd0*/  VIADD R6, R17, -UR5 ;  /* 0x8000000511067c36 */ /* 0x000fe20008000000 */
[----:B------:R-:W-:Y:S02]  /*0be0*/  SEL R18, R23, R22, !P1 ;  /* 0x0000001617127207 */ /* 0x000fe40004800000 */
[----:B------:R-:W-:Y:S01]  /*0bf0*/  ISETP.GE.AND P0, PT, R17, UR5, PT ;  /* 0x0000000511007c0c */ /* 0x000fe2000bf06270 */
[----:B------:R-:W-:Y:S01]  /*0c00*/  IMAD.X R10, R10, 0x1, R21, P6 ;  /* 0x000000010a0a7824 */ /* 0x000fe200030e0615 */
[----:B------:R-:W-:-:S02]  /*0c10*/  SHF.R.S32.HI R15, RZ, 0x1f, R15 ;  /* 0x0000001fff0f7819 */ /* 0x000fc4000001140f */
[----:B------:R-:W-:Y:S02]  /*0c20*/  IADD3 R7, P6, PT, R7, R18, RZ ;  /* 0x0000001207077210 */ /* 0x000fe40007fde0ff */
[----:B------:R-:W-:Y:S02]  /*0c30*/  SEL R21, R17, R6, !P0 ;  /* 0x0000000611157207 */ /* 0x000fe40004000000 */
[----:B------:R-:W-:Y:S02]  /*0c40*/  SEL R18, R23, R22, !P0 ;  /* 0x0000001617127207 */ /* 0x000fe40004000000 */
[----:B------:R-:W-:Y:S02]  /*0c50*/  SEL R26, R25, R24, !P5 ;  /* 0x00000018191a7207 */ /* 0x000fe40006800000 */
[----:B------:R-:W-:Y:S02]  /*0c60*/  SEL R15, R15, RZ, P5 ;  /* 0x000000ff0f0f7207 */ /* 0x000fe40002800000 */
[----:B------:R-:W-:-:S02]  /*0c70*/  SHF.R.S32.HI R14, RZ, 0x1f, R14 ;  /* 0x0000001fff0e7819 */ /* 0x000fc4000001140e */
[----:B------:R-:W-:Y:S01]  /*0c80*/  IADD3 R21, P5, PT, R21, R18, RZ ;  /* 0x0000001215157210 */ /* 0x000fe20007fbe0ff */
[----:B------:R-:W-:Y:S01]  /*0c90*/  IMAD.X R18, R15, 0x1, R26, P2 ;  /* 0x000000010f127824 */ /* 0x000fe200010e061a */
[----:B------:R-:W-:Y:S02]  /*0ca0*/  SEL R14, R14, RZ, P4 ;  /* 0x000000ff0e0e7207 */ /* 0x000fe40002000000 */
[----:B------:R-:W-:Y:S02]  /*0cb0*/  SEL R27, R25, R24, !P4 ;  /* 0x00000018191b7207 */ /* 0x000fe40006000000 */
[----:B0-----:R-:W-:-:S03]  /*0cc0*/  LEA R28, P2, R2, UR8, 0x2 ;  /* 0x00000008021c7c11 */ /* 0x001fc6000f8410ff */
[----:B------:R-:W-:Y:S01]  /*0cd0*/  IMAD.X R27, R14, 0x1, R27, P3 ;  /* 0x000000010e1b7824 */ /* 0x000fe200018e061b */
[----:B------:R-:W-:Y:S02]  /*0ce0*/  LEA.HI.X R29, R2, UR9, R13, 0x2, P2 ;  /* 0x00000009021d7c11 */ /* 0x000fe400090f140d */
[C---:B------:R-:W-:Y:S02]  /*0cf0*/  LEA R14, P2, R3.reuse, UR8, 0x2 ;  /* 0x00000008030e7c11 */ /* 0x040fe4000f8410ff */
[C---:B------:R-:W-:Y:S02]  /*0d00*/  LEA R2, P3, R4.reuse, UR8, 0x2 ;  /* 0x0000000804027c11 */ /* 0x040fe4000f8610ff */
[----:B------:R-:W-:Y:S02]  /*0d10*/  LEA.HI.X R15, R3, UR9, R12, 0x2, P2 ;  /* 0x00000009030f7c11 */ /* 0x000fe400090f140c */
[----:B------:R-:W-:Y:S02]  /*0d20*/  LEA.HI.X R3, R4, UR9, R11, 0x2, P3 ;  /* 0x0000000904037c11 */ /* 0x000fe400098f140b */
[----:B------:R-:W-:Y:S01]  /*0d30*/  LOP3.LUT R26, R0, 0x800, RZ, 0xfc, !PT ;  /* 0x00000800001a7812 */ /* 0x000fe200078efcff */
[----:B------:R0:W5:Y:S01]  /*0d40*/  LDG.E R11, desc[UR10][R14.64] ;  /* 0x0000000a0e0b7981 */ /* 0x000162000c1e1900 */
[----:B------:R-:W-:-:S02]  /*0d50*/  LEA R4, P2, R5, UR8, 0x2 ;  /* 0x0000000805047c11 */ /* 0x000fc4000f8410ff */
[----:B------:R-:W-:Y:S01]  /*0d60*/  LEA R12, P3, R9, UR8, 0x2 ;  /* 0x00000008090c7c11 */ /* 0x000fe2000f8610ff */
[C---:B------:R-:W-:Y:S01]  /*0d70*/  VIADD R17, R26.reuse, -UR5 ;  /* 0x800000051a117c36 */ /* 0x040fe20008000000 */
[----:B------:R-:W-:Y:S02]  /*0d80*/  LEA.HI.X R5, R5, UR9, R10, 0x2, P2 ;  /* 0x0000000905057c11 */ /* 0x000fe400090f140a */
[----:B------:R-:W-:Y:S01]  /*0d90*/  LEA.HI.X R13, R9, UR9, R18, 0x2, P3 ;  /* 0x00000009090d7c11 */ /* 0x000fe200098f1412 */
[----:B------:R1:W5:Y:S01]  /*0da0*/  LDG.E R10, desc[UR10][R2.64] ;  /* 0x0000000a020a7981 */ /* 0x000362000c1e1900 */
[C---:B------:R-:W-:Y:S02]  /*0db0*/  ISETP.GE.AND P3, PT, R26.reuse, UR5, PT ;  /* 0x000000051a007c0c */ /* 0x040fe4000bf66270 */
[----:B------:R-:W-:Y:S01]  /*0dc0*/  SHF.R.S32.HI R16, RZ, 0x1f, R16 ;  /* 0x0000001fff107819 */ /* 0x000fe20000011410 */
[----:B------:R2:W5:Y:S01]  /*0dd0*/  LDG.E R18, desc[UR10][R28.64] ;  /* 0x0000000a1c127981 */ /* 0x000562000c1e1900 */
[----:B------:R-:W-:-:S02]  /*0de0*/  SEL R26, R26, R17, !P3 ;  /* 0x000000111a1a7207 */ /* 0x000fc40005800000 */
[----:B0-----:R-:W-:Y:S01]  /*0df0*/  SEL R15, R16, RZ, P1 ;  /* 0x000000ff100f7207 */ /* 0x001fe20000800000 */
[----:B------:R0:W5:Y:S01]  /*0e00*/  LDG.E R9, desc[UR10][R4.64] ;  /* 0x0000000a04097981 */ /* 0x000162000c1e1900 */
[----:B-1----:R-:W-:Y:S01]  /*0e10*/  VIADD R3, R0, 0x900 ;  /* 0x0000090000037836 */ /* 0x002fe20000000000 */
[----:B------:R-:W-:Y:S02]  /*0e20*/  LEA R2, P4, R8, UR8, 0x2 ;  /* 0x0000000808027c11 */ /* 0x000fe4000f8810ff */
[----:B--2---:R-:W-:Y:S01]  /*0e30*/  SEL R29, R23, R22, !P3 ;  /* 0x00000016171d7207 */ /* 0x004fe20005800000 */
[----:B------:R-:W-:Y:S01]  /*0e40*/  VIADD R14, R3, -UR5 ;  /* 0x80000005030e7c36 */ /* 0x000fe20008000000 */
[----:B------:R-:W-:Y:S02]  /*0e50*/  SEL R28, R25, R24, !P1 ;  /* 0x00000018191c7207 */ /* 0x000fe40004800000 */
[----:B------:R-:W-:Y:S02]  /*0e60*/  ISETP.GE.AND P2, PT, R3, UR5, PT ;  /* 0x0000000503007c0c */ /* 0x000fe4000bf46270 */
[----:B------:R-:W-:Y:S01]  /*0e70*/  IADD3 R16, P1, PT, R26, R29, RZ ;  /* 0x0000001d1a107210 */ /* 0x000fe20007f3e0ff */
[----:B------:R-:W-:Y:S01]  /*0e80*/  IMAD.X R26, R15, 0x1, R28, P6 ;  /* 0x000000010f1a7824 */ /* 0x000fe200030e061c */
[----:B------:R-:W-:-:S02]  /*0e90*/  SEL R15, R3, R14, !P2 ;  /* 0x0000000e030f7207 */ /* 0x000fc40005000000 */
[----:B------:R-:W-:Y:S01]  /*0ea0*/  LEA.HI.X R3, R8, UR9, R27, 0x2, P4 ;  /* 0x0000000908037c11 */ /* 0x000fe2000a0f141b */
[----:B------:R-:W-:Y:S01]  /*0eb0*/  VIADD R27, R0, 0xa00 ;  /* 0x00000a00001b7836 */ /* 0x000fe20000000000 */
[----:B0-----:R-:W-:Y:S01]  /*0ec0*/  LEA R4, P4, R7, UR8, 0x2 ;  /* 0x0000000807047c11 */ /* 0x001fe2000f8810ff */
[----:B------:R-:W5:Y:S01]  /*0ed0*/  LDG.E R8, desc[UR10][R12.64] ;  /* 0x0000000a0c087981 */ /* 0x000f62000c1e1900 */
[----:B------:R-:W-:Y:S02]  /*0ee0*/  SEL R28, R23, R22, !P2 ;  /* 0x00000016171c7207 */ /* 0x000fe40005000000 */
[----:B------:R-:W-:Y:S01]  /*0ef0*/  LEA.HI.X R5, R7, UR9, R26, 0x2, P4 ;  /* 0x0000000907057c11 */ /* 0x000fe2000a0f141a */
[C---:B------:R-:W-:Y:S01]  /*0f00*/  VIADD R26, R27.reuse, -UR5 ;  /* 0x800000051b1a7c36 */ /* 0x040fe20008000000 */
[----:B------:R-:W-:Y:S01]  /*0f10*/  ISETP.GE.AND P4, PT, R27, UR5, PT ;  /* 0x000000051b007c0c */ /* 0x000fe2000bf86270 */
[----:B------:R0:W5:Y:S01]  /*0f20*/  LDG.E R7, desc[UR10][R2.64] ;  /* 0x0000000a02077981 */ /* 0x000162000c1e1900 */
[----:B------:R-:W-:-:S02]  /*0f30*/  SHF.R.S32.HI R6, RZ, 0x1f, R6 ;  /* 0x0000001fff067819 */ /* 0x000fc40000011406 */
[----:B------:R-:W-:Y:S02]  /*0f40*/  IADD3 R15, P6, PT, R15, R28, RZ ;  /* 0x0000001c0f0f7210 */ /* 0x000fe40007fde0ff */
[----:B------:R-:W-:Y:S02]  /*0f50*/  SEL R28, R27, R26, !P4 ;  /* 0x0000001a1b1c7207 */ /* 0x000fe40006000000 */
[----:B------:R-:W-:Y:S02]  /*0f60*/  SEL R29, R23, R22, !P4 ;  /* 0x00000016171d7207 */ /* 0x000fe40006000000 */
[----:B------:R-:W-:Y:S02]  /*0f70*/  SHF.R.S32.HI R27, RZ, 0x1f, R17 ;  /* 0x0000001fff1b7819 */ /* 0x000fe40000011411 */
[----:B0-----:R-:W-:Y:S02]  /*0f80*/  SEL R3, R25, R24, !P0 ;  /* 0x0000001819037207 */ /* 0x001fe40004000000 */
[----:B------:R-:W-:-:S02]  /*0f90*/  SEL R2, R6, RZ, P0 ;  /* 0x000000ff06027207 */ /* 0x000fc40000000000 */
[----:B------:R-:W-:Y:S02]  /*0fa0*/  IADD3 R17, P0, PT, R28, R29, RZ ;  /* 0x0000001d1c117210 */ /* 0x000fe40007f1e0ff */
[----:B------:R-:W-:Y:S01]  /*0fb0*/  SEL R6, R25, R24, !P3 ;  /* 0x0000001819067207 */ /* 0x000fe20005800000 */
[----:B------:R-:W-:Y:S01]  /*0fc0*/  IMAD.X R28, R2, 0x1, R3, P5 ;  /* 0x00000001021c7824 */ /* 0x000fe200028e0603 */
[----:B------:R-:W-:Y:S01]  /*0fd0*/  SEL R27, R27, RZ, P3 ;  /* 0x000000ff1b1b7207 */ /* 0x000fe20001800000 */
[----:B------:R-:W-:Y:S01]  /*0fe0*/  VIADD R2, R0, 0xb00 ;  /* 0x00000b0000027836 */ /* 0x000fe20000000000 */
[----:B------:R-:W-:-:S03]  /*0ff0*/  LEA R12, P3, R21, UR8, 0x2 ;  /* 0x00000008150c7c11 */ /* 0x000fc6000f8610ff */
[----:B------:R-:W-:Y:S01]  /*1000*/  IMAD.X R3, R27, 0x1, R6, P1 ;  /* 0x000000011b037824 */ /* 0x000fe200008e0606 */
[C---:B------:R-:W-:Y:S01]  /*1010*/  ISETP.GE.AND P1, PT, R2.reuse, UR5, PT ;  /* 0x0000000502007c0c */ /* 0x040fe2000bf26270 */
[C---:B------:R-:W-:Y:S01]  /*1020*/  VIADD R27, R2.reuse, -UR5 ;  /* 0x80000005021b7c36 */ /* 0x040fe20008000000 */
[----:B------:R-:W-:Y:S01]  /*1030*/  LEA.HI.X R13, R21, UR9, R28, 0x2, P3 ;  /* 0x00000009150d7c11 */ /* 0x000fe200098f141c */
[----:B------:R-:W5:Y:S01]  /*1040*/  LDG.E R6, desc[UR10][R4.64] ;  /* 0x0000000a04067981 */ /* 0x000f62000c1e1900 */
[----:B------:R-:W-:Y:S02]  /*1050*/  SEL R28, R23, R22, !P1 ;  /* 0x00000016171c7207 */ /* 0x000fe40004800000 */
[----:B------:R-:W-:Y:S02]  /*1060*/  SEL R21, R2, R27, !P1 ;  /* 0x0000001b02157207 */ /* 0x000fe40004800000 */
[----:B------:R-:W-:Y:S02]  /*1070*/  SHF.R.S32.HI R14, RZ, 0x1f, R14 ;  /* 0x0000001fff0e7819 */ /* 0x000fe4000001140e */
[----:B------:R-:W-:-:S02]  /*1080*/  SHF.R.S32.HI R26, RZ, 0x1f, R26 ;  /* 0x0000001fff1a7819 */ /* 0x000fc4000001141a */
[----:B------:R-:W-:Y:S01]  /*1090*/  LEA R2, P5, R16, UR8, 0x2 ;  /* 0x0000000810027c11 */ /* 0x000fe2000f8a10ff */
[----:B------:R0:W5:Y:S01]  /*10a0*/  LDG.E R5, desc[UR10][R12.64] ;  /* 0x0000000a0c057981 */ /* 0x000162000c1e1900 */
[----:B------:R-:W-:Y:S02]  /*10b0*/  IADD3 R21, P3, PT, R21, R28, RZ ;  /* 0x0000001c15157210 */ /* 0x000fe40007f7e0ff */
[----:B------:R-:W-:Y:S02]  /*10c0*/  SEL R14, R14, RZ, P2 ;  /* 0x000000ff0e0e7207 */ /* 0x000fe40001000000 */
[CC--:B------:R-:W-:Y:S02]  /*10d0*/  SEL R29, R25.reuse, R24.reuse, !P2 ;  /* 0x00000018191d7207 */ /* 0x0c0fe40005000000 */
[----:B------:R-:W-:Y:S02]  /*10e0*/  SEL R26, R26, RZ, P4 ;  /* 0x000000ff1a1a7207 */ /* 0x000fe40002000000 */
[----:B------:R-:W-:-:S02]  /*10f0*/  SEL R28, R25, R24, !P4 ;  /* 0x00000018191c7207 */ /* 0x000fc40006000000 */
[----:B------:R-:W-:Y:S01]  /*1100*/  LEA.HI.X R3, R16, UR9, R3, 0x2, P5 ;  /* 0x0000000910037c11 */ /* 0x000fe2000a8f1403 */
[----:B------:R-:W-:Y:S01]  /*1110*/  IMAD.X R16, R14, 0x1, R29, P6 ;  /* 0x000000010e107824 */ /* 0x000fe200030e061d */
[----:B------:R-:W-:Y:S01]  /*1120*/  LOP3.LUT R29, R0, 0xc00, RZ, 0xfc, !PT ;  /* 0x00000c00001d7812 */ /* 0x000fe200078efcff */
[----:B------:R-:W-:Y:S01]  /*1130*/  IMAD.X R28, R26, 0x1, R28, P0 ;  /* 0x000000011a1c7824 */ /* 0x000fe200000e061c */
[----:B------:R-:W-:Y:S01]  /*1140*/  LEA R14, P0, R15, UR8, 0x2 ;  /* 0x000000080f0e7c11 */ /* 0x000fe2000f8010ff */
[----:B------:R-:W5:Y:S01]  /*1150*/  LDG.E R4, desc[UR10][R2.64] ;  /* 0x0000000a02047981 */ /* 0x000f62000c1e1900 */
[C---:B------:R-:W-:Y:S01]  /*1160*/  ISETP.GE.AND P4, PT, R29.reuse, UR5, PT ;  /* 0x000000051d007c0c */ /* 0x040fe2000bf86270 */
[----:B0-----:R-:W-:Y:S01]  /*1170*/  VIADD R12, R29, -UR5 ;  /* 0x800000051d0c7c36 */ /* 0x001fe20008000000 */
[----:B------:R-:W-:Y:S02]  /*1180*/  LEA.HI.X R15, R15, UR9, R16, 0x2, P0 ;  /* 0x000000090f0f7c11 */ /* 0x000fe400080f1410 */
[----:B------:R-:W-:-:S02]  /*1190*/  LEA R16, P0, R17, UR8, 0x2 ;  /* 0x0000000811107c11 */ /* 0x000fc4000f8010ff */
[----:B------:R-:W-:Y:S02]  /*11a0*/  SHF.R.S32.HI R27, RZ, 0x1f, R27 ;  /* 0x0000001fff1b7819 */ /* 0x000fe4000001141b */
[----:B------:R-:W-:Y:S01]  /*11b0*/  SEL R26, R29, R12, !P4 ;  /* 0x0000000c1d1a7207 */ /* 0x000fe20006000000 */
[----:B------:R0:W5:Y:S01]  /*11c0*/  LDG.E R3, desc[UR10][R14.64] ;  /* 0x0000000a0e037981 */ /* 0x000162000c1e1900 */
[----:B------:R-:W-:Y:S02]  /*11d0*/  LEA.HI.X R17, R17, UR9, R28, 0x2, P0 ;  /* 0x0000000911117c11 */ /* 0x000fe400080f141c */
[----:B------:R-:W-:Y:S02]  /*11e0*/  SEL R13, R23, R22, !P4 ;  /* 0x00000016170d7207 */ /* 0x000fe40006000000 */
[----:B------:R-:W-:Y:S01]  /*11f0*/  SHF.R.S32.HI R12, RZ, 0x1f, R12 ;  /* 0x0000001fff0c7819 */ /* 0x000fe2000001140c */
[----:B------:R1:W5:Y:S01]  /*1200*/  LDG.E R2, desc[UR10][R16.64] ;  /* 0x0000000a10027981 */ /* 0x000362000c1e1900 */
[----:B------:R-:W-:-:S02]  /*1210*/  SEL R27, R27, RZ, P1 ;  /* 0x000000ff1b1b7207 */ /* 0x000fc40000800000 */
[-C--:B------:R-:W-:Y:S02]  /*1220*/  SEL R28, R25, R24.reuse, !P1 ;  /* 0x00000018191c7207 */ /* 0x080fe40004800000 */
[----:B------:R-:W-:Y:S02]  /*1230*/  IADD3 R26, P2, PT, R26, R13, RZ ;  /* 0x0000000d1a1a7210 */ /* 0x000fe40007f5e0ff */
[----:B------:R-:W-:Y:S01]  /*1240*/  SEL R12, R12, RZ, P4 ;  /* 0x000000ff0c0c7207 */ /* 0x000fe20002000000 */
[----:B------:R-:W-:Y:S01]  /*1250*/  IMAD.X R28, R27, 0x1, R28, P3 ;  /* 0x000000011b1c7824 */ /* 0x000fe200018e061c */
[----:B------:R-:W-:Y:S01]  /*1260*/  SEL R29, R25, R24, !P4 ;  /* 0x00000018191d7207 */ /* 0x000fe20006000000 */
[----:B------:R-:W-:-:S04]  /*1270*/  VIADD R27, R0, 0xd00 ;  /* 0x00000d00001b7836 */ /* 0x000fc80000000000 */
[----:B------:R-:W-:Y:S01]  /*1280*/  IMAD.X R29, R12, 0x1, R29, P2 ;  /* 0x000000010c1d7824 */ /* 0x000fe200010e061d */
[----:B------:R-:W-:Y:S01]  /*1290*/  LEA R12, P0, R21, UR8, 0x2 ;  /* 0x00000008150c7c11 */ /* 0x000fe2000f8010ff */
[C---:B0-----:R-:W-:Y:S01]  /*12a0*/  VIADD R14, R27.reuse, -UR5 ;  /* 0x800000051b0e7c36 */ /* 0x041fe20008000000 */
[----:B------:R-:W-:Y:S02]  /*12b0*/  ISETP.GE.AND P2, PT, R27, UR5, PT ;  /* 0x000000051b007c0c */ /* 0x000fe4000bf46270 */
[----:B------:R-:W-:Y:S02]  /*12c0*/  LEA.HI.X R13, R21, UR9, R28, 0x2, P0 ;  /* 0x00000009150d7c11 */ /* 0x000fe400080f141c */
[----:B------:R-:W-:Y:S02]  /*12d0*/  SEL R27, R27, R14, !P2 ;  /* 0x0000000e1b1b7207 */ /* 0x000fe40005000000 */
[----:B------:R-:W-:Y:S02]  /*12e0*/  SHF.R.S32.HI R21, RZ, 0x1f, R14 ;  /* 0x0000001fff157819 */ /* 0x000fe4000001140e */
[----:B------:R-:W-:-:S02]  /*12f0*/  SEL R28, R23, R22, !P2 ;  /* 0x00000016171c7207 */ /* 0x000fc40005000000 */
[----:B-1----:R-:W-:Y:S02]  /*1300*/  SEL R17, R21, RZ, P2 ;  /* 0x000000ff15117207 */ /* 0x002fe40001000000 */
[----:B------:R-:W-:Y:S02]  /*1310*/  IADD3 R27, P1, PT, R27, R28, RZ ;  /* 0x0000001c1b1b7210 */ /* 0x000fe40007f3e0ff */
[----:B------:R-:W-:Y:S01]  /*1320*/  SEL R16, R25, R24, !P2 ;  /* 0x0000001819107207 */ /* 0x000fe20005000000 */
[----:B------:R-:W-:Y:S01]  /*1330*/  VIADD R28, R0, 0xe00 ;  /* 0x00000e00001c7836 */ /* 0x000fe20000000000 */
[C---:B------:R-:W-:Y:S01]  /*1340*/  LEA R14, P0, R26.reuse, UR8, 0x2 ;  /* 0x000000081a0e7c11 */ /* 0x040fe2000f8010ff */
[----:B------:R0:W5:Y:S02]  /*1350*/  LDG.E R21, desc[UR10][R12.64] ;  /* 0x0000000a0c157981 */ /* 0x000164000c1e1900 */
[----:B------:R-:W-:Y:S01]  /*1360*/  IMAD.X R17, R17, 0x1, R16, P1 ;  /* 0x0000000111117824 */ /* 0x000fe200008e0610 */
[----:B------:R-:W-:Y:S01]  /*1370*/  LEA.HI.X R15, R26, UR9, R29, 0x2, P0 ;  /* 0x000000091a0f7c11 */ /* 0x000fe200080f141d */
[----:B------:R-:W-:Y:S01]  /*1380*/  VIADD R29, R28, -UR5 ;  /* 0x800000051c1d7c36 */ /* 0x000fe20008000000 */
[----:B------:R-:W-:-:S02]  /*1390*/  LEA R16, P0, R27, UR8, 0x2 ;  /* 0x000000081b107c11 */ /* 0x000fc4000f8010ff */
[C---:B------:R-:W-:Y:S01]  /*13a0*/  ISETP.GE.AND P1, PT, R28.reuse, UR5, PT ;  /* 0x000000051c007c0c */ /* 0x040fe2000bf26270 */
[----:B------:R1:W5:Y:S01]  /*13b0*/  LDG.E R26, desc[UR10][R14.64] ;  /* 0x0000000a0e1a7981 */ /* 0x000362000c1e1900 */
[----:B------:R-:W-:Y:S02]  /*13c0*/  LEA.HI.X R17, R27, UR9, R17, 0x2, P0 ;  /* 0x000000091b117c11 */ /* 0x000fe400080f1411 */
[----:B------:R-:W-:Y:S02]  /*13d0*/  SEL R28, R28, R29, !P1 ;  /* 0x0000001d1c1c7207 */ /* 0x000fe40004800000 */
[----:B------:R-:W-:Y:S02]  /*13e0*/  SEL R27, R23, R22, !P1 ;  /* 0x00000016171b7207 */ /* 0x000fe40004800000 */
[----:B------:R-:W-:Y:S02]  /*13f0*/  SHF.R.S32.HI R29, RZ, 0x1f, R29 ;  /* 0x0000001fff1d7819 */ /* 0x000fe4000001141d */
[----:B0-----:R-:W-:-:S02]  /*1400*/  IADD3 R13, P0, PT, R28, R27, RZ ;  /* 0x0000001b1c0d7210 */ /* 0x001fc40007f1e0ff */
[----:B------:R-:W-:Y:S01]  /*1410*/  SEL R28, R29, RZ, P1 ;  /* 0x000000ff1d1c7207 */ /* 0x000fe20000800000 */
[----:B------:R-:W-:Y:S01]  /*1420*/  VIADD R29, R0, 0xf00 ;  /* 0x00000f00001d7836 */ /* 0x000fe20000000000 */
[----:B-1----:R-:W-:Y:S01]  /*1430*/  SEL R15, R25, R24, !P1 ;  /* 0x00000018190f7207 */ /* 0x002fe20004800000 */
[----:B------:R0:W5:Y:S02]  /*1440*/  LDG.E R27, desc[UR10][R16.64] ;  /* 0x0000000a101b7981 */ /* 0x000164000c1e1900 */
[C---:B------:R-:W-:Y:S01]  /*1450*/  VIADD R14, R29.reuse, -UR5 ;  /* 0x800000051d0e7c36 */ /* 0x040fe20008000000 */
[----:B------:R-:W-:Y:S01]  /*1460*/  ISETP.GE.AND P1, PT, R29, UR5, PT ;  /* 0x000000051d007c0c */ /* 0x000fe2000bf26270 */
[----:B------:R-:W-:Y:S01]  /*1470*/  IMAD.X R28, R28, 0x1, R15, P0 ;  /* 0x000000011c1c7824 */ /* 0x000fe200000e060f */
[----:B------:R-:W-:Y:S02]  /*1480*/  LEA R12, P0, R13, UR8, 0x2 ;  /* 0x000000080d0c7c11 */ /* 0x000fe4000f8010ff */
[----:B------:R-:W-:-:S02]  /*1490*/  SEL R15, R29, R14, !P1 ;  /* 0x0000000e1d0f7207 */ /* 0x000fc40004800000 */
[----:B------:R-:W-:Y:S02]  /*14a0*/  SHF.R.S32.HI R14, RZ, 0x1f, R14 ;  /* 0x0000001fff0e7819 */ /* 0x000fe4000001140e */
[----:B0-----:R-:W-:Y:S02]  /*14b0*/  SEL R16, R23, R22, !P1 ;  /* 0x0000001617107207 */ /* 0x001fe40004800000 */
[----:B------:R-:W-:Y:S02]  /*14c0*/  LEA.HI.X R13, R13, UR9, R28, 0x2, P0 ;  /* 0x000000090d0d7c11 */ /* 0x000fe400080f141c */
[----:B------:R-:W-:Y:S02]  /*14d0*/  IADD3 R15, P0, PT, R15, R16, RZ ;  /* 0x000000100f0f7210 */ /* 0x000fe40007f1e0ff */
[----:B------:R-:W-:Y:S02]  /*14e0*/  SEL R14, R14, RZ, P1 ;  /* 0x000000ff0e0e7207 */ /* 0x000fe40000800000 */
[----:B------:R-:W-:-:S05]  /*14f0*/  SEL R17, R25, R24, !P1 ;  /* 0x0000001819117207 */ /* 0x000fca0004800000 */
[----:B------:R-:W-:Y:S01]  /*1500*/  IMAD.X R16, R14, 0x1, R17, P0 ;  /* 0x000000010e107824 */ /* 0x000fe200000e0611 */
[C---:B------:R-:W-:Y:S02]  /*1510*/  LEA R14, P0, R15.reuse, UR8, 0x2 ;  /* 0x000000080f0e7c11 */ /* 0x040fe4000f8010ff */
[----:B------:R-:W-:Y:S02]  /*1520*/  LOP3.LUT R17, R0, 0x1000, RZ, 0xfc, !PT ;  /* 0x0000100000117812 */ /* 0x000fe400078efcff */
[----:B------:R-:W-:Y:S02]  /*1530*/  LEA.HI.X R15, R15, UR9, R16, 0x2, P0 ;  /* 0x000000090f0f7c11 */ /* 0x000fe400080f1410 */
[C---:B------:R-:W-:Y:S01]  /*1540*/  ISETP.GE.AND P1, PT, R17.reuse, UR5, PT ;  /* 0x0000000511007c0c */ /* 0x040fe2000bf26270 */
[----:B------:R-:W-:-:S03]  /*1550*/  VIADD R16, R17, -UR5 ;  /* 0x8000000511107c36 */ /* 0x000fc60008000000 */
[----:B------:R-:W-:Y:S02]  /*1560*/  SEL R22, R23, R22, !P1 ;  /* 0x0000001617167207 */ /* 0x000fe40004800000 */
[----:B------:R-:W-:Y:S01]  /*1570*/  SEL R17, R17, R16, !P1 ;  /* 0x0000001011117207 */ /* 0x000fe20004800000 */
[----:B------:R1:W5:Y:S01]  /*1580*/  LDG.E R23, desc[UR10][R14.64] ;  /* 0x0000000a0e177981 */ /* 0x000362000c1e1900 */
[----:B------:R-:W-:Y:S02]  /*1590*/  SHF.R.S32.HI R16, RZ, 0x1f, R16 ;  /* 0x0000001fff107819 */ /* 0x000fe40000011410 */
[----:B------:R-:W-:Y:S02]  /*15a0*/  SEL R25, R25, R24, !P1 ;  /* 0x0000001819197207 */ /* 0x000fe40004800000 */
[----:B------:R-:W-:Y:S02]  /*15b0*/  IADD3 R17, P0, PT, R17, R22, RZ ;  /* 0x0000001611117210 */ /* 0x000fe40007f1e0ff */
[----:B------:R-:W-:-:S05]  /*15c0*/  SEL R16, R16, RZ, P1 ;  /* 0x000000ff10107207 */ /* 0x000fca0000800000 */
[----:B------:R-:W-:Y:S01]  /*15d0*/  IMAD.X R22, R16, 0x1, R25, P0 ;  /* 0x0000000110167824 */ /* 0x000fe200000e0619 */
[----:B------:R-:W-:-:S04]  /*15e0*/  LEA R16, P0, R17, UR8, 0x2 ;  /* 0x0000000811107c11 */ /* 0x000fc8000f8010ff */
[----:B------:R-:W-:Y:S02]  /*15f0*/  LEA.HI.X R17, R17, UR9, R22, 0x2, P0 ;  /* 0x0000000911117c11 */ /* 0x000fe400080f1416 */
[----:B------:R1:W5:Y:S04]  /*1600*/  LDG.E R22, desc[UR10][R12.64] ;  /* 0x0000000a0c167981 */ /* 0x000368000c1e1900 */
[----:B------:R1:W5:Y:S03]  /*1610*/  LDG.E R16, desc[UR10][R16.64] ;  /* 0x0000000a10107981 */ /* 0x000366000c1e1900 */
.L_x_237:
[----:B------:R-:W2:Y:S01]  /*1620*/  S2UR UR6, SR_CgaCtaId ;  /* 0x00000000000679c3 */ /* 0x000ea20000008800 */
[----:B------:R-:W-:Y:S01]  /*1630*/  UMOV UR4, 0x400 ;  /* 0x0000040000047882 */ /* 0x000fe20000000000 */
[----:B------:R-:W-:Y:S01]  /*1640*/  IMAD.IADD R20, R20, 0x1, -R19 ;  /* 0x0000000114147824 */ /* 0x000fe200078e0a13 */
[----:B--2---:R-:W-:-:S06]  /*1650*/  ULEA UR4, UR6, UR4, 0x18 ;  /* 0x0000000406047291 */ /* 0x004fcc000f8ec0ff */
[----:B01----:R-:W-:-:S05]  /*1660*/  LEA R13, R0, UR4, 0x2 ;  /* 0x00000004000d7c11 */ /* 0x003fca000f8e10ff */
        /* <DEDUP_REMOVED lines=17> */
[----:B------:R-:W-:Y:S08]  /*1780*/  BAR.SYNC.DEFER_BLOCKING 0x0 ;  /* 0x0000000000007b1d */ /* 0x000ff00000010000 */
[----:B0-----:R-:W0:Y:S01]  /*1790*/  LDC.64 R12, c[0x4][0x10] ;  /* 0x01000400ff0c7b82 */ /* 0x001e220000000a00 */
[----:B------:R-:W-:-:S02]  /*17a0*/  IMAD R3, R0, 0x11, RZ ;  /* 0x0000001100037824 */ /* 0x000fc400078e02ff */
[----:B------:R-:W-:-:S05]  /*17b0*/  VIADD R2, R20, UR5 ;  /* 0x0000000514027c36 */ /* 0x000fca0008000000 */
[----:B------:R-:W-:Y:S01]  /*17c0*/  PREEXIT ;  /* 0x000000000000782d */ /* 0x000fe20000000000 */
[----:B------:R-:W-:-:S04]  /*17d0*/  VIMNMX R3, PT, PT, R2, R3, PT ;  /* 0x0000000302037248 */ /* 0x000fc80003fe0100 */
[C---:B------:R-:W-:Y:S01]  /*17e0*/  ISETP.GE.AND P0, PT, R3.reuse, R20, PT ;  /* 0x000000140300720c */ /* 0x040fe20003f06270 */
[C---:B------:R-:W-:Y:S01]  /*17f0*/  IMAD.IADD R6, R3.reuse, 0x1, -R20 ;  /* 0x0000000103067824 */ /* 0x040fe200078e0a14 */
[----:B------:R-:W-:-:S04]  /*1800*/  VIMNMX R5, PT, PT, R3, UR5, PT ;  /* 0x0000000503057c48 */ /* 0x000fc8000bfe0100 */
[----:B------:R-:W-:-:S04]  /*1810*/  SEL R6, R6, RZ, P0 ;  /* 0x000000ff06067207 */ /* 0x000fc80000000000 */
[----:B------:R-:W-:Y:S01]  /*1820*/  ISETP.GE.AND P0, PT, R6, R5, PT ;  /* 0x000000050600720c */ /* 0x000fe20003f06270 */
[----:B0-----:R-:W5:Y:S01]  /*1830*/  LDG.E.64 R12, desc[UR10][R12.64] ;  /* 0x0000000a0c0c7981 */ /* 0x001f62000c1e1b00 */
[----:B------:R-:W-:Y:S11]  /*1840*/  BSSY.RECONVERGENT B0, `(.L_x_238) ;  /* 0x0000016000007945 */ /* 0x000ff60003800200 */
[----:B------:R-:W-:Y:S05]  /*1850*/  @P0 BRA `(.L_x_239) ;  /* 0x0000000000500947 */ /* 0x000fea0003800000 */
[----:B------:R-:W-:Y:S02]  /*1860*/  IMAD.MOV.U32 R7, RZ, RZ, R5 ;  /* 0x000000ffff077224 */ /* 0x000fe400078e0005 */
[----:B------:R-:W-:-:S07]  /*1870*/  VIADD R10, R3, UR5 ;  /* 0x00000005030a7c36 */ /* 0x000fce0008000000 */
.L_x_240:
[----:B------:R-:W-:-:S05]  /*1880*/  IMAD.IADD R4, R7, 0x1, -R6 ;  /* 0x0000000107047824 */ /* 0x000fca00078e0a06 */
[----:B------:R-:W-:-:S04]  /*1890*/  LEA.HI R5, R4, R4, RZ, 0x1 ;  /* 0x0000000404057211 */ /* 0x000fc800078f08ff */
[----:B------:R-:W-:-:S04]  /*18a0*/  LEA.HI.SX32 R14, R5, R6, 0x1f ;  /* 0x00000006050e7211 */ /* 0x000fc800078ffaff */
[----:B------:R-:W-:Y:S02]  /*18b0*/  LOP3.LUT R5, RZ, R14, RZ, 0x33, !PT ;  /* 0x0000000eff057212 */ /* 0x000fe400078e33ff */
[----:B------:R-:W-:-:S03]  /*18c0*/  LEA R11, R14, UR4, 0x2 ;  /* 0x000000040e0b7c11 */ /* 0x000fc6000f8e10ff */
[----:B------:R-:W-:Y:S02]  /*18d0*/  IMAD.IADD R5, R10, 0x1, R5 ;  /* 0x000000010a057824 */ /* 0x000fe400078e0205 */
[----:B------:R-:W0:Y:S03]  /*18e0*/  LDS R9, [R11] ;  /* 0x000000000b097984 */ /* 0x000e260000000800 */
[----:B------:R-:W-:-:S05]  /*18f0*/  LEA R15, R5, UR4, 0x2 ;  /* 0x00000004050f7c11 */ /* 0x000fca000f8e10ff */
        /* <DEDUP_REMOVED lines=10> */
.L_x_239:
[----:B------:R-:W-:Y:S05]  /*19a0*/  BSYNC.RECONVERGENT B0 ;  /* 0x0000000000007941 */ /* 0x000fea0003800200 */
.L_x_238:
[----:B------:R-:W-:Y:S01]  /*19b0*/  IADD3 R7, PT, PT, R3, UR5, -R6 ;  /* 0x0000000503077c10 */ /* 0x000fe2000fffe806 */
[----:B------:R-:W-:Y:S01]  /*19c0*/  BSSY.RECONVERGENT B0, `(.L_x_241) ;  /* 0x0000010000007945 */ /* 0x000fe20003800200 */
[----:B------:R-:W-:Y:S02]  /*19d0*/  LEA R15, R6, UR4, 0x2 ;  /* 0x00000004060f7c11 */ /* 0x000fe4000f8e10ff */
[C---:B------:R-:W-:Y:S02]  /*19e0*/  LEA R14, R7.reuse, UR4, 0x2 ;  /* 0x00000004070e7c11 */ /* 0x040fe4000f8e10ff */
[----:B------:R-:W-:Y:S01]  /*19f0*/  ISETP.GE.AND P1, PT, R7, R2, PT ;  /* 0x000000020700720c */ /* 0x000fe20003f26270 */
[----:B------:R0:W1:Y:S01]  /*1a00*/  LDS R3, [R15] ;  /* 0x000000000f037984 */ /* 0x0000620000000800 */
[----:B------:R-:W-:-:S03]  /*1a10*/  PLOP3.LUT P0, PT, PT, PT, PT, 0x8, 0x80 ;  /* 0x000000000080781c */ /* 0x000fc60003f0e170 */
[----:B------:R0:W2:Y:S08]  /*1a20*/  LDS R4, [R14] ;  /* 0x000000000e047984 */ /* 0x0000b00000000800 */
[----:B0-----:R-:W-:Y:S05]  /*1a30*/  @P1 BRA `(.L_x_242) ;  /* 0x0000000000201947 */ /* 0x001fea0003800000 */
[----:B------:R-:W-:Y:S02]  /*1a40*/  ISETP.GE.AND P1, PT, R6, UR5, PT ;  /* 0x0000000506007c0c */ /* 0x000fe4000bf26270 */
[----:B------:R-:W-:-:S11]  /*1a50*/  PLOP3.LUT P0, PT, PT, PT, PT, 0x80, 0x8 ;  /* 0x000000000008781c */ /* 0x000fd60003f0f070 */
[----:B------:R-:W-:Y:S05]  /*1a60*/  @P1 BRA `(.L_x_242) ;  /* 0x0000000000141947 */ /* 0x000fea0003800000 */
[----:B--2--5:R-:W-:-:S04]  /*1a70*/  IMAD.WIDE R8, R4, 0x8, R12 ;  /* 0x0000000804087825 */ /* 0x024fc800078e020c */
[----:B-1----:R-:W-:Y:S02]  /*1a80*/  IMAD.WIDE R10, R3, 0x8, R12 ;  /* 0x00000008030a7825 */ /* 0x002fe400078e020c */
[----:B------:R-:W2:Y:S04]  /*1a90*/  LD.E.64 R8, desc[UR10][R8.64] ;  /* 0x0000000a08087980 */ /* 0x000ea8000c101b00 */
[----:B------:R-:W2:Y:S02]  /*1aa0*/  LD.E.64 R10, desc[UR10][R10.64] ;  /* 0x0000000a0a0a7980 */ /* 0x000ea4000c101b00 */
[----:B--2---:R-:W-:-:S14]  /*1ab0*/  DSETP.LT.AND P0, PT, R8, R10, PT ;  /* 0x0000000a0800722a */ /* 0x004fdc0003f01000 */
.L_x_242:
[----:B------:R-:W-:Y:S05]  /*1ac0*/  BSYNC.RECONVERGENT B0 ;  /* 0x0000000000007941 */ /* 0x000fea0003800200 */
.L_x_241:
        /* <DEDUP_REMOVED lines=13> */
[----:B------:R-:W-:Y:S02]  /*1ba0*/  ISETP.GE.AND P1, PT, R8, UR5, PT ;  /* 0x0000000508007c0c */ /* 0x000fe4000bf26270 */
[----:B------:R-:W-:-:S11]  /*1bb0*/  PLOP3.LUT P0, PT, PT, PT, PT, 0x80, 0x8 ;  /* 0x000000000008781c */ /* 0x000fd60003f0f070 */
[----:B------:R-:W-:Y:S05]  /*1bc0*/  @P1 BRA `(.L_x_244) ;  /* 0x0000000000141947 */ /* 0x000fea0003800000 */
[----:B-1---5:R-:W-:-:S04]  /*1bd0*/  IMAD.WIDE R10, R4, 0x8, R12 ;  /* 0x00000008040a7825 */ /* 0x022fc800078e020c */
[----:B--2---:R-:W-:Y:S02]  /*1be0*/  IMAD.WIDE R14, R3, 0x8, R12 ;  /* 0x00000008030e7825 */ /* 0x004fe400078e020c */
[----:B------:R-:W2:Y:S04]  /*1bf0*/  LD.E.64 R10, desc[UR10][R10.64] ;  /* 0x0000000a0a0a7980 */ /* 0x000ea8000c101b00 */
[----:B------:R-:W2:Y:S02]  /*1c00*/  LD.E.64 R14, desc[UR10][R14.64] ;  /* 0x0000000a0e0e7980 */ /* 0x000ea4000c101b00 */
[----:B--2---:R-:W-:-:S14]  /*1c10*/  DSETP.LT.AND P0, PT, R10, R14, PT ;  /* 0x0000000e0a00722a */ /* 0x004fdc0003f01000 */
.L_x_244:
[----:B------:R-:W-:Y:S05]  /*1c20*/  BSYNC.RECONVERGENT B0 ;  /* 0x0000000000007941 */ /* 0x000fea0003800200 */
.L_x_243:
[----:B------:R-:W-:Y:S01]  /*1c30*/  @!P0 IMAD.MOV R7, RZ, RZ, R17 ;  /* 0x000000ffff078224 */ /* 0x000fe200078e0211 */
[----:B------:R-:W-:Y:S01]  /*1c40*/  BSSY.RECONVERGENT B0, `(.L_x_245) ;  /* 0x0000014000007945 */ /* 0x000fe20003800200 */
[----:B------:R-:W-:Y:S01]  /*1c50*/  @P0 IMAD.MOV R9, RZ, RZ, R8 ;  /* 0x000000ffff090224 */ /* 0x000fe200078e0208 */
[----:B-12---:R-:W-:Y:S01]  /*1c60*/  SEL R6, R4, R3, P0 ;  /* 0x0000000304067207 */ /* 0x006fe20000000000 */
[C---:B------:R-:W-:Y:S01]  /*1c70*/  VIADD R17, R7.reuse, 0x1 ;  /* 0x0000000107117836 */ /* 0x040fe20000000000 */
[----:B------:R-:W-:Y:S01]  /*1c80*/  ISETP.GE.AND P1, PT, R7, R2, PT ;  /* 0x000000020700720c */ /* 0x000fe20003f26270 */
[C---:B------:R-:W-:Y:S01]  /*1c90*/  VIADD R8, R9.reuse, 0x1 ;  /* 0x0000000109087836 */ /* 0x040fe20000000000 */
[----:B------:R-:W-:Y:S02]  /*1ca0*/  @!P0 LEA R10, R9, UR4, 0x2 ;  /* 0x00000004090a8c11 */ /* 0x000fe4000f8e10ff */
[----:B------:R-:W-:-:S03]  /*1cb0*/  @P0 LEA R11, R7, UR4, 0x2 ;  /* 0x00000004070b0c11 */ /* 0x000fc6000f8e10ff */
[----:B------:R0:W1:Y:S04]  /*1cc0*/  @!P0 LDS R3, [R10] ;  /* 0x000000000a038984 */ /* 0x0000680000000800 */
[----:B------:R0:W2:Y:S01]  /*1cd0*/  @P0 LDS R4, [R11] ;  /* 0x000000000b040984 */ /* 0x0000a20000000800 */
[----:B------:R-:W-:Y:S01]  /*1ce0*/  PLOP3.LUT P0, PT, PT, PT, PT, 0x8, 0x80 ;  /* 0x000000000080781c */ /* 0x000fe20003f0e170 */
[----:B------:R-:W-:-:S12]  /*1cf0*/  @P1 BRA `(.L_x_246) ;  /* 0x0000000000201947 */ /* 0x000fd80003800000 */
[----:B------:R-:W-:Y:S02]  /*1d00*/  ISETP.GE.AND P1, PT, R9, UR5, PT ;  /* 0x0000000509007c0c */ /* 0x000fe4000bf26270 */
[----:B------:R-:W-:-:S11]  /*1d10*/  PLOP3.LUT P0, PT, PT, PT, PT, 0x80, 0x8 ;  /* 0x000000000008781c */ /* 0x000fd60003f0f070 */
[----:B------:R-:W-:Y:S05]  /*1d20*/  @P1 BRA `(.L_x_246) ;  /* 0x0000000000141947 */ /* 0x000fea0003800000 */
[----:B0-2--5:R-:W-:-:S04]  /*1d30*/  IMAD.WIDE R10, R4, 0x8, R12 ;  /* 0x00000008040a7825 */ /* 0x025fc800078e020c */
[----:B-1----:R-:W-:Y:S02]  /*1d40*/  IMAD.WIDE R14, R3, 0x8, R12 ;  /* 0x00000008030e7825 */ /* 0x002fe400078e020c */
[----:B------:R-:W2:Y:S04]  /*1d50*/  LD.E.64 R10, desc[UR10][R10.64] ;  /* 0x0000000a0a0a7980 */ /* 0x000ea8000c101b00 */
[----:B------:R-:W2:Y:S02]  /*1d60*/  LD.E.64 R14, desc[UR10][R14.64] ;  /* 0x0000000a0e0e7980 */ /* 0x000ea4000c101b00 */
[----:B--2---:R-:W-:-:S14]  /*1d70*/  DSETP.LT.AND P0, PT, R10, R14, PT ;  /* 0x0000000e0a00722a */ /* 0x004fdc0003f01000 */
.L_x_246:
[----:B------:R-:W-:Y:S05]  /*1d80*/  BSYNC.RECONVERGENT B0 ;  /* 0x0000000000007941 */ /* 0x000fea0003800200 */
.L_x_245:
[----:B------:R-:W-:Y:S01]  /*1d90*/  @!P0 IMAD.MOV R17, RZ, RZ, R7 ;  /* 0x000000ffff118224 */ /* 0x000fe200078e0207 */
[----:B------:R-:W-:Y:S01]  /*1da0*/  BSSY.RECONVERGENT B0, `(.L_x_247) ;  /* 0x0000014000007945 */ /* 0x000fe20003800200 */
[----:B------:R-:W-:Y:S01]  /*1db0*/  @P0 IMAD.MOV R8, RZ, RZ, R9 ;  /* 0x000000ffff080224 */ /* 0x000fe200078e0209 */
[----:B-12---:R-:W-:Y:S01]  /*1dc0*/  SEL R7, R4, R3, P0 ;  /* 0x0000000304077207 */ /* 0x006fe20000000000 */
[C---:B------:R-:W-:Y:S01]  /*1dd0*/  VIADD R9, R17.reuse, 0x1 ;  /* 0x0000000111097836 */ /* 0x040fe20000000000 */
[C---:B------:R-:W-:Y:S01]  /*1de0*/  ISETP.GE.AND P1, PT, R17.reuse, R2, PT ;  /* 0x000000021100720c */ /* 0x040fe20003f26270 */
[C---:B0-----:R-:W-:Y:S01]  /*1df0*/  VIADD R11, R8.reuse, 0x1 ;  /* 0x00000001080b7836 */ /* 0x041fe20000000000 */
        /* <DEDUP_REMOVED lines=9> */
[----:B--2--5:R-:W-:-:S04]  /*1e90*/  IMAD.WIDE R18, R4, 0x8, R12 ;  /* 0x0000000804127825 */ /* 0x024fc800078e020c */
[----:B01----:R-:W-:Y:S02]  /*1ea0*/  IMAD.WIDE R14, R3, 0x8, R12 ;  /* 0x00000008030e7825 */ /* 0x003fe400078e020c */
[----:B------:R-:W2:Y:S04]  /*1eb0*/  LD.E.64 R18, desc[UR10][R18.64] ;  /* 0x0000000a12127980 */ /* 0x000ea8000c101b00 */
[----:B------:R-:W2:Y:S02]  /*1ec0*/  LD.E.64 R14, desc[UR10][R14.64] ;  /* 0x0000000a0e0e7980 */ /* 0x000ea4000c101b00 */
[----:B--2---:R-:W-:-:S14]  /*1ed0*/  DSETP.LT.AND P0, PT, R18, R14, PT ;  /* 0x0000000e1200722a */ /* 0x004fdc0003f01000 */
.L_x_248:
[----:B------:R-:W-:Y:S05]  /*1ee0*/  BSYNC.RECONVERGENT B0 ;  /* 0x0000000000007941 */ /* 0x000fea0003800200 */
.L_x_247:
[----:B------:R-:W-:Y:S01]  /*1ef0*/  @!P0 IMAD.MOV R9, RZ, RZ, R17 ;  /* 0x000000ffff098224 */ /* 0x000fe200078e0211 */
[----:B------:R-:W-:Y:S01]  /*1f00*/  BSSY.RECONVERGENT B0, `(.L_x_249) ;  /* 0x0000014000007945 */ /* 0x000fe20003800200 */
[----:B------:R-:W-:Y:S01]  /*1f10*/  @P0 IMAD.MOV R11, RZ, RZ, R8 ;  /* 0x000000ffff0b0224 */ /* 0x000fe200078e0208 */
[----:B-12---:R-:W-:Y:S01]  /*1f20*/  SEL R8, R4, R3, P0 ;  /* 0x0000000304087207 */ /* 0x006fe20000000000 */
[C---:B------:R-:W-:Y:S01]  /*1f30*/  VIADD R21, R9.reuse, 0x1 ;  /* 0x0000000109157836 */ /* 0x040fe20000000000 */
[----:B------:R-:W-:Y:S01]  /*1f40*/  ISETP.GE.AND P1, PT, R9, R2, PT ;  /* 0x000000020900720c */ /* 0x000fe20003f26270 */
        /* <DEDUP_REMOVED lines=15> */
.L_x_250:
[----:B------:R-:W-:Y:S05]  /*2040*/  BSYNC.RECONVERGENT B0 ;  /* 0x0000000000007941 */ /* 0x000fea0003800200 */
.L_x_249:
[----:B------:R-:W-:Y:S01]  /*2050*/  @!P0 IMAD.MOV R21, RZ, RZ, R9 ;  /* 0x000000ffff158224 */ /* 0x000fe200078e0209 */
[----:B------:R-:W-:Y:S01]  /*2060*/  BSSY.RECONVERGENT B0, `(.L_x_251) ;  /* 0x0000014000007945 */ /* 0x000fe20003800200 */
[----:B------:R-:W-:Y:S01]  /*2070*/  @P0 IMAD.MOV R10, RZ, RZ, R11 ;  /* 0x000000ffff0a0224 */ /* 0x000fe200078e020b */
[----:B-12---:R-:W-:Y:S01]  /*2080*/  SEL R9, R4, R3, P0 ;  /* 0x0000000304097207 */ /* 0x006fe20000000000 */
[C---:B------:R-:W-:Y:S01]  /*2090*/  VIADD R11, R21.reuse, 0x1 ;  /* 0x00000001150b7836 */ /* 0x040fe20000000000 */
[C---:B------:R-:W-:Y:S01]  /*20a0*/  ISETP.GE.AND P1, PT, R21.reuse, R2, PT ;  /* 0x000000021500720c */ /* 0x040fe20003f26270 */
[C---:B------:R-:W-:Y:S01]  /*20b0*/  VIADD R19, R10.reuse, 0x1 ;  /* 0x000000010a137836 */ /* 0x040fe20000000000 */
[----:B0-----:R-:W-:Y:S02]  /*20c0*/  @!P0 LEA R14, R10, UR4, 0x2 ;  /* 0x000000040a0e8c11 */ /* 0x001fe4000f8e10ff */
        /* <DEDUP_REMOVED lines=13> */
.L_x_252:
[----:B------:R-:W-:Y:S05]  /*21a0*/  BSYNC.RECONVERGENT B0 ;  /* 0x0000000000007941 */ /* 0x000fea0003800200 */
.L_x_251:
[----:B------:R-:W-:Y:S01]  /*21b0*/  @!P0 IMAD.MOV R11, RZ, RZ, R21 ;  /* 0x000000ffff0b8224 */ /* 0x000fe200078e0215 */
[----:B------:R-:W-:Y:S01]  /*21c0*/  BSSY.RECONVERGENT B0, `(.L_x_253) ;  /* 0x0000014000007945 */ /* 0x000fe20003800200 */
[----:B------:R-:W-:Y:S01]  /*21d0*/  @P0 IMAD.MOV R19, RZ, RZ, R10 ;  /* 0x000000ffff130224 */ /* 0x000fe200078e020a */
[----:B-12---:R-:W-:Y:S01]  /*21e0*/  SEL R10, R4, R3, P0 ;  /* 0x00000003040a7207 */ /* 0x006fe20000000000 */
[C---:B------:R-:W-:Y:S01]  /*21f0*/  VIADD R23, R11.reuse, 0x1 ;  /* 0x000000010b177836 */ /* 0x040fe20000000000 */
[----:B------:R-:W-:Y:S01]  /*2200*/  ISETP.GE.AND P1, PT, R11, R2, PT ;  /* 0x000000020b00720c */ /* 0x000fe20003f26270 */
        /* <DEDUP_REMOVED lines=15> */
.L_x_254:
[----:B------:R-:W-:Y:S05]  /*2300*/  BSYNC.RECONVERGENT B0 ;  /* 0x0000000000007941 */ /* 0x000fea0003800200 */
.L_x_253:
        /* <DEDUP_REMOVED lines=21> */
.L_x_256:
[----:B------:R-:W-:Y:S05]  /*2460*/  BSYNC.RECONVERGENT B0 ;  /* 0x0000000000007941 */ /* 0x000fea0003800200 */
.L_x_255:
        /* <DEDUP_REMOVED lines=21> */
.L_x_258:
[----:B------:R-:W-:Y:S05]  /*25c0*/  BSYNC.RECONVERGENT B0 ;  /* 0x0000000000007941 */ /* 0x000fea0003800200 */
.L_x_257:
[----:B------:R-:W-:Y:S01]  /*25d0*/  @!P0 IMAD.MOV R25, RZ, RZ, R19 ;  /* 0x000000ffff198224 */ /* 0x000fe200078e0213 */
[----:B------:R-:W-:Y:S01]  /*25e0*/  BSSY.RECONVERGENT B0, `(.L_x_259) ;  /* 0x0000013000007945 */ /* 0x000fe20003800200 */
[----:B------:R-:W-:Y:S01]  /*25f0*/  @P0 IMAD.MOV R20, RZ, RZ, R21 ;  /* 0x000000ffff140224 */ /* 0x000fe200078e0215 */
[----:B-12---:R-:W-:Y:S02]  /*2600*/  SEL R19, R4, R3, P0 ;  /* 0x0000000304137207 */ /* 0x006fe40000000000 */
        /* <DEDUP_REMOVED lines=16> */
.L_x_260:
[----:B------:R-:W-:Y:S05]  /*2710*/  BSYNC.RECONVERGENT B0 ;  /* 0x0000000000007941 */ /* 0x000fea0003800200 */
.L_x_259:
[----:B------:R-:W-:Y:S01]  /*2720*/  VIADD R23, R25, 0x1 ;  /* 0x0000000119177836 */ /* 0x000fe20000000000 */
[----:B------:R-:W-:Y:S01]  /*2730*/  BSSY.RECONVERGENT B0, `(.L_x_261) ;  /* 0x0000013000007945 */ /* 0x000fe20003800200 */
[----:B------:R-:W-:Y:S02]  /*2740*/  @!P0 IMAD.MOV R23, RZ, RZ, R25 ;  /* 0x000000ffff178224 */ /* 0x000fe400078e0219 */
[----:B------:R-:W-:Y:S01]  /*2750*/  @P0 IMAD.MOV R21, RZ, RZ, R20 ;  /* 0x000000ffff150224 */ /* 0x000fe200078e0214 */
[----:B-12---:R-:W-:Y:S02]  /*2760*/  SEL R20, R4, R3, P0 ;  /* 0x0000000304147207 */ /* 0x006fe40000000000 */
[----:B------:R-:W-:Y:S02]  /*2770*/  ISETP.GE.AND P1, PT, R23, R2, PT ;  /* 0x000000021700720c */ /* 0x000fe40003f26270 */
        /* <DEDUP_REMOVED lines=14> */
.L_x_262:
[----:B------:R-:W-:Y:S05]  /*2860*/  BSYNC.RECONVERGENT B0 ;  /* 0x0000000000007941 */ /* 0x000fea0003800200 */
.L_x_261:
[----:B------:R-:W-:Y:S01]  /*2870*/  VIADD R25, R23, 0x1 ;  /* 0x0000000117197836 */ /* 0x000fe20000000000 */
[----:B------:R-:W-:Y:S01]  /*2880*/  BSSY.RECONVERGENT B0, `(.L_x_263) ;  /* 0x0000014000007945 */ /* 0x000fe20003800200 */
[----:B------:R-:W-:Y:S02]  /*2890*/  @!P0 IMAD.MOV R25, RZ, RZ, R23 ;  /* 0x000000ffff198224 */ /* 0x000fe400078e0217 */
[----:B------:R-:W-:Y:S02]  /*28a0*/  VIADD R22, R21, 0x1 ;  /* 0x0000000115167836 */ /* 0x000fe40000000000 */
[----:B------:R-:W-:Y:S01]  /*28b0*/  @P0 IMAD.MOV R22, RZ, RZ, R21 ;  /* 0x000000ffff160224 */ /* 0x000fe200078e0215 */
[C---:B------:R-:W-:Y:S02]  /*28c0*/  ISETP.GE.AND P1, PT, R25.reuse, R2, PT ;  /* 0x000000021900720c */ /* 0x040fe40003f26270 */
[----:B0-----:R-:W-:Y:S02]  /*28d0*/  @P0 LEA R15, R25, UR4, 0x2 ;  /* 0x00000004190f0c11 */ /* 0x001fe4000f8e10ff */
[----:B------:R-:W-:-:S02]  /*28e0*/  @!P0 LEA R14, R22, UR4, 0x2 ;  /* 0x00000004160e8c11 */ /* 0x000fc4000f8e10ff */
[----:B-12---:R-:W-:Y:S02]  /*28f0*/  SEL R21, R4, R3, P0 ;  /* 0x0000000304157207 */ /* 0x006fe40000000000 */
[----:B------:R0:W1:Y:S04]  /*2900*/  @P0 LDS R4, [R15] ;  /* 0x000000000f040984 */ /* 0x0000680000000800 */
[----:B------:R0:W2:Y:S01]  /*2910*/  @!P0 LDS R3, [R14] ;  /* 0x000000000e038984 */ /* 0x0000a20000000800 */
[----:B------:R-:W-:Y:S01]  /*2920*/  PLOP3.LUT P0, PT, PT, PT, PT, 0x8, 0x80 ;  /* 0x000000000080781c */ /* 0x000fe20003f0e170 */
[----:B------:R-:W-:-:S12]  /*2930*/  @P1 BRA `(.L_x_264) ;  /* 0x0000000000201947 */ /* 0x000fd80003800000 */
[----:B------:R-:W-:Y:S02]  /*2940*/  ISETP.GE.AND P1, PT, R22, UR5, PT ;  /* 0x0000000516007c0c */ /* 0x000fe4000bf26270 */
[----:B------:R-:W-:-:S11]  /*2950*/  PLOP3.LUT P0, PT, PT, PT, PT, 0x80, 0x8 ;  /* 0x000000000008781c */ /* 0x000fd60003f0f070 */
[----:B------:R-:W-:Y:S05]  /*2960*/  @P1 BRA `(.L_x_264) ;  /* 0x0000000000141947 */ /* 0x000fea0003800000 */
[----:B-1---5:R-:W-:-:S04]  /*2970*/  IMAD.WIDE R16, R4, 0x8, R12 ;  /* 0x0000000804107825 */ /* 0x022fc800078e020c */
[----:B0-2---:R-:W-:Y:S02]  /*2980*/  IMAD.WIDE R14, R3, 0x8, R12 ;  /* 0x00000008030e7825 */ /* 0x005fe400078e020c */
[----:B------:R-:W2:Y:S04]  /*2990*/  LD.E.64 R16, desc[UR10][R16.64] ;  /* 0x0000000a10107980 */ /* 0x000ea8000c101b00 */
[----:B------:R-:W2:Y:S02]  /*29a0*/  LD.E.64 R14, desc[UR10][R14.64] ;  /* 0x0000000a0e0e7980 */ /* 0x000ea4000c101b00 */
[----:B--2---:R-:W-:-:S14]  /*29b0*/  DSETP.LT.AND P0, PT, R16, R14, PT ;  /* 0x0000000e1000722a */ /* 0x004fdc0003f01000 */
.L_x_264:
[----:B------:R-:W-:Y:S05]  /*29c0*/  BSYNC.RECONVERGENT B0 ;  /* 0x0000000000007941 */ /* 0x000fea0003800200 */
.L_x_263:
        /* <DEDUP_REMOVED lines=21> */
.L_x_266:
[----:B------:R-:W-:Y:S05]  /*2b20*/  BSYNC.RECONVERGENT B0 ;  /* 0x0000000000007941 */ /* 0x000fea0003800200 */
.L_x_265:
        /* <DEDUP_REMOVED lines=21> */
.L_x_268:
[----:B------:R-:W-:Y:S05]  /*2c80*/  BSYNC.RECONVERGENT B0 ;  /* 0x0000000000007941 */ /* 0x000fea0003800200 */
.L_x_267:
        /* <DEDUP_REMOVED lines=21> */
.L_x_270:
[----:B------:R-:W-:Y:S05]  /*2de0*/  BSYNC.RECONVERGENT B0 ;  /* 0x0000000000007941 */ /* 0x000fea0003800200 */
.L_x_269:
        /* <DEDUP_REMOVED lines=16> */
[----:B01---5:R-:W-:-:S04]  /*2ef0*/  IMAD.WIDE R14, R4, 0x8, R12 ;  /* 0x00000008040e7825 */ /* 0x023fc800078e020c */
[----:B--2---:R-:W-:Y:S02]  /*2f00*/  IMAD.WIDE R16, R3, 0x8, R12 ;  /* 0x0000000803107825 */ /* 0x004fe400078e020c */
[----:B------:R-:W2:Y:S04]  /*2f10*/  LD.E.64 R14, desc[UR10][R14.64] ;  /* 0x0000000a0e0e7980 */ /* 0x000ea8000c101b00 */
[----:B------:R-:W2:Y:S02]  /*2f20*/  LD.E.64 R16, desc[UR10][R16.64] ;  /* 0x0000000a10107980 */ /* 0x000ea4000c101b00 */
[----:B--2---:R-:W-:-:S14]  /*2f30*/  DSETP.LT.AND P0, PT, R14, R16, PT ;  /* 0x000000100e00722a */ /* 0x004fdc0003f01000 */
.L_x_272:
[----:B------:R-:W-:Y:S05]  /*2f40*/  BSYNC.RECONVERGENT B0 ;  /* 0x0000000000007941 */ /* 0x000fea0003800200 */
.L_x_271:
[----:B------:R-:W-:Y:S01]  /*2f50*/  VIADD R17, R25, 0x1 ;  /* 0x0000000119117836 */ /* 0x000fe20000000000 */
[----:B-12---:R-:W-:Y:S01]  /*2f60*/  SEL R16, R4, R3, P0 ;  /* 0x0000000304107207 */ /* 0x006fe20000000000 */
[----:B------:R-:W-:Y:S01]  /*2f70*/  @P0 IMAD.MOV R17, RZ, RZ, R25 ;  /* 0x000000ffff110224 */ /* 0x000fe200078e0219 */
[----:B------:R-:W-:Y:S01]  /*2f80*/  BSSY.RECONVERGENT B0, `(.L_x_273) ;  /* 0x0000013000007945 */ /* 0x000fe20003800200 */
[----:B0-----:R-:W-:Y:S02]  /*2f90*/  VIADD R15, R27, 0x1 ;  /* 0x000000011b0f7836 */ /* 0x001fe40000000000 */
[----:B------:R-:W-:Y:S01]  /*2fa0*/  @!P0 IMAD.MOV R15, RZ, RZ, R27 ;  /* 0x000000ffff0f8224 */ /* 0x000fe200078e021b */
[----:B------:R-:W-:-:S04]  /*2fb0*/  @!P0 LEA R14, R17, UR4, 0x2 ;  /* 0x00000004110e8c11 */ /* 0x000fc8000f8e10ff */
[C---:B------:R-:W-:Y:S01]  /*2fc0*/  ISETP.GE.AND P1, PT, R15.reuse, R2, PT ;  /* 0x000000020f00720c */ /* 0x040fe20003f26270 */
[----:B------:R-:W0:Y:S01]  /*2fd0*/  @!P0 LDS R3, [R14] ;  /* 0x000000000e038984 */ /* 0x000e220000000800 */
[----:B------:R-:W-:-:S05]  /*2fe0*/  @P0 LEA R15, R15, UR4, 0x2 ;  /* 0x000000040f0f0c11 */ /* 0x000fca000f8e10ff */
[----:B------:R1:W2:Y:S01]  /*2ff0*/  @P0 LDS R4, [R15] ;  /* 0x000000000f040984 */ /* 0x0002a20000000800 */
[----:B0-----:R-:W-:-:S05]  /*3000*/  IMAD.MOV.U32 R2, RZ, RZ, R3 ;  /* 0x000000ffff027224 */ /* 0x001fca00078e0003 */
[----:B-1----:R-:W-:Y:S05]  /*3010*/  @P1 BRA `(.L_x_274) ;  /* 0x0000000000241947 */ /* 0x002fea0003800000 */
[----:B------:R-:W-:Y:S01]  /*3020*/  ISETP.GE.AND P0, PT, R17, UR5, PT ;  /* 0x0000000511007c0c */ /* 0x000fe2000bf06270 */
        /* <DEDUP_REMOVED lines=8> */
.L_x_274:
[----:B------:R-:W-:Y:S05]  /*30b0*/  BSYNC.RECONVERGENT B0 ;  /* 0x0000000000007941 */ /* 0x000fea0003800200 */
.L_x_273:
[----:B------:R-:W-:Y:S01]  /*30c0*/  BAR.SYNC.DEFER_BLOCKING 0x0 ;  /* 0x0000000000007b1d */ /* 0x000fe20000010000 */
[----:B------:R-:W-:-:S05]  /*30d0*/  UIMAD UR5, UR7, 0x1100, URZ ;  /* 0x00001100070578a4 */ /* 0x000fca000f8e02ff */
[----:B------:R-:W-:Y:S07]  /*30e0*/  BRA.U !UP0, `(.L_x_275) ;  /* 0x0000000508107547 */ /* 0x000fee000b800000 */
[----:B--2---:R-:W0:Y:S01]  /*30f0*/  S2R R4, SR_LANEID ;  /* 0x0000000000047919 */ /* 0x004e220000000000 */
[----:B------:R-:W-:Y:S01]  /*3100*/  SHF.R.U32.HI R3, RZ, 0x5, R0 ;  /* 0x00000005ff037819 */ /* 0x000fe20000011600 */
[----:B------:R-:W1:Y:S01]  /*3110*/  LDCU.64 UR6, c[0x0][0x3a0] ;  /* 0x00007400ff0677ac */ /* 0x000e620008000a00 */
[C---:B------:R-:W-:Y:S02]  /*3120*/  LOP3.LUT R14, R0.reuse, 0x3e0, RZ, 0xc0, !PT ;  /* 0x000003e0000e7812 */ /* 0x040fe400078ec0ff */
[----:B-----5:R-:W-:-:S05]  /*3130*/  LOP3.LUT R12, R0, 0x1f, RZ, 0xc0, !PT ;  /* 0x0000001f000c7812 */ /* 0x020fca00078ec0ff */
[----:B------:R-:W-:-:S05]  /*3140*/  IMAD R12, R14, 0x11, R12 ;  /* 0x000000110e0c7824 */ /* 0x000fca00078e020c */
[----:B------:R-:W-:Y:S01]  /*3150*/  IADD3 R12, P0, PT, R12, UR5, RZ ;  /* 0x000000050c0c7c10 */ /* 0x000fe2000ff1e0ff */
[----:B0-----:R-:W-:-:S04]  /*3160*/  IMAD R3, R3, 0x20, R4 ;  /* 0x0000002003037824 */ /* 0x001fc800078e0204 */
[----:B------:R-:W-:-:S05]  /*3170*/  IMAD R3, R3, 0x11, RZ ;  /* 0x0000001103037824 */ /* 0x000fca00078e02ff */
[----:B------:R-:W-:Y:S01]  /*3180*/  LEA R13, R3, UR4, 0x2 ;  /* 0x00000004030d7c11 */ /* 0x000fe2000f8e10ff */
[----:B------:R-:W-:-:S04]  /*3190*/  IMAD R3, R4, -0x10, R3 ;  /* 0xfffffff004037824 */ /* 0x000fc800078e0203 */
[----:B------:R-:W-:Y:S01]  /*31a0*/  STS [R13], R5 ;  /* 0x000000050d007388 */ /* 0x000fe20000000800 */
[----:B------:R-:W-:Y:S01]  /*31b0*/  LEA R0, R3, UR4, 0x2 ;  /* 0x0000000403007c11 */ /* 0x000fe2000f8e10ff */
[----:B------:R-:W-:Y:S02]  /*31c0*/  IMAD.X R3, RZ, RZ, RZ, P0 ;  /* 0x000000ffff037224 */ /* 0x000fe400000e06ff */
        /* <DEDUP_REMOVED lines=17> */
[----:B------:R-:W0:Y:S01]  /*32e0*/  LDS R5, [R0] ;  /* 0x0000000000057984 */ /* 0x000e220000000800 */
[----:B-1----:R-:W-:-:S03]  /*32f0*/  LEA R2, P0, R12, UR6, 0x2 ;  /* 0x000000060c027c11 */ /* 0x002fc6000f8010ff */
[----:B------:R-:W1:Y:S01]  /*3300*/  LDS R7, [R0+0x80] ;  /* 0x0000800000077984 */ /* 0x000e620000000800 */
[----:B------:R-:W-:-:S03]  /*3310*/  LEA.HI.X R3, R12, UR7, R3, 0x2, P0 ;  /* 0x000000070c037c11 */ /* 0x000fc600080f1403 */
        /* <DEDUP_REMOVED lines=33> */
.L_x_275:
[----:B------:R-:W0:Y:S01]  /*3530*/  S2R R3, SR_LANEID ;  /* 0x0000000000037919 */ /* 0x000e220000000000 */
[----:B--2---:R-:W-:Y:S01]  /*3540*/  SHF.R.U32.HI R4, RZ, 0x5, R0 ;  /* 0x00000005ff047819 */ /* 0x004fe20000011600 */
[----:B------:R-:W1:Y:S01]  /*3550*/  LDCU.64 UR6, c[0x0][0x388] ;  /* 0x00007100ff0677ac */ /* 0x000e620008000a00 */
[C---:B------:R-:W-:Y:S02]  /*3560*/  LOP3.LUT R14, R0.reuse, 0x3e0, RZ, 0xc0, !PT ;  /* 0x000003e0000e7812 */ /* 0x040fe400078ec0ff */
[----:B------:R-:W-:-:S05]  /*3570*/  LOP3.LUT R0, R0, 0x1f, RZ, 0xc0, !PT ;  /* 0x0000001f00007812 */ /* 0x000fca00078ec0ff */
[----:B------:R-:W-:Y:S02]  /*3580*/  VIADD R0, R0, UR5 ;  /* 0x0000000500007c36 */ /* 0x000fe40008000000 */
[----:B0-----:R-:W-:-:S04]  /*3590*/  IMAD R4, R4, 0x20, R3 ;  /* 0x0000002004047824 */ /* 0x001fc800078e0203 */
[----:B------:R-:W-:-:S04]  /*35a0*/  IMAD R4, R4, 0x11, RZ ;  /* 0x0000001104047824 */ /* 0x000fc800078e02ff */
[----:B------:R-:W-:Y:S01]  /*35b0*/  IMAD R3, R3, -0x10, R4 ;  /* 0xfffffff003037824 */ /* 0x000fe200078e0204 */
[----:B------:R-:W-:-:S04]  /*35c0*/  LEA R17, R4, UR4, 0x2 ;  /* 0x0000000404117c11 */ /* 0x000fc8000f8e10ff */
[----:B-----5:R-:W-:Y:S01]  /*35d0*/  LEA R12, R3, UR4, 0x2 ;  /* 0x00000004030c7c11 */ /* 0x020fe2000f8e10ff */
[----:B------:R-:W-:Y:S01]  /*35e0*/  STS [R17], R5 ;  /* 0x0000000511007388 */ /* 0x000fe20000000800 */
[----:B------:R-:W-:-:S03]  /*35f0*/  IMAD R3, R14, 0x11, RZ ;  /* 0x000000110e037824 */ /* 0x000fc600078e02ff */
[----:B------:R-:W-:Y:S02]  /*3600*/  STS [R17+0x4], R6 ;  /* 0x0000040611007388 */ /* 0x000fe40000000800 */
[----:B------:R-:W-:Y:S02]  /*3610*/  IADD3 R0, P0, PT, R3, R0, RZ ;  /* 0x0000000003007210 */ /* 0x000fe40007f1e0ff */
[----:B------:R-:W-:Y:S03]  /*3620*/  STS [R17+0x8], R7 ;  /* 0x0000080711007388 */ /* 0x000fe60000000800 */
[----:B------:R-:W-:Y:S01]  /*3630*/  IMAD.X R3, RZ, RZ, RZ, P0 ;  /* 0x000000ffff037224 */ /* 0x000fe200000e06ff */
        /* <DEDUP_REMOVED lines=52> */
.L_x_235:
[----:B------:R-:W0:Y:S01]  /*3980*/  LDCU.64 UR4, c[0x0][0x3b8] ;  /* 0x00007700ff0477ac */ /* 0x000e220008000a00 */
[----:B------:R-:W1:Y:S08]  /*3990*/  LDC R5, c[0x0][0x3c0] ;  /* 0x0000f000ff057b82 */ /* 0x000e700000000800 */
[----:B------:R-:W3:Y:S01]  /*39a0*/  LDC R10, c[0x0][0x398] ;  /* 0x0000e600ff0a7b82 */ /* 0x000ee20000000800 */
[----:B0-----:R-:W-:-:S06]  /*39b0*/  UIMAD.WIDE.U32 UR4, UR7, 0x4, UR4 ;  /* 0x00000004070478a5 */ /* 0x001fcc000f8e0004 */
[----:B------:R-:W-:Y:S02]  /*39c0*/  IMAD.U32 R2, RZ, RZ, UR4 ;  /* 0x00000004ff027e24 */ /* 0x000fe4000f8e00ff */
[----:B------:R-:W-:Y:S02]  /*39d0*/  IMAD.U32 R3, RZ, RZ, UR5 ;  /* 0x00000005ff037e24 */ /* 0x000fe4000f8e00ff */
[--C-:B-1----:R-:W-:Y:S01]  /*39e0*/  IMAD.MOV R7, RZ, RZ, -R5.reuse ;  /* 0x000000ffff077224 */ /* 0x102fe200078e0a05 */
[----:B------:R-:W0:Y:S02]  /*39f0*/  LDCU.U8 UR4, c[0x0][0x380] ;  /* 0x00007000ff0477ac */ /* 0x000e240008000000 */
[----:B------:R-:W4:Y:S04]  /*3a00*/  LDG.E R6, desc[UR10][R2.64+0x4] ;  /* 0x0000040a02067981 */ /* 0x000f28000c1e1900 */
[----:B------:R1:W5:Y:S01]  /*3a10*/  LDG.E R4, desc[UR10][R2.64] ;  /* 0x0000000a02047981 */ /* 0x000362000c1e1900 */
[----:B------:R-:W-:Y:S01]  /*3a20*/  LOP3.LUT R27, R7, UR7, RZ, 0xc0, !PT ;  /* 0x00000007071b7c12 */ /* 0x000fe2000f8ec0ff */
[----:B------:R-:W-:Y:S01]  /*3a30*/  BSSY.RECONVERGENT B0, `(.L_x_276) ;  /* 0x00001b2000007945 */ /* 0x000fe20003800200 */
[----:B------:R-:W-:Y:S01]  /*3a40*/  SHF.R.U32.HI R5, RZ, 0x1, R5 ;  /* 0x00000001ff057819 */ /* 0x000fe20000011605 */
[----:B------:R-:W-:Y:S01]  /*3a50*/  ACQBULK ;  /* 0x000000000000782e */ /* 0x000fe20000000000 */
[C---:B------:R-:W-:Y:S01]  /*3a60*/  IADD3 R8, PT, PT, -R27.reuse, UR7, RZ ;  /* 0x000000071b087c10 */ /* 0x040fe2000fffe1ff */
[----:B------:R-:W-:Y:S01]  /*3a70*/  IMAD R27, R27, 0x1100, RZ ;  /* 0x000011001b1b7824 */ /* 0x000fe200078e02ff */
[----:B------:R-:W-:Y:S01]  /*3a80*/  LOP3.LUT R7, R7, UR7, RZ, 0xfc, !PT ;  /* 0x0000000707077c12 */ /* 0x000fe2000f8efcff */
[----:B------:R-:W-:-:S02]  /*3a90*/  IMAD R5, R5, 0x1100, RZ ;  /* 0x0000110005057824 */ /* 0x000fc400078e02ff */
[----:B------:R-:W-:Y:S01]  /*3aa0*/  IMAD R8, R8, 0x1100, RZ ;  /* 0x0000110008087824 */ /* 0x000fe200078e02ff */
[----:B------:R-:W-:Y:S01]  /*3ab0*/  ISETP.NE.AND P0, PT, R7, -0x1, PT ;  /* 0xffffffff0700780c */ /* 0x000fe20003f05270 */
[--C-:B---3--:R-:W-:Y:S01]  /*3ac0*/  IMAD.IADD R10, R10, 0x1, -R27.reuse ;  /* 0x000000010a0a7824 */ /* 0x108fe200078e0a1b */
[----:B0-----:R-:W-:Y:S02]  /*3ad0*/  UPRMT UR4, UR4, 0x8880, URZ ;  /* 0x0000888004047896 */ /* 0x001fe400080000ff */
[----:B-1----:R-:W-:Y:S02]  /*3ae0*/  VIMNMX.U32 R2, PT, PT, R8, -0x1101, !PT ;  /* 0xffffeeff08027848 */ /* 0x002fe40007fe0000 */
[----:B------:R-:W-:Y:S02]  /*3af0*/  UISETP.NE.AND UP0, UPT, UR4, URZ, UPT ;  /* 0x000000ff0400728c */ /* 0x000fe4000bf05270 */
[----:B------:R-:W-:Y:S01]  /*3b00*/  LOP3.LUT R2, RZ, R2, RZ, 0x33, !PT ;  /* 0x00000002ff027212 */ /* 0x000fe200078e33ff */
[--C-:B----4-:R-:W-:Y:S01]  /*3b10*/  IMAD.IADD R25, R6, 0x1, -R27.reuse ;  /* 0x0000000106197824 */ /* 0x110fe200078e0a1b */
[----:B------:R-:W-:Y:S01]  /*3b20*/  VIMNMX.U32 R6, PT, PT, R5, R10, !PT ;  /* 0x0000000a05067248 */ /* 0x000fe20007fe0000 */
[----:B-----5:R-:W-:-:S03]  /*3b30*/  IMAD.IADD R4, R4, 0x1, -R27 ;  /* 0x0000000104047824 */ /* 0x020fc600078e0a1b */
[----:B------:R-:W-:Y:S01]  /*3b40*/  IADD3 R2, PT, PT, -R25, R8, R2 ;  /* 0x0000000819027210 */ /* 0x000fe20007ffe102 */
[----:B------:R-:W-:Y:S01]  /*3b50*/  IMAD.IADD R23, R6, 0x1, -R5 ;  /* 0x0000000106177824 */ /* 0x000fe200078e0a05 */
[C---:B------:R-:W-:Y:S02]  /*3b60*/  @!P0 VIMNMX.U32 R25, PT, PT, R5.reuse, R10, PT ;  /* 0x0000000a05198248 */ /* 0x040fe40003fe0000 */
[----:B------:R-:W-:Y:S02]  /*3b70*/  SEL R2, R5, R2, !P0 ;  /* 0x0000000205027207 */ /* 0x000fe40004000000 */
[----:B------:R-:W-:Y:S01]  /*3b80*/  VIADDMNMX.U32 R24, R8, -R4, R23, PT ;  /* 0x8000000408187246 */ /* 0x000fe20003800017 */
[----:B------:R-:W-:Y:S01]  /*3b90*/  IMAD.IADD R25, R25, 0x1, -R4 ;  /* 0x0000000119197824 */ /* 0x000fe200078e0a04 */
[----:B------:R-:W-:-:S05]  /*3ba0*/  VIMNMX.U32 R23, PT, PT, R23, R2, PT ;  /* 0x0000000217177248 */ /* 0x000fca0003fe0000 */
[----:B------:R-:W-:Y:S01]  /*3bb0*/  IMAD.IADD R23, R23, 0x1, -R24 ;  /* 0x0000000117177824 */ /* 0x000fe200078e0a18 */
[----:B------:R-:W-:Y:S06]  /*3bc0*/  BRA.U !UP0, `(.L_x_277) ;  /* 0x0000000908507547 */ /* 0x000fec000b800000 */
[----:B------:R-:W-:Y:S01]  /*3bd0*/  IMAD.IADD R2, R25, 0x1, R23 ;  /* 0x0000000119027824 */ /* 0x000fe200078e0217 */
[----:B------:R-:W0:Y:S01]  /*3be0*/  LDCU.64 UR4, c[0x0][0x388] ;  /* 0x00007100ff0477ac */ /* 0x000e220008000a00 */
[----:B------:R-:W-:Y:S01]  /*3bf0*/  IADD3 R3, P0, P1, R24, R27, R5 ;  /* 0x0000001b18037210 */ /* 0x000fe2000791e005 */
[----:B------:R-:W-:Y:S02]  /*3c00*/  BSSY.RECONVERGENT B1, `(.L_x_278) ;  /* 0x0000012000017945 */ /* 0x000fe40003800200 */
[----:B------:R-:W-:Y:S01]  /*3c10*/  R2UR UR6, R2 ;  /* 0x00000000020672ca */ /* 0x000fe200000e0000 */
[C---:B--2---:R-:W-:Y:S01]  /*3c20*/  IMAD.IADD R2, R0.reuse, 0x1, -R25 ;  /* 0x0000000100027824 */ /* 0x044fe200078e0a19 */
[----:B------:R-:W-:Y:S02]  /*3c30*/  IADD3.X R5, PT, PT, RZ, RZ, RZ, P0, P1 ;  /* 0x000000ffff057210 */ /* 0x000fe400007e24ff */
[----:B------:R-:W-:Y:S02]  /*3c40*/  IADD3 R4, P0, P1, R0, R4, R27 ;  /* 0x0000000400047210 */ /* 0x000fe4000791e01b */
[----:B------:R-:W-:-:S04]  /*3c50*/  IADD3 R3, P2, PT, R2, R3, RZ ;  /* 0x0000000302037210 */ /* 0x000fc80007f5e0ff */
[----:B------:R-:W-:Y:S02]  /*3c60*/  LEA.HI.X.SX32 R2, R2, R5, 0x1, P2 ;  /* 0x0000000502027211 */ /* 0x000fe400010f0eff */
[----:B------:R-:W-:Y:S02]  /*3c70*/  IADD3.X R5, PT, PT, RZ, RZ, RZ, P0, P1 ;  /* 0x000000ffff057210 */ /* 0x000fe400007e24ff */
[----:B------:R-:W-:Y:S02]  /*3c80*/  ISETP.GE.AND P0, PT, R0, UR6, PT ;  /* 0x0000000600007c0c */ /* 0x000fe4000bf06270 */
[C---:B0-----:R-:W-:Y:S02]  /*3c90*/  LEA R12, P1, R4.reuse, UR4, 0x2 ;  /* 0x00000004040c7c11 */ /* 0x041fe4000f8210ff */
[----:B------:R-:W-:Y:S02]  /*3ca0*/  LEA R14, P2, R3, UR4, 0x2 ;  /* 0x00000004030e7c11 */ /* 0x000fe4000f8410ff */
[----:B------:R-:W-:-:S02]  /*3cb0*/  LEA.HI.X R13, R4, UR5, R5, 0x2, P1 ;  /* 0x00000005040d7c11 */ /* 0x000fc400088f1405 */
[----:B------:R-:W-:Y:S01]  /*3cc0*/  LEA.HI.X R15, R3, UR5, R2, 0x2, P2 ;  /* 0x00000005030f7c11 */ /* 0x000fe200090f1402 */
[----:B------:R-:W-:-:S04]  /*3cd0*/  VIADD R2, R0, 0x100 ;  /* 0x0000010000027836 */ /* 0x000fc80000000000 */
[----:B------:R-:W-:Y:S05]  /*3ce0*/  @P0 BRA `(.L_x_279) ;  /* 0x00000000000c0947 */ /* 0x000fea0003800000 */
[----:B------:R-:W-:-:S13]  /*3cf0*/  ISETP.GE.AND P0, PT, R0, R25, PT ;  /* 0x000000190000720c */ /* 0x000fda0003f06270 */
[----:B------:R0:W5:Y:S04]  /*3d00*/  @!P0 LDG.E R22, desc[UR10][R12.64] ;  /* 0x0000000a0c168981 */ /* 0x000168000c1e1900 */
[----:B------:R0:W5:Y:S02]  /*3d10*/  @P0 LDG.E R22, desc[UR10][R14.64] ;  /* 0x0000000a0e160981 */ /* 0x000164000c1e1900 */
.L_x_279:
[----:B------:R-:W-:Y:S05]  /*3d20*/  BSYNC.RECONVERGENT B1 ;  /* 0x0000000000017941 */ /* 0x000fea0003800200 */
.L_x_278:
[----:B------:R-:W-:Y:S01]  /*3d30*/  ISETP.GE.AND P0, PT, R2, UR6, PT ;  /* 0x0000000602007c0c */ /* 0x000fe2000bf06270 */
[----:B------:R-:W-:Y:S01]  /*3d40*/  VIADD R4, R0, 0x200 ;  /* 0x0000020000047836 */ /* 0x000fe20000000000 */
[----:B------:R-:W-:Y:S04]  /*3d50*/  BSSY.RECONVERGENT B1, `(.L_x_280) ;  /* 0x0000006000017945 */ /* 0x000fe80003800200 */
[----:B------:R-:W-:-:S07]  /*3d60*/  ISETP.GE.AND P1, PT, R4, UR6, PT ;  /* 0x0000000604007c0c */ /* 0x000fce000bf26270 */
[----:B------:R-:W-:Y:S06]  /*3d70*/  @P0 BRA `(.L_x_281) ;  /* 0x00000000000c0947 */ /* 0x000fec0003800000 */
[----:B------:R-:W-:-:S13]  /*3d80*/  ISETP.GE.AND P0, PT, R2, R25, PT ;  /* 0x000000190200720c */ /* 0x000fda0003f06270 */
[----:B------:R1:W5:Y:S04]  /*3d90*/  @P0 LDG.E R21, desc[UR10][R14.64+0x400] ;  /* 0x0004000a0e150981 */ /* 0x000368000c1e1900 */
[----:B------:R1:W5:Y:S02]  /*3da0*/  @!P0 LDG.E R21, desc[UR10][R12.64+0x400] ;  /* 0x0004000a0c158981 */ /* 0x000364000c1e1900 */
.L_x_281:
[----:B------:R-:W-:Y:S05]  /*3db0*/  BSYNC.RECONVERGENT B1 ;  /* 0x0000000000017941 */ /* 0x000fea0003800200 */
.L_x_280:
[----:B------:R-:W-:Y:S04]  /*3dc0*/  BSSY.RECONVERGENT B1, `(.L_x_282) ;  /* 0x0000005000017945 */ /* 0x000fe80003800200 */
[----:B------:R-:W-:Y:S05]  /*3dd0*/  @P1 BRA `(.L_x_283) ;  /* 0x00000000000c1947 */ /* 0x000fea0003800000 */
[----:B------:R-:W-:-:S13]  /*3de0*/  ISETP.GE.AND P0, PT, R4, R25, PT ;  /* 0x000000190400720c */ /* 0x000fda0003f06270 */
[----:B------:R2:W5:Y:S04]  /*3df0*/  @P0 LDG.E R20, desc[UR10][R14.64+0x800] ;  /* 0x0008000a0e140981 */ /* 0x000568000c1e1900 */
[----:B------:R2:W5:Y:S02]  /*3e00*/  @!P0 LDG.E R20, desc[UR10][R12.64+0x800] ;  /* 0x0008000a0c148981 */ /* 0x000564000c1e1900 */
.L_x_283:
[----:B------:R-:W-:Y:S05]  /*3e10*/  BSYNC.RECONVERGENT B1 ;  /* 0x0000000000017941 */ /* 0x000fea0003800200 */
.L_x_282:
[C---:B------:R-:W-:Y:S01]  /*3e20*/  VIADD R2, R0.reuse, 0x300 ;  /* 0x0000030000027836 */ /* 0x040fe20000000000 */
[----:B------:R-:W-:Y:S01]  /*3e30*/  LOP3.LUT R4, R0, 0x400, RZ, 0xfc, !PT ;  /* 0x0000040000047812 */ /* 0x000fe200078efcff */
[----:B------:R-:W-:Y:S03]  /*3e40*/  BSSY.RECONVERGENT B1, `(.L_x_284) ;  /* 0x0000007000017945 */ /* 0x000fe60003800200 */
[----:B------:R-:W-:Y:S02]  /*3e50*/  ISETP.GE.AND P0, PT, R2, UR6, PT ;  /* 0x0000000602007c0c */ /* 0x000fe4000bf06270 */
[----:B------:R-:W-:-:S11]  /*3e60*/  ISETP.GE.AND P1, PT, R4, UR6, PT ;  /* 0x0000000604007c0c */ /* 0x000fd6000bf26270 */
[----:B------:R-:W-:Y:S05]  /*3e70*/  @P0 BRA `(.L_x_285) ;  /* 0x00000000000c0947 */ /* 0x000fea0003800000 */
[----:B------:R-:W-:-:S13]  /*3e80*/  ISETP.GE.AND P0, PT, R2, R25, PT ;  /* 0x000000190200720c */ /* 0x000fda0003f06270 */
[----:B------:R3:W5:Y:S04]  /*3e90*/  @P0 LDG.E R19, desc[UR10][R14.64+0xc00] ;  /* 0x000c000a0e130981 */ /* 0x000768000c1e1900 */
[----:B------:R3:W5:Y:S02]  /*3ea0*/  @!P0 LDG.E R19, desc[UR10][R12.64+0xc00] ;  /* 0x000c000a0c138981 */ /* 0x000764000c1e1900 */
.L_x_285:
[----:B------:R-:W-:Y:S05]  /*3eb0*/  BSYNC.RECONVERGENT B1 ;  /* 0x0000000000017941 */ /* 0x000fea0003800200 */
.L_x_284:
[----:B------:R-:W-:Y:S04]  /*3ec0*/  BSSY.RECONVERGENT B1, `(.L_x_286) ;  /* 0x0000005000017945 */ /* 0x000fe80003800200 */
[----:B------:R-:W-:Y:S05]  /*3ed0*/  @P1 BRA `(.L_x_287) ;  /* 0x00000000000c1947 */ /* 0x000fea0003800000 */
[----:B------:R-:W-:-:S13]  /*3ee0*/  ISETP.GE.AND P0, PT, R4, R25, PT ;  /* 0x000000190400720c */ /* 0x000fda0003f06270 */
[----:B------:R4:W5:Y:S04]  /*3ef0*/  @P0 LDG.E R18, desc[UR10][R14.64+0x1000] ;  /* 0x0010000a0e120981 */ /* 0x000968000c1e1900 */
[----:B------:R4:W5:Y:S02]  /*3f00*/  @!P0 LDG.E R18, desc[UR10][R12.64+0x1000] ;  /* 0x0010000a0c128981 */ /* 0x000964000c1e1900 */
.L_x_287:
[----:B------:R-:W-:Y:S05]  /*3f10*/  BSYNC.RECONVERGENT B1 ;  /* 0x0000000000017941 */ /* 0x000fea0003800200 */
.L_x_286:
[C---:B------:R-:W-:Y:S01]  /*3f20*/  VIADD R2, R0.reuse, 0x500 ;  /* 0x0000050000027836 */ /* 0x040fe20000000000 */
[----:B------:R-:W-:Y:S01]  /*3f30*/  BSSY.RECONVERGENT B1, `(.L_x_288) ;  /* 0x0000008000017945 */ /* 0x000fe20003800200 */
[----:B------:R-:W-:-:S03]  /*3f40*/  VIADD R4, R0, 0x600 ;  /* 0x0000060000047836 */ /* 0x000fc60000000000 */
[----:B------:R-:W-:Y:S02]  /*3f50*/  ISETP.GE.AND P0, PT, R2, UR6, PT ;  /* 0x0000000602007c0c */ /* 0x000fe4000bf06270 */
[----:B------:R-:W-:-:S11]  /*3f60*/  ISETP.GE.AND P1, PT, R4, UR6, PT ;  /* 0x0000000604007c0c */ /* 0x000fd6000bf26270 */
[----:B------:R-:W-:Y:S05]  /*3f70*/  @P0 BRA `(.L_x_289) ;  /* 0x00000000000c0947 */ /* 0x000fea0003800000 */
[----:B------:R-:W-:-:S13]  /*3f80*/  ISETP.GE.AND P0, PT, R2, R25, PT ;  /* 0x000000190200720c */ /* 0x000fda0003f06270 */
[----:B------:R0:W5:Y:S04]  /*3f90*/  @P0 LDG.E R17, desc[UR10][R14.64+0x1400] ;  /* 0x0014000a0e110981 */ /* 0x000168000c1e1900 */
[----:B------:R0:W5:Y:S02]  /*3fa0*/  @!P0 LDG.E R17, desc[UR10][R12.64+0x1400] ;  /* 0x0014000a0c118981 */ /* 0x000164000c1e1900 */
.L_x_289:
[----:B------:R-:W-:Y:S05]  /*3fb0*/  BSYNC.RECONVERGENT B1 ;  /* 0x0000000000017941 */ /* 0x000fea0003800200 */
.L_x_288:
[----:B------:R-:W-:Y:S04]  /*3fc0*/  BSSY.RECONVERGENT B1, `(.L_x_290) ;  /* 0x0000005000017945 */ /* 0x000fe80003800200 */
[----:B------:R-:W-:Y:S05]  /*3fd0*/  @P1 BRA `(.L_x_291) ;  /* 0x00000000000c1947 */ /* 0x000fea0003800000 */
[----:B------:R-:W-:-:S13]  /*3fe0*/  ISETP.GE.AND P0, PT, R4, R25, PT ;  /* 0x000000190400720c */ /* 0x000fda0003f06270 */
[----:B------:R0:W5:Y:S04]  /*3ff0*/  @P0 LDG.E R16, desc[UR10][R14.64+0x1800] ;  /* 0x0018000a0e100981 */ /* 0x000168000c1e1900 */
[----:B------:R0:W5:Y:S02]  /*4000*/  @!P0 LDG.E R16, desc[UR10][R12.64+0x1800] ;  /* 0x0018000a0c108981 */ /* 0x000164000c1e1900 */
.L_x_291:
[----:B------:R-:W-:Y:S05]  /*4010*/  BSYNC.RECONVERGENT B1 ;  /* 0x0000000000017941 */ /* 0x000fea0003800200 */
.L_x_290:
        /* <DEDUP_REMOVED lines=9> */
.L_x_293:
[----:B------:R-:W-:Y:S05]  /*40b0*/  BSYNC.RECONVERGENT B1 ;  /* 0x0000000000017941 */ /* 0x000fea0003800200 */
.L_x_292:
[----:B------:R-:W-:Y:S04]  /*40c0*/  BSSY.RECONVERGENT B1, `(.L_x_294) ;  /* 0x0000005000017945 */ /* 0x000fe80003800200 */
[----:B------:R-:W-:Y:S05]  /*40d0*/  @P1 BRA `(.L_x_295) ;  /* 0x00000000000c1947 */ /* 0x000fea0003800000 */
[----:B------:R-:W-:-:S13]  /*40e0*/  ISETP.GE.AND P0, PT, R4, R25, PT ;  /* 0x000000190400720c */ /* 0x000fda0003f06270 */
[----:B------:R0:W5:Y:S04]  /*40f0*/  @P0 LDG.E R3, desc[UR10][R14.64+0x2000] ;  /* 0x0020000a0e030981 */ /* 0x000168000c1e1900 */
[----:B------:R0:W5:Y:S02]  /*4100*/  @!P0 LDG.E R3, desc[UR10][R12.64+0x2000] ;  /* 0x0020000a0c038981 */ /* 0x000164000c1e1900 */
.L_x_295:
[----:B------:R-:W-:Y:S05]  /*4110*/  BSYNC.RECONVERGENT B1 ;  /* 0x0000000000017941 */ /* 0x000fea0003800200 */
.L_x_294:
        /* <DEDUP_REMOVED lines=9> */
.L_x_297:
[----:B------:R-:W-:Y:S05]  /*41b0*/  BSYNC.RECONVERGENT B1 ;  /* 0x0000000000017941 */ /* 0x000fea0003800200 */
.L_x_296:
[----:B------:R-:W-:Y:S04]  /*41c0*/  BSSY.RECONVERGENT B1, `(.L_x_298) ;  /* 0x0000005000017945 */ /* 0x000fe80003800200 */
[----:B------:R-:W-:Y:S05]  /*41d0*/  @P1 BRA `(.L_x_299) ;  /* 0x00000000000c1947 */ /* 0x000fea0003800000 */
[----:B------:R-:W-:-:S13]  /*41e0*/  ISETP.GE.AND P0, PT, R6, R25, PT ;  /* 0x000000190600720c */ /* 0x000fda0003f06270 */
[----:B------:R0:W5:Y:S04]  /*41f0*/  @P0 LDG.E R5, desc[UR10][R14.64+0x2800] ;  /* 0x0028000a0e050981 */ /* 0x000168000c1e1900 */
[----:B------:R0:W5:Y:S02]  /*4200*/  @!P0 LDG.E R5, desc[UR10][R12.64+0x2800] ;  /* 0x0028000a0c058981 */ /* 0x000164000c1e1900 */
.L_x_299:
[----:B------:R-:W-:Y:S05]  /*4210*/  BSYNC.RECONVERGENT B1 ;  /* 0x0000000000017941 */ /* 0x000fea0003800200 */
.L_x_298:
        /* <DEDUP_REMOVED lines=9> */
.L_x_301:
[----:B------:R-:W-:Y:S05]  /*42b0*/  BSYNC.RECONVERGENT B1 ;  /* 0x0000000000017941 */ /* 0x000fea0003800200 */
.L_x_300:
[----:B------:R-:W-:Y:S04]  /*42c0*/  BSSY.RECONVERGENT B1, `(.L_x_302) ;  /* 0x0000005000017945 */ /* 0x000fe80003800200 */
[----:B------:R-:W-:Y:S05]  /*42d0*/  @P1 BRA `(.L_x_303) ;  /* 0x00000000000c1947 */ /* 0x000fea0003800000 */
[----:B------:R-:W-:-:S13]  /*42e0*/  ISETP.GE.AND P0, PT, R8, R25, PT ;  /* 0x000000190800720c */ /* 0x000fda0003f06270 */
[----:B------:R0:W5:Y:S04]  /*42f0*/  @P0 LDG.E R7, desc[UR10][R14.64+0x3000] ;  /* 0x0030000a0e070981 */ /* 0x000168000c1e1900 */
[----:B------:R0:W5:Y:S02]  /*4300*/  @!P0 LDG.E R7, desc[UR10][R12.64+0x3000] ;  /* 0x0030000a0c078981 */ /* 0x000164000c1e1900 */
.L_x_303:
[----:B------:R-:W-:Y:S05]  /*4310*/  BSYNC.RECONVERGENT B1 ;  /* 0x0000000000017941 */ /* 0x000fea0003800200 */
.L_x_302:
        /* <DEDUP_REMOVED lines=9> */
.L_x_305:
[----:B------:R-:W-:Y:S05]  /*43b0*/  BSYNC.RECONVERGENT B1 ;  /* 0x0000000000017941 */ /* 0x000fea0003800200 */
.L_x_304:
[----:B------:R-:W-:Y:S04]  /*43c0*/  BSSY.RECONVERGENT B1, `(.L_x_306) ;  /* 0x0000005000017945 */ /* 0x000fe80003800200 */
[----:B------:R-:W-:Y:S05]  /*43d0*/  @P1 BRA `(.L_x_307) ;  /* 0x00000000000c1947 */ /* 0x000fea0003800000 */
[----:B------:R-:W-:-:S13]  /*43e0*/  ISETP.GE.AND P0, PT, R10, R25, PT ;  /* 0x000000190a00720c */ /* 0x000fda0003f06270 */
[----:B------:R0:W5:Y:S04]  /*43f0*/  @P0 LDG.E R9, desc[UR10][R14.64+0x3800] ;  /* 0x0038000a0e090981 */ /* 0x000168000c1e1900 */
[----:B------:R0:W5:Y:S02]  /*4400*/  @!P0 LDG.E R9, desc[UR10][R12.64+0x3800] ;  /* 0x0038000a0c098981 */ /* 0x000164000c1e1900 */
.L_x_307:
[----:B------:R-:W-:Y:S05]  /*4410*/  BSYNC.RECONVERGENT B1 ;  /* 0x0000000000017941 */ /* 0x000fea0003800200 */
.L_x_306:
        /* <DEDUP_REMOVED lines=9> */
.L_x_309:
[----:B------:R-:W-:Y:S05]  /*44b0*/  BSYNC.RECONVERGENT B1 ;  /* 0x0000000000017941 */ /* 0x000fea0003800200 */
.L_x_308:
[----:B------:R-:W-:Y:S05]  /*44c0*/  @P1 BRA `(.L_x_310) ;  /* 0x0000001000201947 */ /* 0x000fea0003800000 */
[----:B------:R-:W-:-:S13]  /*44d0*/  ISETP.GE.AND P0, PT, R24, R25, PT ;  /* 0x000000191800720c */ /* 0x000fda0003f06270 */
[----:B------:R0:W5:Y:S04]  /*44e0*/  @P0 LDG.E R11, desc[UR10][R14.64+0x4000] ;  /* 0x0040000a0e0b0981 */ /* 0x000168000c1e1900 */
[----:B------:R0:W5:Y:S01]  /*44f0*/  @!P0 LDG.E R11, desc[UR10][R12.64+0x4000] ;  /* 0x0040000a0c0b8981 */ /* 0x000162000c1e1900 */
[----:B------:R-:W-:Y:S05]  /*4500*/  BRA `(.L_x_310) ;  /* 0x0000001000107947 */ /* 0x000fea0003800000 */
.L_x_277:
[----:B------:R-:W-:Y:S01]  /*4510*/  IMAD.IADD R12, R25, 0x1, R23 ;  /* 0x00000001190c7824 */ /* 0x000fe200078e0217 */
[----:B------:R-:W-:Y:S01]  /*4520*/  IADD3 R24, P2, P3, R24, R27, R5 ;  /* 0x0000001b18187210 */ /* 0x000fe20007b5e005 */
[----:B--2---:R-:W-:Y:S01]  /*4530*/  VIADD R26, R0, 0x100 ;  /* 0x00000100001a7836 */ /* 0x004fe20000000000 */
[----:B------:R-:W-:Y:S02]  /*4540*/  IADD3 R27, P0, PT, R27, R4, RZ ;  /* 0x000000041b1b7210 */ /* 0x000fe40007f1e0ff */
[----:B------:R-:W-:-:S13]  /*4550*/  R2UR UR6, R12 ;  /* 0x000000000c0672ca */ /* 0x000fda00000e0000 */
[----:B------:R-:W-:-:S13]  /*4560*/  ISETP.GE.AND P4, PT, R26, UR6, PT ;  /* 0x000000061a007c0c */ /* 0x000fda000bf86270 */
[C---:B------:R-:W-:Y:S01]  /*4570*/  @!P4 IMAD.IADD R12, R26.reuse, 0x1, -R25 ;  /* 0x000000011a0cc824 */ /* 0x040fe200078e0a19 */
[----:B------:R-:W-:-:S04]  /*4580*/  @!P4 ISETP.GE.AND P5, PT, R26, R25, PT ;  /* 0x000000191a00c20c */ /* 0x000fc80003fa6270 */
[----:B------:R-:W-:Y:S02]  /*4590*/  @!P4 SEL R26, R26, R12, !P5 ;  /* 0x0000000c1a1ac207 */ /* 0x000fe40006800000 */
[----:B------:R-:W-:Y:S02]  /*45a0*/  @!P4 SEL R13, R27, R24, !P5 ;  /* 0x000000181b0dc207 */ /* 0x000fe40006800000 */
[----:B------:R-:W-:Y:S02]  /*45b0*/  @!P4 SHF.R.S32.HI R14, RZ, 0x1f, R12 ;  /* 0x0000001fff0ec819 */ /* 0x000fe4000001140c */
[----:B------:R-:W-:Y:S01]  /*45c0*/  @!P4 IADD3 R26, P1, PT, R26, R13, RZ ;  /* 0x0000000d1a1ac210 */ /* 0x000fe20007f3e0ff */
[----:B------:R-:W-:Y:S01]  /*45d0*/  IMAD.X R13, RZ, RZ, RZ, P0 ;  /* 0x000000ffff0d7224 */ /* 0x000fe200000e06ff */
[----:B------:R-:W-:Y:S02]  /*45e0*/  IADD3.X R12, PT, PT, RZ, RZ, RZ, P2, P3 ;  /* 0x000000ffff0c7210 */ /* 0x000fe400017e64ff */
[----:B------:R-:W-:-:S02]  /*45f0*/  @!P4 SEL R14, R14, RZ, P5 ;  /* 0x000000ff0e0ec207 */ /* 0x000fc40002800000 */
[----:B------:R-:W-:-:S05]  /*4600*/  @!P4 SEL R15, R13, R12, !P5 ;  /* 0x0000000c0d0fc207 */ /* 0x000fca0006800000 */
[----:B------:R-:W-:Y:S02]  /*4610*/  @!P4 IMAD.X R28, R14, 0x1, R15, P1 ;  /* 0x000000010e1cc824 */ /* 0x000fe400008e060f */
[----:B------:R-:W0:Y:S02]  /*4620*/  @!P4 LDC.64 R14, c[0x0][0x3a0] ;  /* 0x0000e800ff0ecb82 */ /* 0x000e240000000a00 */
[----:B0-----:R-:W-:-:S04]  /*4630*/  @!P4 LEA R14, P0, R26, R14, 0x2 ;  /* 0x0000000e1a0ec211 */ /* 0x001fc800078010ff */
[----:B------:R-:W-:Y:S01]  /*4640*/  @!P4 LEA.HI.X R15, R26, R15, R28, 0x2, P0 ;  /* 0x0000000f1a0fc211 */ /* 0x000fe200000f141c */
[----:B------:R-:W-:-:S04]  /*4650*/  VIADD R28, R0, 0x200 ;  /* 0x00000200001c7836 */ /* 0x000fc80000000000 */
[----:B------:R0:W5:Y:S01]  /*4660*/  @!P4 LDG.E R21, desc[UR10][R14.64] ;  /* 0x0000000a0e15c981 */ /* 0x000162000c1e1900 */
[----:B------:R-:W-:-:S13]  /*4670*/  ISETP.GE.AND P1, PT, R28, UR6, PT ;  /* 0x000000061c007c0c */ /* 0x000fda000bf26270 */
[----:B0-----:R-:W0:Y:S01]  /*4680*/  @!P1 LDC.64 R14, c[0x0][0x3a0] ;  /* 0x0000e800ff0e9b82 */ /* 0x001e220000000a00 */
[C---:B------:R-:W-:Y:S01]  /*4690*/  @!P1 IMAD.IADD R26, R28.reuse, 0x1, -R25 ;  /* 0x000000011c1a9824 */ /* 0x040fe200078e0a19 */
[----:B------:R-:W-:-:S04]  /*46a0*/  @!P1 ISETP.GE.AND P2, PT, R28, R25, PT ;  /* 0x000000191c00920c */ /* 0x000fc80003f46270 */
[----:B------:R-:W-:Y:S02]  /*46b0*/  @!P1 SEL R29, R28, R26, !P2 ;  /* 0x0000001a1c1d9207 */ /* 0x000fe40005000000 */
[----:B------:R-:W-:Y:S02]  /*46c0*/  @!P1 SHF.R.S32.HI R28, RZ, 0x1f, R26 ;  /* 0x0000001fff1c9819 */ /* 0x000fe4000001141a */
[----:B------:R-:W-:Y:S02]  /*46d0*/  @!P1 SEL R26, R27, R24, !P2 ;  /* 0x000000181b1a9207 */ /* 0x000fe40005000000 */
[----:B------:R-:W-:Y:S02]  /*46e0*/  @!P1 SEL R28, R28, RZ, P2 ;  /* 0x000000ff1c1c9207 */ /* 0x000fe40001000000 */
[----:B------:R-:W-:Y:S02]  /*46f0*/  @!P1 IADD3 R26, P0, PT, R29, R26, RZ ;  /* 0x0000001a1d1a9210 */ /* 0x000fe40007f1e0ff */
[----:B------:R-:W-:-:S05]  /*4700*/  @!P1 SEL R29, R13, R12, !P2 ;  /* 0x0000000c0d1d9207 */ /* 0x000fca0005000000 */
[----:B------:R-:W-:Y:S01]  /*4710*/  @!P1 IMAD.X R28, R28, 0x1, R29, P0 ;  /* 0x000000011c1c9824 */ /* 0x000fe200000e061d */
        /* <DEDUP_REMOVED lines=16> */
[----:B------:R-:W-:Y:S02]  /*4820*/  @!P1 LEA.HI.X R15, R26, R15, R28, 0x2, P0 ;  /* 0x0000000f1a0f9211 */ /* 0x000fe400000f141c */
[----:B------:R-:W-:-:S03]  /*4830*/  LOP3.LUT R28, R0, 0x400, RZ, 0xfc, !PT ;  /* 0x00000400001c7812 */ /* 0x000fc600078efcff */
        /* <DEDUP_REMOVED lines=175> */
[----:B------:R-:W-:-:S02]  /*5330*/  @!P1 SEL R29, R13, R12, !P2 ;  /* 0x0000000c0d1d9207 */ /* 0x000fc40005000000 */
[----:B------:R-:W-:-:S03]  /*5340*/  ISETP.GE.AND P2, PT, R0, UR6, PT ;  /* 0x0000000600007c0c */ /* 0x000fc6000bf46270 */
[----:B------:R-:W-:Y:S01]  /*5350*/  @!P1 IMAD.X R28, R28, 0x1, R29, P0 ;  /* 0x000000011c1c9824 */ /* 0x000fe200000e061d */
[----:B0-----:R-:W-:-:S04]  /*5360*/  @!P1 LEA R14, P0, R26, R14, 0x2 ;  /* 0x0000000e1a0e9211 */ /* 0x001fc800078010ff */
[----:B------:R-:W-:-:S05]  /*5370*/  @!P1 LEA.HI.X R15, R26, R15, R28, 0x2, P0 ;  /* 0x0000000f1a0f9211 */ /* 0x000fca00000f141c */
[----:B------:R0:W5:Y:S01]  /*5380*/  @!P1 LDG.E R10, desc[UR10][R14.64] ;  /* 0x0000000a0e0a9981 */ /* 0x000162000c1e1900 */
[C---:B------:R-:W-:Y:S01]  /*5390*/  @!P2 IMAD.IADD R29, R0.reuse, 0x1, -R25 ;  /* 0x00000001001da824 */ /* 0x040fe200078e0a19 */
[----:B------:R-:W-:-:S04]  /*53a0*/  @!P2 ISETP.GE.AND P0, PT, R0, R25, PT ;  /* 0x000000190000a20c */ /* 0x000fc80003f06270 */
[----:B------:R-:W-:Y:S02]  /*53b0*/  @!P2 SHF.R.S32.HI R28, RZ, 0x1f, R29 ;  /* 0x0000001fff1ca819 */ /* 0x000fe4000001141d */
[----:B------:R-:W-:Y:S01]  /*53c0*/  @!P2 SEL R26, R0, R29, !P0 ;  /* 0x0000001d001aa207 */ /* 0x000fe20004000000 */
[----:B0-----:R-:W0:Y:S01]  /*53d0*/  @!P2 LDC.64 R14, c[0x0][0x3a0] ;  /* 0x0000e800ff0eab82 */ /* 0x001e220000000a00 */
        /* <DEDUP_REMOVED lines=11> */
[----:B------:R-:W-:-:S04]  /*5490*/  @!P1 ISETP.GE.AND P2, PT, R26, R25, PT ;  /* 0x000000191a00920c */ /* 0x000fc80003f46270 */
[----:B------:R-:W-:Y:S01]  /*54a0*/  @!P1 SEL R12, R13, R12, !P2 ;  /* 0x0000000c0d0c9207 */ /* 0x000fe20005000000 */
[----:B------:R-:W-:Y:S01]  /*54b0*/  @!P1 IMAD.IADD R13, R26, 0x1, -R25 ;  /* 0x000000011a0d9824 */ /* 0x000fe200078e0a19 */
[----:B------:R-:W-:-:S04]  /*54c0*/  @!P1 SEL R24, R27, R24, !P2 ;  /* 0x000000181b189207 */ /* 0x000fc80005000000 */
[----:B------:R-:W-:Y:S02]  /*54d0*/  @!P1 SEL R27, R26, R13, !P2 ;  /* 0x0000000d1a1b9207 */ /* 0x000fe40005000000 */
[----:B------:R-:W-:Y:S02]  /*54e0*/  @!P1 SHF.R.S32.HI R13, RZ, 0x1f, R13 ;  /* 0x0000001fff0d9819 */ /* 0x000fe4000001140d */
[----:B------:R-:W-:Y:S02]  /*54f0*/  @!P1 IADD3 R24, P0, PT, R27, R24, RZ ;  /* 0x000000181b189210 */ /* 0x000fe40007f1e0ff */
[----:B------:R-:W-:-:S05]  /*5500*/  @!P1 SEL R13, R13, RZ, P2 ;  /* 0x000000ff0d0d9207 */ /* 0x000fca0001000000 */
[----:B------:R-:W-:Y:S01]  /*5510*/  @!P1 IMAD.X R12, R13, 0x1, R12, P0 ;  /* 0x000000010d0c9824 */ /* 0x000fe200000e060c */
[----:B0-----:R-:W-:-:S04]  /*5520*/  @!P1 LEA R14, P0, R24, R14, 0x2 ;  /* 0x0000000e180e9211 */ /* 0x001fc800078010ff */
[----:B------:R-:W-:-:S05]  /*5530*/  @!P1 LEA.HI.X R15, R24, R15, R12, 0x2, P0 ;  /* 0x0000000f180f9211 */ /* 0x000fca00000f140c */
[----:B------:R0:W5:Y:S04]  /*5540*/  @!P1 LDG.E R11, desc[UR10][R14.64] ;  /* 0x0000000a0e0b9981 */ /* 0x000168000c1e1900 */
.L_x_310:
[----:B------:R-:W-:Y:S05]  /*5550*/  BSYNC.RECONVERGENT B0 ;  /* 0x0000000000007941 */ /* 0x000fea0003800200 */
.L_x_276:
[----:B------:R-:W1:Y:S01]  /*5560*/  S2UR UR5, SR_CgaCtaId ;  /* 0x00000000000579c3 */ /* 0x000e620000008800 */
[----:B------:R-:W-:Y:S02]  /*5570*/  UMOV UR4, 0x400 ;  /* 0x0000040000047882 */ /* 0x000fe40000000000 */
[----:B-1----:R-:W-:-:S06]  /*5580*/  ULEA UR4, UR5, UR4, 0x18 ;  /* 0x0000000405047291 */ /* 0x002fcc000f8ec0ff */
[----:B0-234-:R-:W-:-:S05]  /*5590*/  LEA R13, R0, UR4, 0x2 ;  /* 0x00000004000d7c11 */ /* 0x01dfca000f8e10ff */
        /* <DEDUP_REMOVED lines=19> */
[----:B------:R-:W-:-:S05]  /*56d0*/  IMAD R2, R0, 0x11, RZ ;  /* 0x0000001100027824 */ /* 0x000fca00078e02ff */
[----:B------:R-:W-:Y:S02]  /*56e0*/  VIMNMX R2, PT, PT, R2, UR6, PT ;  /* 0x0000000602027c48 */ /* 0x000fe4000bfe0100 */
        /* <DEDUP_REMOVED lines=8> */
[----:B------:R-:W-:Y:S05]  /*5770*/  @P0 BRA `(.L_x_312) ;  /* 0x00000000004c0947 */ /* 0x000fea0003800000 */
[----:B------:R-:W-:-:S07]  /*5780*/  IMAD.IADD R7, R25, 0x1, R2 ;  /* 0x0000000119077824 */ /* 0x000fce00078e0202 */
.L_x_313:
        /* <DEDUP_REMOVED lines=18> */
.L_x_312:
[----:B------:R-:W-:Y:S05]  /*58b0*/  BSYNC.RECONVERGENT B0 ;  /* 0x0000000000007941 */ /* 0x000fea0003800200 */
.L_x_311:
[----:B------:R-:W-:Y:S01]  /*58c0*/  IADD3 R7, PT, PT, R25, R2, -R6 ;  /* 0x0000000219077210 */ /* 0x000fe20007ffe806 */
[----:B------:R-:W-:Y:S01]  /*58d0*/  BSSY.RECONVERGENT B0, `(.L_x_314) ;  /* 0x0000010000007945 */ /* 0x000fe20003800200 */
[----:B------:R-:W-:Y:S02]  /*58e0*/  LEA R11, R6, UR4, 0x2 ;  /* 0x00000004060b7c11 */ /* 0x000fe4000f8e10ff */
[C---:B------:R-:W-:Y:S02]  /*58f0*/  LEA R10, R7.reuse, UR4, 0x2 ;  /* 0x00000004070a7c11 */ /* 0x040fe4000f8e10ff */
[----:B------:R-:W-:Y:S01]  /*5900*/  ISETP.GE.AND P1, PT, R7, UR6, PT ;  /* 0x0000000607007c0c */ /* 0x000fe2000bf26270 */
[----:B------:R0:W1:Y:S01]  /*5910*/  LDS R2, [R11] ;  /* 0x000000000b027984 */ /* 0x0000620000000800 */
[----:B------:R-:W-:-:S03]  /*5920*/  PLOP3.LUT P0, PT, PT, PT, PT, 0x8, 0x80 ;  /* 0x000000000080781c */ /* 0x000fc60003f0e170 */
[----:B------:R0:W2:Y:S08]  /*5930*/  LDS R3, [R10] ;  /* 0x000000000a037984 */ /* 0x0000b00000000800 */
        /* <DEDUP_REMOVED lines=9> */
.L_x_315:
[----:B------:R-:W-:Y:S05]  /*59d0*/  BSYNC.RECONVERGENT B0 ;  /* 0x0000000000007941 */ /* 0x000fea0003800200 */
.L_x_314:
[----:B------:R-:W-:Y:S01]  /*59e0*/  VIADD R5, R7, 0x1 ;  /* 0x0000000107057836 */ /* 0x000fe20000000000 */
[----:B------:R-:W-:Y:S01]  /*59f0*/  BSSY.RECONVERGENT B0, `(.L_x_316) ;  /* 0x0000014000007945 */ /* 0x000fe20003800200 */
[----:B------:R-:W-:Y:S01]  /*5a00*/  @!P0 IMAD.MOV R5, RZ, RZ, R7 ;  /* 0x000000ffff058224 */ /* 0x000fe200078e0207 */
[----:B-12---:R-:W-:Y:S01]  /*5a10*/  SEL R4, R3, R2, P0 ;  /* 0x0000000203047207 */ /* 0x006fe20000000000 */
[----:B------:R-:W-:Y:S01]  /*5a20*/  VIADD R16, R6, 0x1 ;  /* 0x0000000106107836 */ /* 0x000fe20000000000 */
[----:B------:R0:W1:Y:S01]  /*5a30*/  @P0 LDS R3, [R10+0x4] ;  /* 0x000004000a030984 */ /* 0x0000620000000800 */
[----:B------:R-:W-:Y:S01]  /*5a40*/  @P0 IMAD.MOV R16, RZ, RZ, R6 ;  /* 0x000000ffff100224 */ /* 0x000fe200078e0206 */
[C---:B------:R-:W-:Y:S01]  /*5a50*/  ISETP.GE.AND P1, PT, R5.reuse, UR6, PT ;  /* 0x0000000605007c0c */ /* 0x040fe2000bf26270 */
        /* <DEDUP_REMOVED lines=13> */
.L_x_317:
[----:B------:R-:W-:Y:S05]  /*5b30*/  BSYNC.RECONVERGENT B0 ;  /* 0x0000000000007941 */ /* 0x000fea0003800200 */
.L_x_316:
[----:B------:R-:W-:Y:S01]  /*5b40*/  @!P0 IMAD.MOV R6, RZ, RZ, R5 ;  /* 0x000000ffff068224 */ /* 0x000fe200078e0205 */
[----:B------:R-:W-:Y:S01]  /*5b50*/  BSSY.RECONVERGENT B0, `(.L_x_318) ;  /* 0x0000014000007945 */ /* 0x000fe20003800200 */
[----:B------:R-:W-:Y:S01]  /*5b60*/  @P0 IMAD.MOV R8, RZ, RZ, R16 ;  /* 0x000000ffff080224 */ /* 0x000fe200078e0210 */
[----:B-12---:R-:W-:Y:S01]  /*5b70*/  SEL R5, R3, R2, P0 ;  /* 0x0000000203057207 */ /* 0x006fe20000000000 */
[C---:B------:R-:W-:Y:S01]  /*5b80*/  VIADD R7, R6.reuse, 0x1 ;  /* 0x0000000106077836 */ /* 0x040fe20000000000 */
[----:B------:R-:W-:Y:S01]  /*5b90*/  ISETP.GE.AND P1, PT, R6, UR6, PT ;  /* 0x0000000606007c0c */ /* 0x000fe2000bf26270 */
        /* <DEDUP_REMOVED lines=15> */
.L_x_319:
[----:B------:R-:W-:Y:S05]  /*5c90*/  BSYNC.RECONVERGENT B0 ;  /* 0x0000000000007941 */ /* 0x000fea0003800200 */
.L_x_318:
[----:B------:R-:W-:Y:S01]  /*5ca0*/  @!P0 IMAD.MOV R7, RZ, RZ, R6 ;  /* 0x000000ffff078224 */ /* 0x000fe200078e0206 */
[----:B------:R-:W-:Y:S01]  /*5cb0*/  BSSY.RECONVERGENT B0, `(.L_x_320) ;  /* 0x0000014000007945 */ /* 0x000fe20003800200 */
[----:B------:R-:W-:Y:S01]  /*5cc0*/  @P0 IMAD.MOV R14, RZ, RZ, R8 ;  /* 0x000000ffff0e0224 */ /* 0x000fe200078e0208 */
[----:B-12---:R-:W-:Y:S01]  /*5cd0*/  SEL R6, R3, R2, P0 ;  /* 0x0000000203067207 */ /* 0x006fe20000000000 */
[C---:B------:R-:W-:Y:S01]  /*5ce0*/  VIADD R8, R7.reuse, 0x1 ;  /* 0x0000000107087836 */ /* 0x040fe20000000000 */
[C---:B------:R-:W-:Y:S01]  /*5cf0*/  ISETP.GE.AND P1, PT, R7.reuse, UR6, PT ;  /* 0x0000000607007c0c */ /* 0x040fe2000bf26270 */
[C---:B------:R-:W-:Y:S01]  /*5d00*/  VIADD R16, R14.reuse, 0x1 ;  /* 0x000000010e107836 */ /* 0x040fe20000000000 */
[----:B0-----:R-:W-:Y:S02]  /*5d10*/  @!P0 LEA R9, R14, UR4, 0x2 ;  /* 0x000000040e098c11 */ /* 0x001fe4000f8e10ff */
        /* <DEDUP_REMOVED lines=13> */
.L_x_321:
[----:B------:R-:W-:Y:S05]  /*5df0*/  BSYNC.RECONVERGENT B0 ;  /* 0x0000000000007941 */ /* 0x000fea0003800200 */
.L_x_320:
[----:B------:R-:W-:Y:S01]  /*5e00*/  @!P0 IMAD.MOV R8, RZ, RZ, R7 ;  /* 0x000000ffff088224 */ /* 0x000fe200078e0207 */
[----:B------:R-:W-:Y:S01]  /*5e10*/  BSSY.RECONVERGENT B0, `(.L_x_322) ;  /* 0x0000014000007945 */ /* 0x000fe20003800200 */
[----:B------:R-:W-:Y:S01]  /*5e20*/  @P0 IMAD.MOV R16, RZ, RZ, R14 ;  /* 0x000000ffff100224 */ /* 0x000fe200078e020e */
[----:B-12---:R-:W-:Y:S01]  /*5e30*/  SEL R7, R3, R2, P0 ;  /* 0x0000000203077207 */ /* 0x006fe20000000000 */
[C---:B0-----:R-:W-:Y:S01]  /*5e40*/  VIADD R9, R8.reuse, 0x1 ;  /* 0x0000000108097836 */ /* 0x041fe20000000000 */
        /* <DEDUP_REMOVED lines=16> */
.L_x_323:
[----:B------:R-:W-:Y:S05]  /*5f50*/  BSYNC.RECONVERGENT B0 ;  /* 0x0000000000007941 */ /* 0x000fea0003800200 */
.L_x_322:
[----:B------:R-:W-:Y:S01]  /*5f60*/  @!P0 IMAD.MOV R9, RZ, RZ, R8 ;  /* 0x000000ffff098224 */ /* 0x000fe200078e0208 */
[----:B------:R-:W-:Y:S01]  /*5f70*/  BSSY.RECONVERGENT B0, `(.L_x_324) ;  /* 0x0000014000007945 */ /* 0x000fe20003800200 */
[----:B------:R-:W-:Y:S01]  /*5f80*/  @P0 IMAD.MOV R20, RZ, RZ, R16 ;  /* 0x000000ffff140224 */ /* 0x000fe200078e0210 */
[----:B-12---:R-:W-:Y:S01]  /*5f90*/  SEL R8, R3, R2, P0 ;  /* 0x0000000203087207 */ /* 0x006fe20000000000 */
[C---:B0-----:R-:W-:Y:S01]  /*5fa0*/  VIADD R10, R9.reuse, 0x1 ;  /* 0x00000001090a7836 */ /* 0x041fe20000000000 */
[C---:B------:R-:W-:Y:S01]  /*5fb0*/  ISETP.GE.AND P1, PT, R9.reuse, UR6, PT ;  /* 0x0000000609007c0c */ /* 0x040fe2000bf26270 */
        /* <DEDUP_REMOVED lines=15> */
.L_x_325:
[----:B------:R-:W-:Y:S05]  /*60b0*/  BSYNC.RECONVERGENT B0 ;  /* 0x0000000000007941 */ /* 0x000fea0003800200 */
.L_x_324:
        /* <DEDUP_REMOVED lines=21> */
.L_x_327:
[----:B------:R-:W-:Y:S05]  /*6210*/  BSYNC.RECONVERGENT B0 ;  /* 0x0000000000007941 */ /* 0x000fea0003800200 */
.L_x_326:
        /* <DEDUP_REMOVED lines=21> */
.L_x_329:
[----:B------:R-:W-:Y:S05]  /*6370*/  BSYNC.RECONVERGENT B0 ;  /* 0x0000000000007941 */ /* 0x000fea0003800200 */
.L_x_328:
[----:B------:R-:W-:Y:S01]  /*6380*/  @!P0 IMAD.MOV R18, RZ, RZ, R11 ;  /* 0x000000ffff128224 */ /* 0x000fe200078e020b */
[----:B------:R-:W-:Y:S01]  /*6390*/  BSSY.RECONVERGENT B0, `(.L_x_330) ;  /* 0x0000014000007945 */ /* 0x000fe20003800200 */
[----:B------:R-:W-:Y:S01]  /*63a0*/  @P0 IMAD.MOV R20, RZ, RZ, R22 ;  /* 0x000000ffff140224 */ /* 0x000fe200078e0216 */
[----:B-12---:R-:W-:Y:S01]  /*63b0*/  SEL R11, R3, R2, P0 ;  /* 0x00000002030b7207 */ /* 0x006fe20000000000 */
[C---:B------:R-:W-:Y:S01]  /*63c0*/  VIADD R19, R18.reuse, 0x1 ;  /* 0x0000000112137836 */ /* 0x040fe20000000000 */
[----:B------:R-:W-:Y:S01]  /*63d0*/  ISETP.GE.AND P1, PT, R18, UR6, PT ;  /* 0x0000000612007c0c */ /* 0x000fe2000bf26270 */
        /* <DEDUP_REMOVED lines=15> */
.L_x_331:
[----:B------:R-:W-:Y:S05]  /*64d0*/  BSYNC.RECONVERGENT B0 ;  /* 0x0000000000007941 */ /* 0x000fea0003800200 */
.L_x_330:
[----:B------:R-:W-:Y:S01]  /*64e0*/  @!P0 IMAD.MOV R19, RZ, RZ, R18 ;  /* 0x000000ffff138224 */ /* 0x000fe200078e0212 */
[----:B------:R-:W-:Y:S01]  /*64f0*/  BSSY.RECONVERGENT B0, `(.L_x_332) ;  /* 0x0000013000007945 */ /* 0x000fe20003800200 */
[----:B------:R-:W-:Y:S01]  /*6500*/  @P0 IMAD.MOV R24, RZ, RZ, R20 ;  /* 0x000000ffff180224 */ /* 0x000fe200078e0214 */
[----:B-12---:R-:W-:Y:S02]  /*6510*/  SEL R18, R3, R2, P0 ;  /* 0x0000000203127207 */ /* 0x006fe40000000000 */
        /* <DEDUP_REMOVED lines=16> */
.L_x_333:
[----:B------:R-:W-:Y:S05]  /*6620*/  BSYNC.RECONVERGENT B0 ;  /* 0x0000000000007941 */ /* 0x000fea0003800200 */
.L_x_332:
[----:B------:R-:W-:Y:S01]  /*6630*/  VIADD R22, R19, 0x1 ;  /* 0x0000000113167836 */ /* 0x000fe20000000000 */
[----:B------:R-:W-:Y:S01]  /*6640*/  BSSY.RECONVERGENT B0, `(.L_x_334) ;  /* 0x0000013000007945 */ /* 0x000fe20003800200 */
[----:B------:R-:W-:Y:S01]  /*6650*/  @!P0 IMAD.MOV R22, RZ, RZ, R19 ;  /* 0x000000ffff168224 */ /* 0x000fe200078e0213 */
[----:B-12---:R-:W-:Y:S01]  /*6660*/  SEL R19, R3, R2, P0 ;  /* 0x0000000203137207 */ /* 0x006fe20000000000 */
[----:B------:R-:W-:-:S03]  /*6670*/  @P0 IMAD.MOV R20, RZ, RZ, R24 ;  /* 0x000000ffff140224 */ /* 0x000fc600078e0218 */
[----:B------:R-:W-:Y:S02]  /*6680*/  ISETP.GE.AND P1, PT, R22, UR6, PT ;  /* 0x0000000616007c0c */ /* 0x000fe4000bf26270 */
        /* <DEDUP_REMOVED lines=14> */
.L_x_335:
[----:B------:R-:W-:Y:S05]  /*6770*/  BSYNC.RECONVERGENT B0 ;  /* 0x0000000000007941 */ /* 0x000fea0003800200 */
.L_x_334:
[----:B------:R-:W-:Y:S01]  /*6780*/  VIADD R21, R22, 0x1 ;  /* 0x0000000116157836 */ /* 0x000fe20000000000 */
[----:B------:R-:W-:Y:S01]  /*6790*/  BSSY.RECONVERGENT B0, `(.L_x_336) ;  /* 0x0000014000007945 */ /* 0x000fe20003800200 */
[----:B------:R-:W-:Y:S02]  /*67a0*/  @!P0 IMAD.MOV R21, RZ, RZ, R22 ;  /* 0x000000ffff158224 */ /* 0x000fe400078e0216 */
[----:B------:R-:W-:Y:S02]  /*67b0*/  VIADD R24, R20, 0x1 ;  /* 0x0000000114187836 */ /* 0x000fe40000000000 */
[----:B------:R-:W-:Y:S01]  /*67c0*/  @P0 IMAD.MOV R24, RZ, RZ, R20 ;  /* 0x000000ffff180224 */ /* 0x000fe200078e0214 */
[C---:B------:R-:W-:Y:S02]  /*67d0*/  ISETP.GE.AND P1, PT, R21.reuse, UR6, PT ;  /* 0x0000000615007c0c */ /* 0x040fe4000bf26270 */
[----:B0-----:R-:W-:Y:S02]  /*67e0*/  @P0 LEA R15, R21, UR4, 0x2 ;  /* 0x00000004150f0c11 */ /* 0x001fe4000f8e10ff */
        /* <DEDUP_REMOVED lines=14> */
.L_x_337:
[----:B------:R-:W-:Y:S05]  /*68d0*/  BSYNC.RECONVERGENT B0 ;  /* 0x0000000000007941 */ /* 0x000fea0003800200 */
.L_x_336:
[----:B------:R-:W-:Y:S01]  /*68e0*/  VIADD R26, R21, 0x1 ;  /* 0x00000001151a7836 */ /* 0x000fe20000000000 */
[----:B------:R-:W-:Y:S01]  /*68f0*/  BSSY.RECONVERGENT B0, `(.L_x_338) ;  /* 0x0000014000007945 */ /* 0x000fe20003800200 */
[----:B------:R-:W-:Y:S01]  /*6900*/  @!P0 IMAD.MOV R26, RZ, RZ, R21 ;  /* 0x000000ffff1a8224 */ /* 0x000fe200078e0215 */
[----:B-12---:R-:W-:Y:S01]  /*6910*/  SEL R21, R3, R2, P0 ;  /* 0x0000000203157207 */ /* 0x006fe20000000000 */
[----:B------:R-:W-:Y:S02]  /*6920*/  VIADD R22, R24, 0x1 ;  /* 0x0000000118167836 */ /* 0x000fe40000000000 */
[----:B------:R-:W-:Y:S01]  /*6930*/  @P0 IMAD.MOV R22, RZ, RZ, R24 ;  /* 0x000000ffff160224 */ /* 0x000fe200078e0218 */
[C---:B------:R-:W-:Y:S02]  /*6940*/  ISETP.GE.AND P1, PT, R26.reuse, UR6, PT ;  /* 0x000000061a007c0c */ /* 0x040fe4000bf26270 */
        /* <DEDUP_REMOVED lines=14> */
.L_x_339:
[----:B------:R-:W-:Y:S05]  /*6a30*/  BSYNC.RECONVERGENT B0 ;  /* 0x0000000000007941 */ /* 0x000fea0003800200 */
.L_x_338:
        /* <DEDUP_REMOVED lines=21> */
.L_x_341:
[----:B------:R-:W-:Y:S05]  /*6b90*/  BSYNC.RECONVERGENT B0 ;  /* 0x0000000000007941 */ /* 0x000fea0003800200 */
.L_x_340:
        /* <DEDUP_REMOVED lines=21> */
.L_x_343:
[----:B------:R-:W-:Y:S05]  /*6cf0*/  BSYNC.RECONVERGENT B0 ;  /* 0x0000000000007941 */ /* 0x000fea0003800200 */
.L_x_342:
        /* <DEDUP_REMOVED lines=21> */
.L_x_345:
[----:B------:R-:W-:Y:S05]  /*6e50*/  BSYNC.RECONVERGENT B0 ;  /* 0x0000000000007941 */ /* 0x000fea0003800200 */
.L_x_344:
[----:B------:R-:W-:Y:S01]  /*6e60*/  VIADD R28, R24, 0x1 ;  /* 0x00000001181c7836 */ /* 0x000fe20000000000 */
[----:B-12---:R-:W-:Y:S01]  /*6e70*/  SEL R16, R3, R2, P0 ;  /* 0x0000000203107207 */ /* 0x006fe20000000000 */
[----:B------:R-:W-:Y:S01]  /*6e80*/  @P0 IMAD.MOV R28, RZ, RZ, R24 ;  /* 0x000000ffff1c0224 */ /* 0x000fe200078e0218 */
[----:B------:R-:W-:Y:S01]  /*6e90*/  BSSY.RECONVERGENT B0, `(.L_x_346) ;  /* 0x0000013000007945 */ /* 0x000fe20003800200 */
[----:B0-----:R-:W-:Y:S02]  /*6ea0*/  VIADD R14, R26, 0x1 ;  /* 0x000000011a0e7836 */ /* 0x001fe40000000000 */
[----:B------:R-:W-:Y:S01]  /*6eb0*/  @!P0 IMAD.MOV R14, RZ, RZ, R26 ;  /* 0x000000ffff0e8224 */ /* 0x000fe200078e021a */
[----:B------:R-:W-:-:S04]  /*6ec0*/  @!P0 LEA R15, R28, UR4, 0x2 ;  /* 0x000000041c0f8c11 */ /* 0x000fc8000f8e10ff */
[C---:B------:R-:W-:Y:S01]  /*6ed0*/  ISETP.GE.AND P1, PT, R14.reuse, UR6, PT ;  /* 0x000000060e007c0c */ /* 0x040fe2000bf26270 */
[----:B------:R-:W0:Y:S01]  /*6ee0*/  @!P0 LDS R2, [R15] ;  /* 0x000000000f028984 */ /* 0x000e220000000800 */
[----:B------:R-:W-:-:S05]  /*6ef0*/  @P0 LEA R14, R14, UR4, 0x2 ;  /* 0x000000040e0e0c11 */ /* 0x000fca000f8e10ff */
[----:B------:R1:W2:Y:S01]  /*6f00*/  @P0 LDS R3, [R14] ;  /* 0x000000000e030984 */ /* 0x0002a20000000800 */
[----:B0-----:R-:W-:-:S05]  /*6f10*/  IMAD.MOV.U32 R17, RZ, RZ, R2 ;  /* 0x000000ffff117224 */ /* 0x001fca00078e0002 */
        /* <DEDUP_REMOVED lines=10> */
.L_x_347:
[----:B------:R-:W-:Y:S05]  /*6fc0*/  BSYNC.RECONVERGENT B0 ;  /* 0x0000000000007941 */ /* 0x000fea0003800200 */
.L_x_346:
[----:B------:R-:W-:Y:S01]  /*6fd0*/  BAR.SYNC.DEFER_BLOCKING 0x0 ;  /* 0x0000000000007b1d */ /* 0x000fe20000010000 */
[----:B------:R-:W-:-:S05]  /*6fe0*/  UIMAD UR7, UR7, 0x1100, URZ ;  /* 0x00001100070778a4 */ /* 0x000fca000f8e02ff */
[----:B------:R-:W-:Y:S07]  /*6ff0*/  BRA.U !UP0, `(.L_x_348) ;  /* 0x0000000508ac7547 */ /* 0x000fee000b800000 */
[----:B------:R-:W0:Y:S01]  /*7000*/  S2R R2, SR_LANEID ;  /* 0x0000000000027919 */ /* 0x000e220000000000 */
[----:B--2---:R-:W-:Y:S01]  /*7010*/  SHF.R.U32.HI R3, RZ, 0x5, R0 ;  /* 0x00000005ff037819 */ /* 0x004fe20000011600 */
[----:B------:R-:W-:Y:S01]  /*7020*/  IMAD.U32 R24, RZ, RZ, UR6 ;  /* 0x00000006ff187e24 */ /* 0x000fe2000f8e00ff */
[----:B------:R-:W-:Y:S01]  /*7030*/  ISETP.NE.AND P0, PT, R0, RZ, PT ;  /* 0x000000ff0000720c */ /* 0x000fe20003f05270 */
[----:B------:R-:W1:Y:S02]  /*7040*/  LDCU.64 UR8, c[0x0][0x3a0] ;  /* 0x00007400ff0877ac */ /* 0x000e640008000a00 */
[----:B0-----:R-:W-:-:S04]  /*7050*/  IMAD R3, R3, 0x20, R2 ;  /* 0x0000002003037824 */ /* 0x001fc800078e0202 */
[----:B------:R-:W-:-:S04]  /*7060*/  IMAD R3, R3, 0x11, RZ ;  /* 0x0000001103037824 */ /* 0x000fc800078e02ff */
[----:B------:R-:W-:Y:S01]  /*7070*/  IMAD R2, R2, -0x10, R3 ;  /* 0xfffffff002027824 */ /* 0x000fe200078e0203 */
[----:B------:R-:W-:Y:S02]  /*7080*/  LEA R14, R3, UR4, 0x2 ;  /* 0x00000004030e7c11 */ /* 0x000fe4000f8e10ff */
[C---:B------:R-:W-:Y:S02]  /*7090*/  LOP3.LUT R3, R0.reuse, 0x3e0, RZ, 0xc0, !PT ;  /* 0x000003e000037812 */ /* 0x040fe400078ec0ff */
[----:B------:R-:W-:Y:S01]  /*70a0*/  LOP3.LUT R0, R0, 0x1f, RZ, 0xc0, !PT ;  /* 0x0000001f00007812 */ /* 0x000fe200078ec0ff */
[----:B------:R0:W-:Y:S04]  /*70b0*/  STS [R14+0x20], R18 ;  /* 0x000020120e007388 */ /* 0x0001e80000000800 */
[----:B------:R-:W-:Y:S01]  /*70c0*/  STS [R14], R4 ;  /* 0x000000040e007388 */ /* 0x000fe20000000800 */
[----:B------:R-:W-:-:S03]  /*70d0*/  IMAD R0, R3, 0x11, R0 ;  /* 0x0000001103007824 */ /* 0x000fc600078e0200 */
[----:B------:R-:W-:Y:S01]  /*70e0*/  STS [R14+0x4], R5 ;  /* 0x000004050e007388 */ /* 0x000fe20000000800 */
[----:B0-----:R-:W-:-:S03]  /*70f0*/  LEA R18, R2, UR4, 0x2 ;  /* 0x0000000402127c11 */ /* 0x001fc6000f8e10ff */
        /* <DEDUP_REMOVED lines=13> */
[----:B------:R2:W-:Y:S01]  /*71d0*/  STS [R14+0x40], R17 ;  /* 0x000040110e007388 */ /* 0x0005e20000000800 */
[----:B------:R-:W-:-:S03]  /*71e0*/  NOP ;  /* 0x0000000000007918 */ /* 0x000fc60000000000 */
[----:B-----5:R-:W-:Y:S01]  /*71f0*/  LDS R12, [R18] ;  /* 0x00000000120c7984 */ /* 0x020fe20000000800 */
[C---:B0-----:R-:W-:Y:S02]  /*7200*/  VIADD R16, R0.reuse, 0x40 ;  /* 0x0000004000107836 */ /* 0x041fe40000000000 */
[C---:B--2---:R-:W-:Y:S01]  /*7210*/  VIADD R14, R0.reuse, 0x20 ;  /* 0x00000020000e7836 */ /* 0x044fe20000000000 */
        /* <DEDUP_REMOVED lines=16> */
[----:B------:R-:W-:Y:S01]  /*7320*/  @!P0 STS [UR4+0x4400], R24 ;  /* 0x00440018ff008988 */ /* 0x000fe20008000804 */
[----:B------:R-:W-:Y:S01]  /*7330*/  BAR.SYNC.DEFER_BLOCKING 0x0 ;  /* 0x0000000000007b1d */ /* 0x000fe20000010000 */
[C---:B------:R-:W-:Y:S01]  /*7340*/  IADD3 R3, P0, PT, R0.reuse, UR7, RZ ;  /* 0x0000000700037c10 */ /* 0x040fe2000ff1e0ff */
[----:B0-----:R-:W-:-:S04]  /*7350*/  VIADD R18, R0, 0xa0 ;  /* 0x000000a000127836 */ /* 0x001fc80000000000 */
[----:B------:R-:W-:Y:S01]  /*7360*/  IMAD.X R20, RZ, RZ, RZ, P0 ;  /* 0x000000ffff147224 */ /* 0x000fe200000e06ff */
[----:B-1----:R-:W-:-:S04]  /*7370*/  LEA R2, P0, R3, UR8, 0x2 ;  /* 0x0000000803027c11 */ /* 0x002fc8000f8010ff */
[----:B------:R-:W-:Y:S01]  /*7380*/  LEA.HI.X R3, R3, UR9, R20, 0x2, P0 ;  /* 0x0000000903037c11 */ /* 0x000fe200080f1414 */
[C---:B------:R-:W-:Y:S01]  /*7390*/  VIADD R20, R0.reuse, 0xc0 ;  /* 0x000000c000147836 */ /* 0x040fe20000000000 */
[----:B------:R-:W0:Y:S02]  /*73a0*/  LDS R4, [UR4+0x4400] ;  /* 0x00440004ff047984 */ /* 0x000e240008000800 */
[-C--:B0-----:R-:W-:Y:S02]  /*73b0*/  ISETP.GE.AND P2, PT, R0, R4.reuse, PT ;  /* 0x000000040000720c */ /* 0x081fe40003f46270 */
[-C--:B------:R-:W-:Y:S01]  /*73c0*/  ISETP.GE.AND P1, PT, R14, R4.reuse, PT ;  /* 0x000000040e00720c */ /* 0x080fe20003f26270 */
[----:B------:R-:W-:Y:S01]  /*73d0*/  VIADD R14, R0, 0x60 ;  /* 0x00000060000e7836 */ /* 0x000fe20000000000 */
[-C--:B------:R-:W-:Y:S01]  /*73e0*/  ISETP.GE.AND P0, PT, R16, R4.reuse, PT ;  /* 0x000000041000720c */ /* 0x080fe20003f06270 */
[----:B------:R-:W-:Y:S01]  /*73f0*/  VIADD R16, R0, 0x80 ;  /* 0x0000008000107836 */ /* 0x000fe20000000000 */
[----:B------:R-:W-:-:S02]  /*7400*/  ISETP.GE.AND P5, PT, R18, R4, PT ;  /* 0x000000041200720c */ /* 0x000fc40003fa6270 */
[-C--:B------:R-:W-:Y:S01]  /*7410*/  ISETP.GE.AND P4, PT, R14, R4.reuse, PT ;  /* 0x000000040e00720c */ /* 0x080fe20003f86270 */
[----:B------:R-:W-:Y:S01]  /*7420*/  VIADD R14, R0, 0xe0 ;  /* 0x000000e0000e7836 */ /* 0x000fe20000000000 */
[-C--:B------:R-:W-:Y:S01]  /*7430*/  ISETP.GE.AND P6, PT, R16, R4.reuse, PT ;  /* 0x000000041000720c */ /* 0x080fe20003fc6270 */
[----:B------:R-:W-:Y:S01]  /*7440*/  VIADD R16, R0, 0x100 ;  /* 0x0000010000107836 */ /* 0x000fe20000000000 */
[-C--:B------:R-:W-:Y:S01]  /*7450*/  ISETP.GE.AND P3, PT, R20, R4.reuse, PT ;  /* 0x000000041400720c */ /* 0x080fe20003f66270 */
        /* <DEDUP_REMOVED lines=8> */
[C---:B------:R-:W-:Y:S02]  /*74e0*/  VIADD R14, R0.reuse, 0x160 ;  /* 0x00000160000e7836 */ /* 0x040fe40000000000 */
[----:B------:R3:W-:Y:S01]  /*74f0*/  @!P4 STG.E desc[UR10][R2.64+0x180], R6 ;  /* 0x000180060200c986 */ /* 0x0007e2000c10190a */
[----:B0-----:R-:W-:Y:S01]  /*7500*/  VIADD R12, R0, 0x180 ;  /* 0x00000180000c7836 */ /* 0x001fe20000000000 */
[----:B------:R-:W-:Y:S01]  /*7510*/  ISETP.GE.AND P4, PT, R16, R4, PT ;  /* 0x000000041000720c */ /* 0x000fe20003f86270 */
[C---:B-1----:R-:W-:Y:S01]  /*7520*/  VIADD R10, R0.reuse, 0x1a0 ;  /* 0x000001a0000a7836 */ /* 0x042fe20000000000 */
[----:B------:R0:W-:Y:S01]  /*7530*/  @!P2 STG.E desc[UR10][R2.64+0x380], R21 ;  /* 0x000380150200a986 */ /* 0x0001e2000c10190a */
[----:B--2---:R-:W-:-:S03]  /*7540*/  VIADD R8, R0, 0x1c0 ;  /* 0x000001c000087836 */ /* 0x004fc60000000000 */
[----:B------:R1:W-:Y:S01]  /*7550*/  @!P6 STG.E desc[UR10][R2.64+0x200], R29 ;  /* 0x0002001d0200e986 */ /* 0x0003e2000c10190a */
[-C--:B------:R-:W-:Y:S01]  /*7560*/  ISETP.GE.AND P6, PT, R14, R4.reuse, PT ;  /* 0x000000040e00720c */ /* 0x080fe20003fc6270 */
[----:B---3--:R-:W-:Y:S02]  /*7570*/  VIADD R6, R0, 0x1e0 ;  /* 0x000001e000067836 */ /* 0x008fe40000000000 */
[----:B------:R1:W-:Y:S01]  /*7580*/  @!P5 STG.E desc[UR10][R2.64+0x280], R27 ;  /* 0x0002801b0200d986 */ /* 0x0003e2000c10190a */
[-C--:B------:R-:W-:Y:S02]  /*7590*/  ISETP.GE.AND P5, PT, R12, R4.reuse, PT ;  /* 0x000000040c00720c */ /* 0x080fe40003fa6270 */
[-C--:B------:R-:W-:Y:S01]  /*75a0*/  ISETP.GE.AND P2, PT, R8, R4.reuse, PT ;  /* 0x000000040800720c */ /* 0x080fe20003f46270 */
[----:B0-----:R-:W-:Y:S01]  /*75b0*/  VIADD R21, R0, 0x200 ;  /* 0x0000020000157836 */ /* 0x001fe20000000000 */
        /* <DEDUP_REMOVED lines=15> */
.L_x_348:
        /* <DEDUP_REMOVED lines=9> */
[----:B------:R-:W-:Y:S02]  /*7740*/  LOP3.LUT R3, R0, 0x1f, RZ, 0xc0, !PT ;  /* 0x0000001f00037812 */ /* 0x000fe400078ec0ff */
[----:B------:R-:W-:Y:S01]  /*7750*/  LEA R2, R2, UR4, 0x2 ;  /* 0x0000000402027c11 */ /* 0x000fe2000f8e10ff */
[----:B------:R-:W-:Y:S02]  /*7760*/  STS [R14], R4 ;  /* 0x000000040e007388 */ /* 0x000fe40000000800 */
[----:B------:R-:W-:Y:S02]  /*7770*/  VIADD R3, R3, UR7 ;  /* 0x0000000703037c36 */ /* 0x000fe40008000000 */
        /* <DEDUP_REMOVED lines=17> */
[----:B-----5:R-:W-:Y:S01]  /*7890*/  LDS R12, [R2] ;  /* 0x00000000020c7984 */ /* 0x020fe20000000800 */
[----:B0-----:R-:W-:-:S03]  /*78a0*/  LOP3.LUT R14, R0, 0x3e0, RZ, 0xc0, !PT ;  /* 0x000003e0000e7812 */ /* 0x001fc600078ec0ff */
[----:B------:R-:W-:Y:S04]  /*78b0*/  LDS R10, [R2+0x80] ;  /* 0x00008000020a7984 */ /* 0x000fe80000000800 */
[----:B------:R-:W-:Y:S01]  /*78c0*/  LDS R8, [R2+0x100] ;  /* 0x0001000002087984 */ /* 0x000fe20000000800 */
[----:B------:R-:W-:-:S03]  /*78d0*/  IMAD R14, R14, 0x11, RZ ;  /* 0x000000110e0e7824 */ /* 0x000fc600078e02ff */
[----:B------:R-:W-:Y:S02]  /*78e0*/  LDS R6, [R2+0x180] ;  /* 0x0001800002067984 */ /* 0x000fe40000000800 */
[----:B------:R-:W-:Y:S02]  /*78f0*/  LOP3.LUT R0, R14, 0x1f, R0, 0xf8, !PT ;  /* 0x0000001f0e007812 */ /* 0x000fe400078ef800 */
[----:B------:R-:W-:Y:S03]  /*7900*/  LDS R29, [R2+0x200] ;  /* 0x00020000021d7984 */ /* 0x000fe60000000800 */
[C---:B------:R-:W-:Y:S01]  /*7910*/  VIADD R16, R0.reuse, 0x40 ;  /* 0x0000004000107836 */ /* 0x040fe20000000000 */
[----:B------:R-:W-:Y:S01]  /*7920*/  LDS R27, [R2+0x280] ;  /* 0x00028000021b7984 */ /* 0x000fe20000000800 */
[----:B------:R-:W-:-:S03]  /*7930*/  VIADD R20, R0, 0xc0 ;  /* 0x000000c000147836 */ /* 0x000fc60000000000 */
        /* <DEDUP_REMOVED lines=13> */
[----:B------:R-:W-:Y:S01]  /*7a10*/  IADD3 R3, P0, PT, R14, R3, RZ ;  /* 0x000000030e037210 */ /* 0x000fe20007f1e0ff */
[----:B------:R-:W-:-:S04]  /*7a20*/  VIADD R14, R0, 0x20 ;  /* 0x00000020000e7836 */ /* 0x000fc80000000000 */
        /* <DEDUP_REMOVED lines=27> */
[-C--:B------:R-:W-:Y:S02]  /*7be0*/  ISETP.GE.AND P5, PT, R16, R4.reuse, PT ;  /* 0x000000041000720c */ /* 0x080fe40003fa6270 */
[----:B------:R0:W-:Y:S01]  /*7bf0*/  @!P0 STG.E desc[UR10][R2.64+0x280], R27 ;  /* 0x0002801b02008986 */ /* 0x0001e2000c10190a */
[----:B-1----:R-:W-:Y:S01]  /*7c00*/  VIADD R10, R0, 0x1a0 ;  /* 0x000001a0000a7836 */ /* 0x002fe20000000000 */
[-C--:B------:R-:W-:Y:S01]  /*7c10*/  ISETP.GE.AND P0, PT, R12, R4.reuse, PT ;  /* 0x000000040c00720c */ /* 0x080fe20003f06270 */
[----:B--2---:R-:W-:Y:S01]  /*7c20*/  VIADD R8, R0, 0x1c0 ;  /* 0x000001c000087836 */ /* 0x004fe20000000000 */
[----:B------:R1:W-:Y:S01]  /*7c30*/  @!P6 STG.E desc[UR10][R2.64+0x200], R29 ;  /* 0x0002001d0200e986 */ /* 0x0003e2000c10190a */
[----:B------:R-:W-:Y:S01]  /*7c40*/  ISETP.GE.AND P6, PT, R14, R4, PT ;  /* 0x000000040e00720c */ /* 0x000fe20003fc6270 */
[----:B---3--:R-:W-:-:S02]  /*7c50*/  VIADD R6, R0, 0x1e0 ;  /* 0x000001e000067836 */ /* 0x008fc40000000000 */
[----:B------:R1:W-:Y:S01]  /*7c60*/  @!P1 STG.E desc[UR10][R2.64+0x300], R25 ;  /* 0x0003001902009986 */ /* 0x0003e2000c10190a */
[-C--:B------:R-:W-:Y:S01]  /*7c70*/  ISETP.GE.AND P1, PT, R10, R4.reuse, PT ;  /* 0x000000040a00720c */ /* 0x080fe20003f26270 */
[----:B0-----:R-:W-:Y:S02]  /*7c80*/  VIADD R27, R0, 0x200 ;  /* 0x00000200001b7836 */ /* 0x001fe40000000000 */
        /* <DEDUP_REMOVED lines=15> */
.L_x_349:
        /* <DEDUP_REMOVED lines=16> */
.L_x_1358:


//--------------------- .text._ZN3cub18CUB_300001_SM_10006detail10merge_sort30DeviceMergeSortPartitionKernelIN6thrust24THRUST_300001_SM_1000_NS10device_ptrIiEEj4cmpdiEEvbT_PT2_T0_SC_PSC_T1_SC_i --------------------------
	.section	.text._ZN3cub18CUB_300001_SM_10006detail10merge_sort30DeviceMergeSortPartitionKernelIN6thrust24THRUST_300001_SM_1000_NS10device_ptrIiEEj4cmpdiEEvbT_PT2_T0_SC_PSC_T1_SC_i,"ax",@progbits
	.align	128
        .global         _ZN3cub18CUB_300001_SM_10006detail10merge_sort30DeviceMergeSortPartitionKernelIN6thrust24THRUST_300001_SM_1000_NS10device_ptrIiEEj4cmpdiEEvbT_PT2_T0_SC_PSC_T1_SC_i
        .type           _ZN3cub18CUB_300001_SM_10006detail10merge_sort30DeviceMergeSortPartitionKernelIN6thrust24THRUST_300001_SM_1000_NS10device_ptrIiEEj4cmpdiEEvbT_PT2_T0_SC_PSC_T1_SC_i,@function
        .size           _ZN3cub18CUB_300001_SM_10006detail10merge_sort30DeviceMergeSortPartitionKernelIN6thrust24THRUST_300001_SM_1000_NS10device_ptrIiEEj4cmpdiEEvbT_PT2_T0_SC_PSC_T1_SC_i,(.L_x_1359 - _ZN3cub18CUB_300001_SM_10006detail10merge_sort30DeviceMergeSortPartitionKernelIN6thrust24THRUST_300001_SM_1000_NS10device_ptrIiEEj4cmpdiEEvbT_PT2_T0_SC_PSC_T1_SC_i)
        .other          _ZN3cub18CUB_300001_SM_10006detail10merge_sort30DeviceMergeSortPartitionKernelIN6thrust24THRUST_300001_SM_1000_NS10device_ptrIiEEj4cmpdiEEvbT_PT2_T0_SC_PSC_T1_SC_i,@"STO_CUDA_ENTRY STV_DEFAULT"
_ZN3cub18CUB_300001_SM_10006detail10merge_sort30DeviceMergeSortPartitionKernelIN6thrust24THRUST_300001_SM_1000_NS10device_ptrIiEEj4cmpdiEEvbT_PT2_T0_SC_PSC_T1_SC_i:
.text._ZN3cub18CUB_300001_SM_10006detail10merge_sort30DeviceMergeSortPartitionKernelIN6thrust24THRUST_300001_SM_1000_NS10device_ptrIiEEj4cmpdiEEvbT_PT2_T0_SC_PSC_T1_SC_i:
[----:B------:R-:W-:Y:S01]  /*0000*/  LDC R1, c[0x0][0x37c] ;  /* 0x0000df00ff017b82 */ /* 0x000fe20000000800 */
[----:B------:R-:W0:Y:S01]  /*0010*/  S2R R0, SR_CTAID.X ;  /* 0x0000000000007919 */ /* 0x000e220000002500 */
[----:B------:R-:W0:Y:S01]  /*0020*/  LDCU UR4, c[0x0][0x360] ;  /* 0x00006c00ff0477ac */ /* 0x000e220008000800 */
[----:B------:R-:W0:Y:S01]  /*0030*/  S2R R3, SR_TID.X ;  /* 0x0000000000037919 */ /* 0x000e220000002100 */
[----:B------:R-:W1:Y:S01]  /*0040*/  LDCU UR6, c[0x0][0x39c] ;  /* 0x00007380ff0677ac */ /* 0x000e620008000800 */
[----:B0-----:R-:W-:-:S05]  /*0050*/  IMAD R0, R0, UR4, R3 ;  /* 0x0000000400007c24 */ /* 0x001fca000f8e0203 */
[----:B-1----:R-:W-:-:S13]  /*0060*/  ISETP.GE.U32.AND P0, PT, R0, UR6, PT ;  /* 0x0000000600007c0c */ /* 0x002fda000bf06070 */
[----:B------:R-:W-:Y:S05]  /*0070*/  @P0 EXIT ;  /* 0x000000000000094d */ /* 0x000fea0003800000 */
[----:B------:R-:W0:Y:S01]  /*0080*/  LDCU UR5, c[0x0][0x3ac] ;  /* 0x00007580ff0577ac */ /* 0x000e220008000800 */
[----:B------:R-:W-:Y:S01]  /*0090*/  VIADD R2, R0, 0x1 ;  /* 0x0000000100027836 */ /* 0x000fe20000000000 */
[----:B------:R-:W-:Y:S01]  /*00a0*/  ACQBULK ;  /* 0x000000000000782e */ /* 0x000fe20000000000 */
[----:B------:R-:W1:Y:S03]  /*00b0*/  LDCU UR7, c[0x0][0x3b0] ;  /* 0x00007600ff0777ac */ /* 0x000e660008000800 */
[----:B------:R-:W-:Y:S01]  /*00c0*/  ISETP.NE.AND P0, PT, R2, UR6, PT ;  /* 0x0000000602007c0c */ /* 0x000fe2000bf05270 */
[----:B------:R-:W2:Y:S01]  /*00d0*/  LDCU UR10, c[0x0][0x398] ;  /* 0x00007300ff0a77ac */ /* 0x000ea20008000800 */
[----:B------:R-:W3:Y:S01]  /*00e0*/  LDCU.64 UR8, c[0x0][0x358] ;  /* 0x00006b00ff0877ac */ /* 0x000ee20008000a00 */
[----:B0-----:R-:W-:-:S10]  /*00f0*/  UIADD3 UR4, UPT, UPT, -UR5, URZ, URZ ;  /* 0x000000ff05047290 */ /* 0x001fd4000fffe1ff */
[----:B------:R-:W0:Y:S01]  /*0100*/  @!P0 LDC.64 R4, c[0x0][0x3a0] ;  /* 0x0000e800ff048b82 */ /* 0x000e220000000a00 */
[----:B------:R-:W-:Y:S01]  /*0110*/  LOP3.LUT R2, R0, UR4, RZ, 0xc0, !PT ;  /* 0x0000000400027c12 */ /* 0x000fe2000f8ec0ff */
[----:B------:R-:W-:-:S04]  /*0120*/  USHF.R.U32.HI UR4, URZ, 0x1, UR5 ;  /* 0x00000001ff047899 */ /* 0x000fc80008011605 */
[----:B-1----:R-:W-:Y:S01]  /*0130*/  IMAD R3, R2, UR7, RZ ;  /* 0x0000000702037c24 */ /* 0x002fe2000f8e02ff */
[----:B------:R-:W-:-:S04]  /*0140*/  UIMAD UR4, UR4, UR7, URZ ;  /* 0x00000007040472a4 */ /* 0x000fc8000f8e02ff */
[----:B------:R-:W-:-:S04]  /*0150*/  LOP3.LUT R2, RZ, R3, RZ, 0x33, !PT ;  /* 0x00000003ff027212 */ /* 0x000fc800078e33ff */
[----:B------:R-:W-:-:S04]  /*0160*/  VIMNMX.U32 R2, PT, PT, R2, UR4, PT ;  /* 0x0000000402027c48 */ /* 0x000fc8000bfe0000 */
[----:B--2---:R-:W-:Y:S01]  /*0170*/  VIADDMNMX.U32 R2, R2, R3, UR10, PT ;  /* 0x0000000a02027e46 */ /* 0x004fe2000b800003 */
[----:B0-----:R-:W-:Y:S01]  /*0180*/  @!P0 IMAD.WIDE.U32 R4, R0, 0x4, R4 ;  /* 0x0000000400048825 */ /* 0x001fe200078e0004 */
[----:B------:R-:W-:Y:S02]  /*0190*/  VIMNMX.U32 R3, PT, PT, R3, UR10, PT ;  /* 0x0000000a03037c48 */ /* 0x000fe4000bfe0000 */
[----:B------:R-:W-:Y:S02]  /*01a0*/  LOP3.LUT R6, RZ, R2, RZ, 0x33, !PT ;  /* 0x00000002ff067212 */ /* 0x000fe400078e33ff */
[----:B---3--:R0:W-:Y:S02]  /*01b0*/  @!P0 STG.E desc[UR8][R4.64], R2 ;  /* 0x0000000204008986 */ /* 0x0081e4000c101908 */
[----:B------:R-:W-:-:S04]  /*01c0*/  VIMNMX.U32 R7, PT, PT, R6, UR4, PT ;  /* 0x0000000406077c48 */ /* 0x000fc8000bfe0000 */
[----:B------:R-:W-:Y:S01]  /*01d0*/  VIADDMNMX.U32 R7, R7, R2, UR10, PT ;  /* 0x0000000a07077e46 */ /* 0x000fe2000b800002 */
[----:B------:R-:W-:Y:S06]  /*01e0*/  @!P0 EXIT ;  /* 0x000000000000894d */ /* 0x000fec0003800000 */
[----:B------:R-:W1:Y:S01]  /*01f0*/  LDCU.U8 UR6, c[0x0][0x380] ;  /* 0x00007000ff0677ac */ /* 0x000e620008000000 */
[----:B------:R-:W-:Y:S01]  /*0200*/  BSSY.RECONVERGENT B0, `(.L_x_350) ;  /* 0x000004c000007945 */ /* 0x000fe20003800200 */
[----:B------:R-:W-:-:S06]  /*0210*/  UIADD3 UR4, UPT, UPT, UR5, -0x1, URZ ;  /* 0xffffffff05047890 */ /* 0x000fcc000fffe0ff */
[----:B0-----:R-:W-:-:S05]  /*0220*/  LOP3.LUT R4, R0, UR4, RZ, 0xc0, !PT ;  /* 0x0000000400047c12 */ /* 0x001fca000f8ec0ff */
[----:B------:R-:W-:Y:S01]  /*0230*/  IMAD R4, R4, UR7, RZ ;  /* 0x0000000704047c24 */ /* 0x000fe2000f8e02ff */
[----:B-1----:R-:W-:-:S04]  /*0240*/  UPRMT UR6, UR6, 0x8880, URZ ;  /* 0x0000888006067896 */ /* 0x002fc800080000ff */
[----:B------:R-:W-:-:S03]  /*0250*/  VIADDMNMX.U32 R4, R7, -R3, R4, PT ;  /* 0x8000000307047246 */ /* 0x000fc60003800004 */
[----:B------:R-:W-:Y:S02]  /*0260*/  UMOV UR4, UR6 ;  /* 0x0000000600047c82 */ /* 0x000fe40008000000 */
[----:B------:R-:W-:-:S09]  /*0270*/  UISETP.NE.AND UP0, UPT, UR4, URZ, UPT ;  /* 0x000000ff0400728c */ /* 0x000fd2000bf05270 */
[----:B------:R-:W-:Y:S05]  /*0280*/  BRA.U !UP0, `(.L_x_351) ;  /* 0x00000001088c7547 */ /* 0x000fea000b800000 */
[----:B------:R-:W-:Y:S01]  /*0290*/  IMAD.IADD R7, R7, 0x1, -R2 ;  /* 0x0000000107077824 */ /* 0x000fe200078e0a02 */
[----:B------:R-:W-:Y:S01]  /*02a0*/  VIADDMNMX.U32 R5, R2, -R3, R4, PT ;  /* 0x8000000302057246 */ /* 0x000fe20003800004 */
[----:B------:R-:W0:Y:S01]  /*02b0*/  LDCU.64 UR4, c[0x0][0x388] ;  /* 0x00007100ff0477ac */ /* 0x000e220008000a00 */
[----:B------:R-:W-:Y:S02]  /*02c0*/  BSSY.RECONVERGENT B1, `(.L_x_352) ;  /* 0x000001e000017945 */ /* 0x000fe40003800200 */
[----:B------:R-:W-:-:S05]  /*02d0*/  VIMNMX.U32 R6, PT, PT, R4, R7, !PT ;  /* 0x0000000704067248 */ /* 0x000fca0007fe0000 */
[----:B------:R-:W-:-:S05]  /*02e0*/  IMAD.IADD R6, R6, 0x1, -R7 ;  /* 0x0000000106067824 */ /* 0x000fca00078e0a07 */
[----:B------:R-:W-:-:S13]  /*02f0*/  ISETP.GE.U32.AND P0, PT, R6, R5, PT ;  /* 0x000000050600720c */ /* 0x000fda0003f06070 */
[----:B0-----:R-:W-:Y:S05]  /*0300*/  @P0 BRA `(.L_x_353) ;  /* 0x0000000000640947 */ /* 0x001fea0003800000 */
[----:B------:R-:W0:Y:S02]  /*0310*/  LDC.64 R8, c[0x4][0x10] ;  /* 0x01000400ff087b82 */ /* 0x000e240000000a00 */
[----:B0-----:R-:W5:Y:S02]  /*0320*/  LDG.E.64 R8, desc[UR8][R8.64] ;  /* 0x0000000808087981 */ /* 0x001f64000c1e1b00 */
.L_x_354:
[----:B------:R-:W-:-:S05]  /*0330*/  IMAD.IADD R7, R5, 0x1, -R6 ;  /* 0x0000000105077824 */ /* 0x000fca00078e0a06 */
[----:B------:R-:W-:-:S04]  /*0340*/  LEA.HI R18, R7, R6, RZ, 0x1f ;  /* 0x0000000607127211 */ /* 0x000fc800078ff8ff */
[-C--:B------:R-:W-:Y:S02]  /*0350*/  LOP3.LUT R7, RZ, R18.reuse, RZ, 0x33, !PT ;  /* 0x00000012ff077212 */ /* 0x080fe400078e33ff */
[----:B------:R-:W-:-:S03]  /*0360*/  IADD3 R11, P1, PT, R3, R18, RZ ;  /* 0x00000012030b7210 */ /* 0x000fc60007f3e0ff */
[----:B------:R-:W-:Y:S02]  /*0370*/  IMAD.IADD R7, R4, 0x1, R7 ;  /* 0x0000000104077824 */ /* 0x000fe400078e0207 */
[----:B------:R-:W-:Y:S01]  /*0380*/  IMAD.X R14, RZ, RZ, RZ, P1 ;  /* 0x000000ffff0e7224 */ /* 0x000fe200008e06ff */
[C---:B------:R-:W-:Y:S02]  /*0390*/  LEA R16, P1, R11.reuse, UR4, 0x2 ;  /* 0x000000040b107c11 */ /* 0x040fe4000f8210ff */
[----:B------:R-:W-:Y:S02]  /*03a0*/  IADD3 R7, P0, PT, R2, R7, RZ ;  /* 0x0000000702077210 */ /* 0x000fe40007f1e0ff */
[----:B------:R-:W-:-:S03]  /*03b0*/  LEA.HI.X R17, R11, UR5, R14, 0x2, P1 ;  /* 0x000000050b117c11 */ /* 0x000fc600088f140e */
[----:B------:R-:W-:Y:S01]  /*03c0*/  IMAD.X R12, RZ, RZ, RZ, P0 ;  /* 0x000000ffff0c7224 */ /* 0x000fe200000e06ff */
[C---:B------:R-:W-:Y:S01]  /*03d0*/  LEA R10, P0, R7.reuse, UR4, 0x2 ;  /* 0x00000004070a7c11 */ /* 0x040fe2000f8010ff */
[----:B------:R-:W2:Y:S03]  /*03e0*/  LDG.E R15, desc[UR8][R16.64] ;  /* 0x00000008100f7981 */ /* 0x000ea6000c1e1900 */
[----:B------:R-:W-:-:S06]  /*03f0*/  LEA.HI.X R11, R7, UR5, R12, 0x2, P0 ;  /* 0x00000005070b7c11 */ /* 0x000fcc00080f140c */
[----:B------:R-:W3:Y:S01]  /*0400*/  LDG.E R11, desc[UR8][R10.64] ;  /* 0x000000080a0b7981 */ /* 0x000ee2000c1e1900 */
[----:B--2--5:R-:W-:-:S06]  /*0410*/  IMAD.WIDE R14, R15, 0x8, R8 ;  /* 0x000000080f0e7825 */ /* 0x024fcc00078e0208 */
[----:B------:R-:W2:Y:S01]  /*0420*/  LD.E.64 R14, desc[UR8][R14.64] ;  /* 0x000000080e0e7980 */ /* 0x000ea2000c101b00 */
[----:B---3--:R-:W-:-:S06]  /*0430*/  IMAD.WIDE R12, R11, 0x8, R8 ;  /* 0x000000080b0c7825 */ /* 0x008fcc00078e0208 */
[----:B------:R-:W2:Y:S02]  /*0440*/  LD.E.64 R12, desc[UR8][R12.64] ;  /* 0x000000080c0c7980 */ /* 0x000ea4000c101b00 */
[----:B--2---:R-:W-:-:S06]  /*0450*/  DSETP.GEU.AND P0, PT, R12, R14, PT ;  /* 0x0000000e0c00722a */ /* 0x004fcc0003f0e000 */
[----:B------:R-:W-:-:S08]  /*0460*/  SEL R5, R5, R18, P0 ;  /* 0x0000001205057207 */ /* 0x000fd00000000000 */
[----:B------:R-:W-:-:S05]  /*0470*/  @P0 VIADD R6, R18, 0x1 ;  /* 0x0000000112060836 */ /* 0x000fca0000000000 */
[----:B------:R-:W-:-:S13]  /*0480*/  ISETP.GE.U32.AND P0, PT, R6, R5, PT ;  /* 0x000000050600720c */ /* 0x000fda0003f06070 */
[----:B------:R-:W-:Y:S05]  /*0490*/  @!P0 BRA `(.L_x_354) ;  /* 0xfffffffc00a48947 */ /* 0x000fea000383ffff */
.L_x_353:
[----:B------:R-:W-:Y:S05]  /*04a0*/  BSYNC.RECONVERGENT B1 ;  /* 0x0000000000017941 */ /* 0x000fea0003800200 */
.L_x_352:
[----:B------:R-:W-:Y:S05]  /*04b0*/  BRA `(.L_x_355) ;  /* 0x0000000000807947 */ /* 0x000fea0003800000 */
.L_x_351:
[----:B------:R-:W-:Y:S01]  /*04c0*/  IMAD.IADD R7, R7, 0x1, -R2 ;  /* 0x0000000107077824 */ /* 0x000fe200078e0a02 */
[----:B------:R-:W-:Y:S01]  /*04d0*/  VIADDMNMX.U32 R5, R2, -R3, R4, PT ;  /* 0x8000000302057246 */ /* 0x000fe20003800004 */
[----:B------:R-:W0:Y:S03]  /*04e0*/  LDCU.64 UR4, c[0x0][0x390] ;  /* 0x00007200ff0477ac */ /* 0x000e260008000a00 */
[----:B------:R-:W-:-:S05]  /*04f0*/  VIMNMX.U32 R6, PT, PT, R4, R7, !PT ;  /* 0x0000000704067248 */ /* 0x000fca0007fe0000 */
[----:B------:R-:W-:-:S05]  /*0500*/  IMAD.IADD R6, R6, 0x1, -R7 ;  /* 0x0000000106067824 */ /* 0x000fca00078e0a07 */
[----:B------:R-:W-:-:S13]  /*0510*/  ISETP.GE.U32.AND P0, PT, R6, R5, PT ;  /* 0x000000050600720c */ /* 0x000fda0003f06070 */
[----:B0-----:R-:W-:Y:S05]  /*0520*/  @P0 BRA `(.L_x_355) ;  /* 0x0000000000640947 */ /* 0x001fea0003800000 */
[----:B------:R-:W0:Y:S02]  /*0530*/  LDC.64 R8, c[0x4][0x10] ;  /* 0x01000400ff087b82 */ /* 0x000e240000000a00 */
[----:B0-----:R-:W5:Y:S02]  /*0540*/  LDG.E.64 R8, desc[UR8][R8.64] ;  /* 0x0000000808087981 */ /* 0x001f64000c1e1b00 */
.L_x_356:
        /* <DEDUP_REMOVED lines=23> */
.L_x_355:
[----:B------:R-:W-:Y:S05]  /*06c0*/  BSYNC.RECONVERGENT B0 ;  /* 0x0000000000007941 */ /* 0x000fea0003800200 */
.L_x_350:
[----:B------:R-:W0:Y:S01]  /*06d0*/  LDC.64 R4, c[0x0][0x3a0] ;  /* 0x0000e800ff047b82 */ /* 0x000e220000000a00 */
[----:B------:R-:W-:Y:S02]  /*06e0*/  IMAD.IADD R3, R3, 0x1, R6 ;  /* 0x0000000103037824 */ /* 0x000fe400078e0206 */
[----:B0-----:R-:W-:-:S05]  /*06f0*/  IMAD.WIDE.U32 R4, R0, 0x4, R4 ;  /* 0x0000000400047825 */ /* 0x001fca00078e0004 */
[----:B------:R-:W-:Y:S01]  /*0700*/  STG.E desc[UR8][R4.64], R3 ;  /* 0x0000000304007986 */ /* 0x000fe2000c101908 */
[----:B------:R-:W-:Y:S05]  /*0710*/  EXIT ;  /* 0x000000000000794d */ /* 0x000fea0003800000 */
.L_x_357:
        /* <DEDUP_REMOVED lines=14> */
.L_x_1359:


//--------------------- .text._ZN3cub18CUB_300001_SM_10006detail10merge_sort30DeviceMergeSortBlockSortKernelINS2_10policy_hubIN6thrust24THRUST_300001_SM_1000_NS10device_ptrIiEEE9Policy600ES8_PNS0_8NullTypeES8_SC_j4cmpdiSB_EEvbT0_T1_T2_T3_T4_PT6_PT7_T5_NS1_7vsmem_tE --------------------------
	.section	.text._ZN3cub18CUB_300001_SM_10006detail10merge_sort30DeviceMergeSortBlockSortKernelINS2_10policy_hubIN6thrust24THRUST_300001_SM_1000_NS10device_ptrIiEEE9Policy600ES8_PNS0_8NullTypeES8_SC_j4cmpdiSB_EEvbT0_T1_T2_T3_T4_PT6_PT7_T5_NS1_7vsmem_tE,"ax",@progbits
	.align	128
        .global         _ZN3cub18CUB_300001_SM_10006detail10merge_sort30DeviceMergeSortBlockSortKernelINS2_10policy_hubIN6thrust24THRUST_300001_SM_1000_NS10device_ptrIiEEE9Policy600ES8_PNS0_8NullTypeES8_SC_j4cmpdiSB_EEvbT0_T1_T2_T3_T4_PT6_PT7_T5_NS1_7vsmem_tE
        .type           _ZN3cub18CUB_300001_SM_10006detail10merge_sort30DeviceMergeSortBlockSortKernelINS2_10policy_hubIN6thrust24THRUST_300001_SM_1000_NS10device_ptrIiEEE9Policy600ES8_PNS0_8NullTypeES8_SC_j4cmpdiSB_EEvbT0_T1_T2_T3_T4_PT6_PT7_T5_NS1_7vsmem_tE,@function
        .size           _ZN3cub18CUB_300001_SM_10006detail10merge_sort30DeviceMergeSortBlockSortKernelINS2_10policy_hubIN6thrust24THRUST_300001_SM_1000_NS10device_ptrIiEEE9Policy600ES8_PNS0_8NullTypeES8_SC_j4cmpdiSB_EEvbT0_T1_T2_T3_T4_PT6_PT7_T5_NS1_7vsmem_tE,(.L_x_1360 - _ZN3cub18CUB_300001_SM_10006detail10merge_sort30DeviceMergeSortBlockSortKernelINS2_10policy_hubIN6thrust24THRUST_300001_SM_1000_NS10device_ptrIiEEE9Policy600ES8_PNS0_8NullTypeES8_SC_j4cmpdiSB_EEvbT0_T1_T2_T3_T4_PT6_PT7_T5_NS1_7vsmem_tE)
        .other          _ZN3cub18CUB_300001_SM_10006detail10merge_sort30DeviceMergeSortBlockSortKernelINS2_10policy_hubIN6thrust24THRUST_300001_SM_1000_NS10device_ptrIiEEE9Policy600ES8_PNS0_8NullTypeES8_SC_j4cmpdiSB_EEvbT0_T1_T2_T3_T4_PT6_PT7_T5_NS1_7vsmem_tE,@"STO_CUDA_ENTRY STV_DEFAULT"
_ZN3cub18CUB_300001_SM_10006detail10merge_sort30DeviceMergeSortBlockSortKernelINS2_10policy_hubIN6thrust24THRUST_300001_SM_1000_NS10device_ptrIiEEE9Policy600ES8_PNS0_8NullTypeES8_SC_j4cmpdiSB_EEvbT0_T1_T2_T3_T4_PT6_PT7_T5_NS1_7vsmem_tE:
.text._ZN3cub18CUB_300001_SM_10006detail10merge_sort30DeviceMergeSortBlockSortKernelINS2_10policy_hubIN6thrust24THRUST_300001_SM_1000_NS10device_ptrIiEEE9Policy600ES8_PNS0_8NullTypeES8_SC_j4cmpdiSB_EEvbT0_T1_T2_T3_T4_PT6_PT7_T5_NS1_7vsmem_tE:
[----:B------:R-:W-:Y:S01]  /*0000*/  LDC R1, c[0x0][0x37c] ;  /* 0x0000df00ff017b82 */ /* 0x000fe20000000800 */
[----:B------:R-:W0:Y:S01]  /*0010*/  S2R R2, SR_CTAID.X ;  /* 0x0000000000027919 */ /* 0x000e220000002500 */
[----:B------:R-:W1:Y:S01]  /*0020*/  LDCU UR4, c[0x0][0x370] ;  /* 0x00006e00ff0477ac */ /* 0x000e620008000800 */
[----:B------:R-:W2:Y:S01]  /*0030*/  LDCU.64 UR8, c[0x0][0x358] ;  /* 0x00006b00ff0877ac */ /* 0x000ea20008000a00 */
[----:B-1----:R-:W-:-:S06]  /*0040*/  UIADD3 UR4, UPT, UPT, UR4, -0x1, URZ ;  /* 0xffffffff04047890 */ /* 0x002fcc000fffe0ff */
[C---:B0-----:R-:W-:Y:S01]  /*0050*/  ISETP.GE.U32.AND P0, PT, R2.reuse, UR4, PT ;  /* 0x0000000402007c0c */ /* 0x041fe2000bf06070 */
[----:B------:R-:W-:-:S12]  /*0060*/  IMAD R2, R2, 0x1100, RZ ;  /* 0x0000110002027824 */ /* 0x000fd800078e02ff */
[----:B--2---:R-:W-:Y:S05]  /*0070*/  @P0 BRA `(.L_x_358) ;  /* 0x00000064002c0947 */ /* 0x004fea0003800000 */
[----:B------:R-:W0:Y:S01]  /*0080*/  S2R R25, SR_TID.X ;  /* 0x0000000000197919 */ /* 0x000e220000002100 */
[----:B------:R-:W1:Y:S01]  /*0090*/  LDCU.64 UR4, c[0x0][0x388] ;  /* 0x00007100ff0477ac */ /* 0x000e620008000a00 */
[----:B------:R-:W-:Y:S01]  /*00a0*/  ACQBULK ;  /* 0x000000000000782e */ /* 0x000fe20000000000 */
[----:B0-----:R-:W-:-:S05]  /*00b0*/  LOP3.LUT R0, R25, 0x3e0, RZ, 0xc0, !PT ;  /* 0x000003e019007812 */ /* 0x001fca00078ec0ff */
[----:B------:R-:W-:-:S05]  /*00c0*/  IMAD R0, R0, 0x11, RZ ;  /* 0x0000001100007824 */ /* 0x000fca00078e02ff */
[----:B------:R-:W-:-:S04]  /*00d0*/  LOP3.LUT R3, R0, 0x1f, R25, 0xf8, !PT ;  /* 0x0000001f00037812 */ /* 0x000fc800078ef819 */
[----:B------:R-:W-:-:S05]  /*00e0*/  IADD3 R3, P0, PT, R2, R3, RZ ;  /* 0x0000000302037210 */ /* 0x000fca0007f1e0ff */
[----:B------:R-:W-:Y:S02]  /*00f0*/  IMAD.X R4, RZ, RZ, RZ, P0 ;  /* 0x000000ffff047224 */ /* 0x000fe400000e06ff */
        /* <DEDUP_REMOVED lines=20> */
[----:B------:R-:W5:Y:S01]  /*0240*/  LDG.E R23, desc[UR8][R4.64+0x800] ;  /* 0x0008000804177981 */ /* 0x000f62000c1e1900 */
[----:B------:R-:W0:Y:S01]  /*0250*/  S2UR UR5, SR_CgaCtaId ;  /* 0x00000000000579c3 */ /* 0x000e220000008800 */
[----:B------:R-:W-:Y:S01]  /*0260*/  SHF.R.U32.HI R22, RZ, 0x5, R25 ;  /* 0x00000005ff167819 */ /* 0x000fe20000011619 */
[----:B------:R-:W-:Y:S01]  /*0270*/  UMOV UR4, 0x400 ;  /* 0x0000040000047882 */ /* 0x000fe20000000000 */
[----:B------:R-:W1:Y:S01]  /*0280*/  S2R R27, SR_LANEID ;  /* 0x00000000001b7919 */ /* 0x000e620000000000 */
[----:B0-----:R-:W-:-:S02]  /*0290*/  ULEA UR4, UR5, UR4, 0x18 ;  /* 0x0000000405047291 */ /* 0x001fc4000f8ec0ff */
[----:B-1----:R-:W-:-:S05]  /*02a0*/  IMAD R22, R22, 0x220, R27 ;  /* 0x0000022016167824 */ /* 0x002fca00078e021b */
[----:B------:R-:W-:-:S05]  /*02b0*/  LEA R26, R22, UR4, 0x2 ;  /* 0x00000004161a7c11 */ /* 0x000fca000f8e10ff */
[----:B--2---:R0:W-:Y:S04]  /*02c0*/  STS [R26], R6 ;  /* 0x000000061a007388 */ /* 0x0041e80000000800 */
[----:B---3--:R-:W-:Y:S04]  /*02d0*/  STS [R26+0x80], R7 ;  /* 0x000080071a007388 */ /* 0x008fe80000000800 */
[----:B----4-:R-:W-:Y:S01]  /*02e0*/  STS [R26+0x100], R8 ;  /* 0x000100081a007388 */ /* 0x010fe20000000800 */
[----:B0-----:R-:W-:-:S03]  /*02f0*/  IMAD R6, R27, 0x40, R26 ;  /* 0x000000401b067824 */ /* 0x001fc600078e021a */
        /* <DEDUP_REMOVED lines=12> */
[----:B------:R-:W-:Y:S04]  /*03c0*/  STS [R26+0x780], R21 ;  /* 0x000780151a007388 */ /* 0x000fe80000000800 */
[----:B------:R-:W-:Y:S01]  /*03d0*/  STS [R26+0x800], R23 ;  /* 0x000800171a007388 */ /* 0x000fe20000000800 */
[----:B------:R-:W-:-:S03]  /*03e0*/  NOP ;  /* 0x0000000000007918 */ /* 0x000fc60000000000 */
[----:B------:R-:W-:Y:S04]  /*03f0*/  LDS R25, [R6] ;  /* 0x0000000006197984 */ /* 0x000fe80000000800 */
[----:B------:R-:W1:Y:S04]  /*0400*/  LDS R4, [R6+0x4] ;  /* 0x0000040006047984 */ /* 0x000e680000000800 */
[----:B------:R-:W-:Y:S04]  /*0410*/  LDS R24, [R6+0x8] ;  /* 0x0000080006187984 */ /* 0x000fe80000000800 */
[----:B------:R-:W2:Y:S04]  /*0420*/  LDS R15, [R6+0xc] ;  /* 0x00000c00060f7984 */ /* 0x000ea80000000800 */
[----:B------:R-:W-:Y:S04]  /*0430*/  LDS R29, [R6+0x10] ;  /* 0x00001000061d7984 */ /* 0x000fe80000000800 */
[----:B------:R-:W3:Y:S04]  /*0440*/  LDS R30, [R6+0x14] ;  /* 0x00001400061e7984 */ /* 0x000ee80000000800 */
[----:B------:R-:W-:Y:S04]  /*0450*/  LDS R33, [R6+0x18] ;  /* 0x0000180006217984 */ /* 0x000fe80000000800 */
[----:B------:R-:W4:Y:S04]  /*0460*/  LDS R22, [R6+0x1c] ;  /* 0x00001c0006167984 */ /* 0x000f280000000800 */
[----:B------:R-:W-:Y:S04]  /*0470*/  LDS R35, [R6+0x20] ;  /* 0x0000200006237984 */ /* 0x000fe80000000800 */
[----:B------:R-:W-:Y:S04]  /*0480*/  LDS R26, [R6+0x24] ;  /* 0x00002400061a7984 */ /* 0x000fe80000000800 */
[----:B------:R-:W-:Y:S04]  /*0490*/  LDS R23, [R6+0x28] ;  /* 0x0000280006177984 */ /* 0x000fe80000000800 */
[----:B------:R-:W-:Y:S04]  /*04a0*/  LDS R28, [R6+0x2c] ;  /* 0x00002c00061c7984 */ /* 0x000fe80000000800 */
[----:B------:R-:W-:Y:S04]  /*04b0*/  LDS R27, [R6+0x30] ;  /* 0x00003000061b7984 */ /* 0x000fe80000000800 */
[----:B------:R-:W5:Y:S04]  /*04c0*/  LDS R16, [R6+0x34] ;  /* 0x0000340006107984 */ /* 0x000f680000000800 */
[----:B------:R-:W-:Y:S04]  /*04d0*/  LDS R17, [R6+0x38] ;  /* 0x0000380006117984 */ /* 0x000fe80000000800 */
[----:B------:R-:W5:Y:S04]  /*04e0*/  LDS R20, [R6+0x3c] ;  /* 0x00003c0006147984 */ /* 0x000f680000000800 */
[----:B------:R2:W5:Y:S01]  /*04f0*/  LDS R5, [R6+0x40] ;  /* 0x0000400006057984 */ /* 0x0005620000000800 */
[----:B------:R-:W-:Y:S08]  /*0500*/  BAR.SYNC.DEFER_BLOCKING 0x0 ;  /* 0x0000000000007b1d */ /* 0x000ff00000010000 */
[----:B0-----:R-:W0:Y:S08]  /*0510*/  LDC.64 R18, c[0x4][0x10] ;  /* 0x01000400ff127b82 */ /* 0x001e300000000a00 */
[----:B------:R-:W-:Y:S01]  /*0520*/  PREEXIT ;  /* 0x000000000000782d */ /* 0x000fe20000000000 */
[----:B0-----:R-:W1:Y:S02]  /*0530*/  LDG.E.64 R18, desc[UR8][R18.64] ;  /* 0x0000000812127981 */ /* 0x001e64000c1e1b00 */
[----:B-1----:R-:W-:-:S04]  /*0540*/  IMAD.WIDE R8, R4, 0x8, R18 ;  /* 0x0000000804087825 */ /* 0x002fc800078e0212 */
[--C-:B--2---:R-:W-:Y:S02]  /*0550*/  IMAD.WIDE R6, R25, 0x8, R18.reuse ;  /* 0x0000000819067825 */ /* 0x104fe400078e0212 */
[----:B------:R-:W2:Y:S04]  /*0560*/  LD.E.64 R8, desc[UR8][R8.64] ;  /* 0x0000000808087980 */ /* 0x000ea8000c101b00 */
[----:B------:R-:W2:Y:S01]  /*0570*/  LD.E.64 R6, desc[UR8][R6.64] ;  /* 0x0000000806067980 */ /* 0x000ea2000c101b00 */
[----:B------:R-:W-:-:S04]  /*0580*/  IMAD.WIDE R38, R15, 0x8, R18 ;  /* 0x000000080f267825 */ /* 0x000fc800078e0212 */
[--C-:B------:R-:W-:Y:S02]  /*0590*/  IMAD.WIDE R36, R24, 0x8, R18.reuse ;  /* 0x0000000818247825 */ /* 0x100fe400078e0212 */
[----:B------:R-:W5:Y:S02]  /*05a0*/  LD.E.64 R38, desc[UR8][R38.64] ;  /* 0x0000000826267980 */ /* 0x000f64000c101b00 */
[--C-:B---3--:R-:W-:Y:S02]  /*05b0*/  IMAD.WIDE R12, R30, 0x8, R18.reuse ;  /* 0x000000081e0c7825 */ /* 0x108fe400078e0212 */
[----:B------:R-:W5:Y:S02]  /*05c0*/  LD.E.64 R36, desc[UR8][R36.64] ;  /* 0x0000000824247980 */ /* 0x000f64000c101b00 */
[--C-:B------:R-:W-:Y:S02]  /*05d0*/  IMAD.WIDE R10, R29, 0x8, R18.reuse ;  /* 0x000000081d0a7825 */ /* 0x100fe400078e0212 */
[----:B------:R-:W3:Y:S04]  /*05e0*/  LD.E.64 R12, desc[UR8][R12.64] ;  /* 0x000000080c0c7980 */ /* 0x000ee8000c101b00 */
[----:B------:R-:W3:Y:S01]  /*05f0*/  LD.E.64 R10, desc[UR8][R10.64] ;  /* 0x000000080a0a7980 */ /* 0x000ee2000c101b00 */
[----:B--2---:R-:W-:Y:S01]  /*0600*/  DSETP.GEU.AND P0, PT, R8, R6, PT ;  /* 0x000000060800722a */ /* 0x004fe20003f0e000 */
[----:B----4-:R-:W-:-:S04]  /*0610*/  IMAD.WIDE R8, R22, 0x8, R18 ;  /* 0x0000000816087825 */ /* 0x010fc800078e0212 */
[--C-:B------:R-:W-:Y:S02]  /*0620*/  IMAD.WIDE R6, R33, 0x8, R18.reuse ;  /* 0x0000000821067825 */ /* 0x100fe400078e0212 */
[----:B------:R-:W2:Y:S04]  /*0630*/  LD.E.64 R8, desc[UR8][R8.64] ;  /* 0x0000000808087980 */ /* 0x000ea8000c101b00 */
[----:B------:R-:W2:Y:S01]  /*0640*/  LD.E.64 R6, desc[UR8][R6.64] ;  /* 0x0000000806067980 */ /* 0x000ea2000c101b00 */
[----:B-----5:R-:W-:Y:S01]  /*0650*/  DSETP.GEU.AND P3, PT, R38, R36, PT ;  /* 0x000000242600722a */ /* 0x020fe20003f6e000 */
[----:B------:R-:W-:-:S04]  /*0660*/  IMAD.WIDE R40, R16, 0x8, R18 ;  /* 0x0000000810287825 */ /* 0x000fc800078e0212 */
[----:B------:R-:W-:-:S04]  /*0670*/  IMAD.WIDE R38, R26, 0x8, R18 ;  /* 0x000000081a267825 */ /* 0x000fc800078e0212 */
[--C-:B------:R-:W-:Y:S02]  /*0680*/  IMAD.WIDE R36, R35, 0x8, R18.reuse ;  /* 0x0000000823247825 */ /* 0x100fe400078e0212 */
[----:B------:R-:W4:Y:S04]  /*0690*/  LD.E.64 R38, desc[UR8][R38.64] ;  /* 0x0000000826267980 */ /* 0x000f28000c101b00 */
[----:B------:R-:W4:Y:S01]  /*06a0*/  LD.E.64 R36, desc[UR8][R36.64] ;  /* 0x0000000824247980 */ /* 0x000f22000c101b00 */
[----:B---3--:R-:W-:Y:S01]  /*06b0*/  DSETP.GEU.AND P4, PT, R12, R10, PT ;  /* 0x0000000a0c00722a */ /* 0x008fe20003f8e000 */
[----:B------:R-:W-:-:S04]  /*06c0*/  IMAD.WIDE R12, R28, 0x8, R18 ;  /* 0x000000081c0c7825 */ /* 0x000fc800078e0212 */
[--C-:B------:R-:W-:Y:S02]  /*06d0*/  IMAD.WIDE R10, R23, 0x8, R18.reuse ;  /* 0x00000008170a7825 */ /* 0x100fe400078e0212 */
[----:B------:R-:W3:Y:S04]  /*06e0*/  LD.E.64 R12, desc[UR8][R12.64] ;  /* 0x000000080c0c7980 */ /* 0x000ee8000c101b00 */
[----:B------:R-:W3:Y:S01]  /*06f0*/  LD.E.64 R10, desc[UR8][R10.64] ;  /* 0x000000080a0a7980 */ /* 0x000ee2000c101b00 */
[----:B--2---:R-:W-:Y:S01]  /*0700*/  DSETP.GEU.AND P1, PT, R8, R6, PT ;  /* 0x000000060800722a */ /* 0x004fe20003f2e000 */
[----:B------:R-:W-:Y:S02]  /*0710*/  IMAD.WIDE R6, R27, 0x8, R18 ;  /* 0x000000081b067825 */ /* 0x000fe400078e0212 */
[----:B------:R-:W2:Y:S04]  /*0720*/  LD.E.64 R8, desc[UR8][R40.64] ;  /* 0x0000000828087980 */ /* 0x000ea8000c101b00 */
[----:B------:R-:W2:Y:S01]  /*0730*/  LD.E.64 R6, desc[UR8][R6.64] ;  /* 0x0000000806067980 */ /* 0x000ea2000c101b00 */
[----:B------:R-:W-:-:S02]  /*0740*/  SEL R14, R24, R15, P3 ;  /* 0x0000000f180e7207 */ /* 0x000fc40001800000 */
[----:B------:R-:W-:Y:S01]  /*0750*/  SEL R21, R4, R25, P0 ;  /* 0x0000001904157207 */ /* 0x000fe20000000000 */
[----:B----4-:R-:W-:-:S04]  /*0760*/  DSETP.GEU.AND P5, PT, R38, R36, PT ;  /* 0x000000242600722a */ /* 0x010fc80003fae000 */
[----:B------:R-:W-:Y:S01]  /*0770*/  IMAD.WIDE R36, R21, 0x8, R18 ;  /* 0x0000000815247825 */ /* 0x000fe200078e0212 */
[----:B---3--:R-:W-:-:S03]  /*0780*/  DSETP.GEU.AND P2, PT, R12, R10, PT ;  /* 0x0000000a0c00722a */ /* 0x008fc60003f4e000 */
[----:B------:R-:W-:-:S04]  /*0790*/  IMAD.WIDE R12, R20, 0x8, R18 ;  /* 0x00000008140c7825 */ /* 0x000fc800078e0212 */
[--C-:B------:R-:W-:Y:S02]  /*07a0*/  IMAD.WIDE R10, R17, 0x8, R18.reuse ;  /* 0x00000008110a7825 */ /* 0x100fe400078e0212 */
[----:B------:R-:W3:Y:S04]  /*07b0*/  LD.E.64 R12, desc[UR8][R12.64] ;  /* 0x000000080c0c7980 */ /* 0x000ee8000c101b00 */
[----:B------:R-:W3:Y:S01]  /*07c0*/  LD.E.64 R10, desc[UR8][R10.64] ;  /* 0x000000080a0a7980 */ /* 0x000ee2000c101b00 */
[----:B--2---:R-:W-:Y:S01]  /*07d0*/  DSETP.GEU.AND P6, PT, R8, R6, PT ;  /* 0x000000060800722a */ /* 0x004fe20003fce000 */
[----:B------:R-:W-:Y:S02]  /*07e0*/  IMAD.WIDE R8, R14, 0x8, R18 ;  /* 0x000000080e087825 */ /* 0x000fe400078e0212 */
[----:B------:R0:W2:Y:S04]  /*07f0*/  LD.E.64 R6, desc[UR8][R36.64] ;  /* 0x0000000824067980 */ /* 0x0000a8000c101b00 */
[----:B------:R-:W2:Y:S01]  /*0800*/  LD.E.64 R8, desc[UR8][R8.64] ;  /* 0x0000000808087980 */ /* 0x000ea2000c101b00 */
[----:B------:R-:W-:-:S02]  /*0810*/  SEL R15, R15, R24, P3 ;  /* 0x000000180f0f7207 */ /* 0x000fc40001800000 */
[----:B------:R-:W-:Y:S02]  /*0820*/  SEL R31, R30, R29, P4 ;  /* 0x0000001d1e1f7207 */ /* 0x000fe40002000000 */
[----:B------:R-:W-:-:S05]  /*0830*/  SEL R24, R33, R22, P1 ;  /* 0x0000001621187207 */ /* 0x000fca0000800000 */
[----:B0-----:R-:W-:Y:S01]  /*0840*/  IMAD.WIDE R36, R24, 0x8, R18 ;  /* 0x0000000818247825 */ /* 0x001fe200078e0212 */
[----:B------:R-:W-:-:S03]  /*0850*/  SEL R30, R29, R30, P4 ;  /* 0x0000001e1d1e7207 */ /* 0x000fc60002000000 */
[----:B------:R-:W-:-:S04]  /*0860*/  IMAD.WIDE R40, R15, 0x8, R18 ;  /* 0x000000080f287825 */ /* 0x000fc800078e0212 */
[--C-:B------:R-:W-:Y:S01]  /*0870*/  IMAD.WIDE R38, R30, 0x8, R18.reuse ;  /* 0x000000081e267825 */ /* 0x100fe200078e0212 */
[----:B---3--:R-:W-:Y:S01]  /*0880*/  DSETP.GEU.AND P4, PT, R12, R10, PT ;  /* 0x0000000a0c00722a */ /* 0x008fe20003f8e000 */
[----:B------:R-:W3:Y:S04]  /*0890*/  LD.E.64 R10, desc[UR8][R40.64] ;  /* 0x00000008280a7980 */ /* 0x000ee8000c101b00 */
[----:B------:R-:W3:Y:S01]  /*08a0*/  LD.E.64 R12, desc[UR8][R38.64] ;  /* 0x00000008260c7980 */ /* 0x000ee2000c101b00 */
[----:B--2---:R-:W-:Y:S01]  /*08b0*/  DSETP.GEU.AND P3, PT, R8, R6, PT ;  /* 0x000000060800722a */ /* 0x004fe20003f6e000 */
[----:B------:R-:W-:Y:S02]  /*08c0*/  IMAD.WIDE R6, R31, 0x8, R18 ;  /* 0x000000081f067825 */ /* 0x000fe400078e0212 */
[----:B------:R-:W2:Y:S04]  /*08d0*/  LD.E.64 R8, desc[UR8][R36.64] ;  /* 0x0000000824087980 */ /* 0x000ea8000c101b00 */
[----:B------:R-:W2:Y:S01]  /*08e0*/  LD.E.64 R6, desc[UR8][R6.64] ;  /* 0x0000000806067980 */ /* 0x000ea2000c101b00 */
[----:B------:R-:W-:-:S02]  /*08f0*/  SEL R33, R22, R33, P1 ;  /* 0x0000002116217207 */ /* 0x000fc40000800000 */
[----:B------:R-:W-:Y:S02]  /*0900*/  SEL R22, R23, R28, P2 ;  /* 0x0000001c17167207 */ /* 0x000fe40001000000 */
[----:B------:R-:W-:Y:S02]  /*0910*/  SEL R29, R26, R35, P5 ;  /* 0x000000231a1d7207 */ /* 0x000fe40002800000 */
[----:B------:R-:W-:-:S03]  /*0920*/  SEL R26, R35, R26, P5 ;  /* 0x0000001a231a7207 */ /* 0x000fc60002800000 */
        /* <DEDUP_REMOVED lines=13> */
[----:B------:R-:W-:Y:S01]  /*0a00*/  SEL R16, R17, R20, P4 ;  /* 0x0000001411107207 */ /* 0x000fe20002000000 */
[----:B------:R-:W-:-:S04]  /*0a10*/  IMAD.WIDE R40, R23, 0x8, R18 ;  /* 0x0000000817287825 */ /* 0x000fc800078e0212 */
[--C-:B------:R-:W-:Y:S01]  /*0a20*/  IMAD.WIDE R36, R28, 0x8, R18.reuse ;  /* 0x000000081c247825 */ /* 0x100fe200078e0212 */
[----:B---3--:R-:W-:Y:S01]  /*0a30*/  DSETP.GEU.AND P6, PT, R12, R10, PT ;  /* 0x0000000a0c00722a */ /* 0x008fe20003fce000 */
[----:B------:R-:W3:Y:S04]  /*0a40*/  LD.E.64 R10, desc[UR8][R40.64] ;  /* 0x00000008280a7980 */ /* 0x000ee8000c101b00 */
[----:B------:R0:W3:Y:S01]  /*0a50*/  LD.E.64 R12, desc[UR8][R36.64] ;  /* 0x00000008240c7980 */ /* 0x0000e2000c101b00 */
[----:B--2---:R-:W-:Y:S01]  /*0a60*/  DSETP.GEU.AND P2, PT, R8, R6, PT ;  /* 0x000000060800722a */ /* 0x004fe20003f4e000 */
[----:B------:R-:W-:-:S04]  /*0a70*/  IMAD.WIDE R6, R27, 0x8, R18 ;  /* 0x000000081b067825 */ /* 0x000fc800078e0212 */
[----:B------:R-:W-:Y:S02]  /*0a80*/  IMAD.WIDE R8, R16, 0x8, R18 ;  /* 0x0000000810087825 */ /* 0x000fe400078e0212 */
[----:B------:R-:W2:Y:S04]  /*0a90*/  LD.E.64 R6, desc[UR8][R6.64] ;  /* 0x0000000806067980 */ /* 0x000ea8000c101b00 */
[----:B------:R-:W2:Y:S01]  /*0aa0*/  LD.E.64 R8, desc[UR8][R8.64] ;  /* 0x0000000808087980 */ /* 0x000ea2000c101b00 */
[----:B------:R-:W-:Y:S02]  /*0ab0*/  SEL R4, R25, R4, P0 ;  /* 0x0000000419047207 */ /* 0x000fe40000000000 */
[----:B------:R-:W-:-:S03]  /*0ac0*/  SEL R25, R21, R14, P3 ;  /* 0x0000000e15197207 */ /* 0x000fc60001800000 */
[----:B0-----:R-:W-:-:S04]  /*0ad0*/  IMAD.WIDE R36, R4, 0x8, R18 ;  /* 0x0000000804247825 */ /* 0x001fc800078e0212 */
[----:B------:R-:W-:Y:S01]  /*0ae0*/  IMAD.WIDE R34, R25, 0x8, R18 ;  /* 0x0000000819227825 */ /* 0x000fe200078e0212 */
[----:B------:R-:W-:-:S05]  /*0af0*/  SEL R20, R20, R17, P4 ;  /* 0x0000001114147207 */ /* 0x000fca0002000000 */
[----:B------:R-:W-:Y:S01]  /*0b00*/  IMAD.WIDE R38, R20, 0x8, R18 ;  /* 0x0000000814267825 */ /* 0x000fe200078e0212 */
[----:B---3--:R-:W-:-:S03]  /*0b10*/  DSETP.GEU.AND P4, PT, R12, R10, PT ;  /* 0x0000000a0c00722a */ /* 0x008fc60003f8e000 */
[----:B------:R-:W-:Y:S01]  /*0b20*/  IMAD.WIDE R12, R5, 0x8, R18 ;  /* 0x00000008050c7825 */ /* 0x000fe200078e0212 */
[----:B------:R-:W3:Y:S05]  /*0b30*/  LD.E.64 R10, desc[UR8][R38.64] ;  /* 0x00000008260a7980 */ /* 0x000eea000c101b00 */
[----:B------:R-:W3:Y:S01]  /*0b40*/  LD.E.64 R12, desc[UR8][R12.64] ;  /* 0x000000080c0c7980 */ /* 0x000ee2000c101b00 */
[----:B--2---:R-:W-:-:S03]  /*0b50*/  DSETP.GEU.AND P0, PT, R8, R6, PT ;  /* 0x000000060800722a */ /* 0x004fc60003f0e000 */
[----:B------:R-:W2:Y:S04]  /*0b60*/  LD.E.64 R6, desc[UR8][R36.64] ;  /* 0x0000000824067980 */ /* 0x000ea8000c101b00 */
[----:B------:R-:W2:Y:S01]  /*0b70*/  LD.E.64 R8, desc[UR8][R34.64] ;  /* 0x0000000822087980 */ /* 0x000ea2000c101b00 */
[----:B------:R-:W-:Y:S02]  /*0b80*/  SEL R21, R14, R21, P3 ;  /* 0x000000150e157207 */ /* 0x000fe40001800000 */
[----:B------:R-:W-:Y:S02]  /*0b90*/  SEL R14, R15, R30, P5 ;  /* 0x0000001e0f0e7207 */ /* 0x000fe40002800000 */
[----:B------:R-:W-:Y:S02]  /*0ba0*/  SEL R15, R30, R15, P5 ;  /* 0x0000000f1e0f7207 */ /* 0x000fe40002800000 */
[----:B------:R-:W-:Y:S01]  /*0bb0*/  SEL R30, R31, R24, P1 ;  /* 0x000000181f1e7207 */ /* 0x000fe20000800000 */
[----:B---3--:R-:W-:Y:S01]  /*0bc0*/  DSETP.GEU.AND P5, PT, R12, R10, PT ;  /* 0x0000000a0c00722a */ /* 0x008fe20003fae000 */
        /* <DEDUP_REMOVED lines=12> */
[----:B------:R-:W-:-:S03]  /*0c90*/  SEL R26, R29, R22, P2 ;  /* 0x000000161d1a7207 */ /* 0x000fc60001000000 */
[----:B------:R-:W-:-:S04]  /*0ca0*/  IMAD.WIDE R36, R33, 0x8, R18 ;  /* 0x0000000821247825 */ /* 0x000fc800078e0212 */
[----:B------:R-:W-:-:S04]  /*0cb0*/  IMAD.WIDE R34, R26, 0x8, R18 ;  /* 0x000000081a227825 */ /* 0x000fc800078e0212 */
[----:B------:R-:W-:-:S04]  /*0cc0*/  IMAD.WIDE R40, R31, 0x8, R18 ;  /* 0x000000081f287825 */ /* 0x000fc800078e0212 */
[----:B------:R-:W-:Y:S01]  /*0cd0*/  IMAD.WIDE R38, R24, 0x8, R18 ;  /* 0x0000000818267825 */ /* 0x000fe200078e0212 */
[----:B---3--:R-:W-:Y:S01]  /*0ce0*/  DSETP.GEU.AND P1, PT, R12, R10, PT ;  /* 0x0000000a0c00722a */ /* 0x008fe20003f2e000 */
[----:B------:R-:W3:Y:S04]  /*0cf0*/  LD.E.64 R10, desc[UR8][R40.64] ;  /* 0x00000008280a7980 */ /* 0x000ee8000c101b00 */
        /* <DEDUP_REMOVED lines=21> */
[----:B------:R-:W-:Y:S02]  /*0e50*/  SEL R16, R21, R14, P1 ;  /* 0x0000000e15107207 */ /* 0x000fe40000800000 */
[----:B------:R-:W-:-:S05]  /*0e60*/  SEL R5, R25, R4, P3 ;  /* 0x0000000419057207 */ /* 0x000fca0001800000 */
        /* <DEDUP_REMOVED lines=110> */
[----:B------:R-:W-:-:S05]  /*1550*/  SEL R20, R4, R25, P1 ;  /* 0x0000001904147207 */ /* 0x000fca0000800000 */
[----:B------:R-:W-:Y:S01]  /*1560*/  IMAD.WIDE R38, R20, 0x8, R18 ;  /* 0x0000000814267825 */ /* 0x000fe200078e0212 */
[----:B------:R-:W-:Y:S01]  /*1570*/  SEL R28, R28, R23, P3 ;  /* 0x000000171c1c7207 */ /* 0x000fe20001800000 */
[----:B---3--:R-:W-:-:S04]  /*1580*/  DSETP.GEU.AND P3, PT, R12, R10, PT ;  /* 0x0000000a0c00722a */ /* 0x008fc80003f6e000 */
        /* <DEDUP_REMOVED lines=17> */
[----:B------:R0:W3:Y:S01]  /*16a0*/  LD.E.64 R12, desc[UR8][R36.64] ;  /* 0x00000008240c7980 */ /* 0x0000e2000c101b00 */
[----:B--2---:R-:W-:Y:S01]  /*16b0*/  DSETP.GEU.AND P2, PT, R8, R6, PT ;  /* 0x000000060800722a */ /* 0x004fe20003f4e000 */
[----:B------:R-:W-:Y:S02]  /*16c0*/  IMAD.WIDE R6, R23, 0x8, R18 ;  /* 0x0000000817067825 */ /* 0x000fe400078e0212 */
[----:B------:R-:W2:Y:S04]  /*16d0*/  LD.E.64 R8, desc[UR8][R38.64] ;  /* 0x0000000826087980 */ /* 0x000ea8000c101b00 */
[----:B------:R-:W2:Y:S01]  /*16e0*/  LD.E.64 R6, desc[UR8][R6.64] ;  /* 0x0000000806067980 */ /* 0x000ea2000c101b00 */
[----:B------:R-:W-:-:S02]  /*16f0*/  SEL R35, R14, R35, P0 ;  /* 0x000000230e237207 */ /* 0x000fc40000000000 */
[----:B------:R-:W-:Y:S02]  /*1700*/  SEL R14, R15, R24, P3 ;  /* 0x000000180f0e7207 */ /* 0x000fe40001800000 */
[----:B------:R-:W-:-:S05]  /*1710*/  SEL R21, R26, R31, P6 ;  /* 0x0000001f1a157207 */ /* 0x000fca0003000000 */
[--C-:B0-----:R-:W-:Y:S01]  /*1720*/  IMAD.WIDE R36, R21, 0x8, R18.reuse ;  /* 0x0000000815247825 */ /* 0x101fe200078e0212 */
[----:B------:R-:W-:Y:S01]  /*1730*/  SEL R26, R31, R26, P6 ;  /* 0x0000001a1f1a7207 */ /* 0x000fe20003000000 */
[----:B---3--:R-:W-:Y:S02]  /*1740*/  DSETP.GEU.AND P6, PT, R12, R10, PT ;  /* 0x0000000a0c00722a */ /* 0x008fe40003fce000 */
        /* <DEDUP_REMOVED lines=23> */
[----:B------:R-:W-:Y:S02]  /*18c0*/  SEL R4, R25, R4, P1 ;  /* 0x0000000419047207 */ /* 0x000fe40000800000 */
[----:B------:R-:W-:-:S03]  /*18d0*/  SEL R17, R20, R33, P2 ;  /* 0x0000002114117207 */ /* 0x000fc60001000000 */
[----:B0-----:R-:W-:-:S04]  /*18e0*/  IMAD.WIDE R38, R4, 0x8, R18 ;  /* 0x0000000804267825 */ /* 0x001fc800078e0212 */
[----:B------:R-:W-:-:S04]  /*18f0*/  IMAD.WIDE R36, R17, 0x8, R18 ;  /* 0x0000000811247825 */ /* 0x000fc800078e0212 */
        /* <DEDUP_REMOVED lines=67> */
[----:B------:R-:W-:Y:S02]  /*1d30*/  SEL R20, R23, R16, P3 ;  /* 0x0000001017147207 */ /* 0x000fe40001800000 */
[----:B------:R-:W-:-:S03]  /*1d40*/  SEL R30, R5, R30, P4 ;  /* 0x0000001e051e7207 */ /* 0x000fc60002000000 */
[----:B0-----:R-:W-:-:S04]  /*1d50*/  IMAD.WIDE R36, R20, 0x8, R18 ;  /* 0x0000000814247825 */ /* 0x001fc800078e0212 */
        /* <DEDUP_REMOVED lines=34> */
[--C-:B------:R-:W-:Y:S02]  /*1f80*/  IMAD.WIDE R8, R24, 0x8, R18.reuse ;  /* 0x0000000818087825 */ /* 0x100fe400078e0212 */
[----:B------:R-:W2:Y:S04]  /*1f90*/  LD.E.64 R6, desc[UR8][R6.64] ;  /* 0x0000000806067980 */ /* 0x000ea8000c101b00 */
[----:B------:R-:W2:Y:S01]  /*1fa0*/  LD.E.64 R8, desc[UR8][R8.64] ;  /* 0x0000000808087980 */ /* 0x000ea2000c101b00 */
[----:B------:R-:W-:Y:S02]  /*1fb0*/  SEL R17, R4, R17, P2 ;  /* 0x0000001104117207 */ /* 0x000fe40001000000 */
[----:B------:R-:W-:Y:S02]  /*1fc0*/  SEL R4, R27, R22, P0 ;  /* 0x000000161b047207 */ /* 0x000fe40000000000 */
[----:B------:R-:W-:Y:S01]  /*1fd0*/  SEL R28, R28, R29, P4 ;  /* 0x0000001d1c1c7207 */ /* 0x000fe20002000000 */
        /* <DEDUP_REMOVED lines=70> */
[----:B------:R-:W-:Y:S01]  /*2440*/  SEL R22, R31, R20, P1 ;  /* 0x000000141f167207 */ /* 0x000fe20000800000 */
[----:B------:R-:W-:-:S04]  /*2450*/  IMAD.WIDE R40, R27, 0x8, R18 ;  /* 0x000000081b287825 */ /* 0x000fc800078e0212 */
[----:B------:R-:W-:-:S04]  /*2460*/  IMAD.WIDE R34, R32, 0x8, R18 ;  /* 0x0000000820227825 */ /* 0x000fc800078e0212 */
[--C-:B0-----:R-:W-:Y:S01]  /*2470*/  IMAD.WIDE R36, R22, 0x8, R18.reuse ;  /* 0x0000000816247825 */ /* 0x101fe200078e0212 */
        /* <DEDUP_REMOVED lines=11> */
[----:B0-----:R-:W-:Y:S01]  /*2530*/  IMAD.WIDE R34, R33, 0x8, R18 ;  /* 0x0000000821227825 */ /* 0x001fe200078e0212 */
        /* <DEDUP_REMOVED lines=11> */
[----:B------:R-:W-:Y:S01]  /*25f0*/  SEL R21, R14, R21, P3 ;  /* 0x000000150e157207 */ /* 0x000fe20001800000 */
[----:B------:R-:W-:Y:S01]  /*2600*/  IMAD.WIDE R40, R5, 0x8, R18 ;  /* 0x0000000805287825 */ /* 0x000fe200078e0212 */
[----:B------:R-:W-:-:S03]  /*2610*/  SEL R30, R15, R28, P5 ;  /* 0x0000001c0f1e7207 */ /* 0x000fc60002800000 */
[--C-:B------:R-:W-:Y:S01]  /*2620*/  IMAD.WIDE R36, R16, 0x8, R18.reuse ;  /* 0x0000000810247825 */ /* 0x100fe200078e0212 */
[----:B---3--:R-:W-:Y:S01]  /*2630*/  DSETP.GEU.AND P3, PT, R12, R10, PT ;  /* 0x0000000a0c00722a */ /* 0x008fe20003f6e000 */
[----:B------:R0:W3:Y:S04]  /*2640*/  LD.E.64 R10, desc[UR8][R40.64] ;  /* 0x00000008280a7980 */ /* 0x0000e8000c101b00 */
[----:B------:R-:W3:Y:S01]  /*2650*/  LD.E.64 R12, desc[UR8][R36.64] ;  /* 0x00000008240c7980 */ /* 0x000ee2000c101b00 */
        /* <DEDUP_REMOVED lines=8> */
[----:B------:R-:W-:-:S04]  /*26e0*/  IMAD.WIDE R42, R28, 0x8, R18 ;  /* 0x000000081c2a7825 */ /* 0x000fc800078e0212 */
[----:B0-----:R-:W-:-:S04]  /*26f0*/  IMAD.WIDE R40, R4, 0x8, R18 ;  /* 0x0000000804287825 */ /* 0x001fc800078e0212 */
[----:B------:R-:W-:Y:S01]  /*2700*/  IMAD.WIDE R14, R23, 0x8, R18 ;  /* 0x00000008170e7825 */ /* 0x000fe200078e0212 */
[----:B---3--:R-:W-:-:S03]  /*2710*/  DSETP.GEU.AND P5, PT, R12, R10, PT ;  /* 0x0000000a0c00722a */ /* 0x008fc60003fae000 */
[----:B------:R-:W-:Y:S01]  /*2720*/  IMAD.WIDE R12, R29, 0x8, R18 ;  /* 0x000000081d0c7825 */ /* 0x000fe200078e0212 */
[----:B------:R-:W3:Y:S05]  /*2730*/  LD.E.64 R10, desc[UR8][R14.64] ;  /* 0x000000080e0a7980 */ /* 0x000eea000c101b00 */
[----:B------:R-:W4:Y:S01]  /*2740*/  LD.E.64 R12, desc[UR8][R12.64] ;  /* 0x000000080c0c7980 */ /* 0x000f22000c101b00 */
[----:B--2---:R-:W-:-:S03]  /*2750*/  DSETP.GEU.AND P0, PT, R8, R6, PT ;  /* 0x000000060800722a */ /* 0x004fc60003f0e000 */
[----:B------:R-:W4:Y:S04]  /*2760*/  LD.E.64 R8, desc[UR8][R42.64] ;  /* 0x000000082a087980 */ /* 0x000f28000c101b00 */
[----:B------:R-:W3:Y:S01]  /*2770*/  LD.E.64 R6, desc[UR8][R40.64] ;  /* 0x0000000828067980 */ /* 0x000ee2000c101b00 */
[----:B------:R-:W-:Y:S02]  /*2780*/  SEL R25, R25, R24, P6 ;  /* 0x0000001819197207 */ /* 0x000fe40003000000 */
[----:B------:R-:W-:Y:S02]  /*2790*/  SEL R24, R27, R32, P4 ;  /* 0x000000201b187207 */ /* 0x000fe40002000000 */
[----:B------:R-:W-:Y:S01]  /*27a0*/  SEL R27, R32, R27, P4 ;  /* 0x0000001b201b7207 */ /* 0x000fe20002000000 */
[----:B------:R-:W-:-:S04]  /*27b0*/  IMAD.WIDE R36, R25, 0x8, R18 ;  /* 0x0000000819247825 */ /* 0x000fc800078e0212 */
[----:B------:R-:W-:-:S05]  /*27c0*/  IMAD.WIDE R34, R24, 0x8, R18 ;  /* 0x0000000818227825 */ /* 0x000fca00078e0212 */
[----:B------:R-:W2:Y:S01]  /*27d0*/  LD.E.64 R14, desc[UR8][R34.64] ;  /* 0x00000008220e7980 */ /* 0x000ea2000c101b00 */
[----:B----4-:R-:W-:Y:S01]  /*27e0*/  DSETP.GEU.AND P4, PT, R12, R8, PT ;  /* 0x000000080c00722a */ /* 0x010fe20003f8e000 */
[----:B------:R-:W-:Y:S02]  /*27f0*/  SEL R8, R39, R22, P1 ;  /* 0x0000001627087207 */ /* 0x000fe40000800000 */
[----:B------:R0:W2:Y:S01]  /*2800*/  LD.E.64 R12, desc[UR8][R36.64] ;  /* 0x00000008240c7980 */ /* 0x0000a2000c101b00 */
        /* <DEDUP_REMOVED lines=10> */
[----:B0-----:R-:W-:Y:S01]  /*28b0*/  IMAD.WIDE R36, R26, 0x8, R18 ;  /* 0x000000081a247825 */ /* 0x001fe200078e0212 */
[----:B--2---:R-:W-:-:S03]  /*28c0*/  DSETP.GEU.AND P3, PT, R14, R12, PT ;  /* 0x0000000c0e00722a */ /* 0x004fc60003f6e000 */
[----:B------:R-:W-:-:S04]  /*28d0*/  IMAD.WIDE R12, R39, 0x8, R18 ;  /* 0x00000008270c7825 */ /* 0x000fc800078e0212 */
[----:B------:R-:W-:Y:S02]  /*28e0*/  IMAD.WIDE R14, R22, 0x8, R18 ;  /* 0x00000008160e7825 */ /* 0x000fe400078e0212 */
[----:B------:R-:W2:Y:S04]  /*28f0*/  LD.E.64 R12, desc[UR8][R12.64] ;  /* 0x000000080c0c7980 */ /* 0x000ea8000c101b00 */
[----:B------:R-:W2:Y:S01]  /*2900*/  LD.E.64 R14, desc[UR8][R14.64] ;  /* 0x000000080e0e7980 */ /* 0x000ea2000c101b00 */
[----:B---3--:R-:W-:-:S03]  /*2910*/  DSETP.GEU.AND P1, PT, R10, R6, PT ;  /* 0x000000060a00722a */ /* 0x008fc60003f2e000 */
[----:B------:R-:W3:Y:S04]  /*2920*/  LD.E.64 R6, desc[UR8][R40.64] ;  /* 0x0000000828067980 */ /* 0x000ee8000c101b00 */
[----:B------:R-:W3:Y:S01]  /*2930*/  LD.E.64 R10, desc[UR8][R36.64] ;  /* 0x00000008240a7980 */ /* 0x000ee2000c101b00 */
[----:B------:R-:W-:Y:S02]  /*2940*/  SEL R33, R20, R33, P2 ;  /* 0x0000002114217207 */ /* 0x000fe40001000000 */
[----:B------:R-:W-:Y:S02]  /*2950*/  SEL R20, R5, R16, P5 ;  /* 0x0000001005147207 */ /* 0x000fe40002800000 */
[----:B------:R-:W-:Y:S01]  /*2960*/  SEL R5, R16, R5, P5 ;  /* 0x0000000510057207 */ /* 0x000fe20002800000 */
[----:B------:R-:W-:Y:S01]  /*2970*/  IMAD.WIDE R34, R33, 0x8, R18 ;  /* 0x0000000821227825 */ /* 0x000fe200078e0212 */
[----:B------:R-:W-:-:S03]  /*2980*/  SEL R32, R21, R30, P0 ;  /* 0x0000001e15207207 */ /* 0x000fc60000000000 */
[--C-:B------:R-:W-:Y:S01]  /*2990*/  IMAD.WIDE R16, R20, 0x8, R18.reuse ;  /* 0x0000000814107825 */ /* 0x100fe200078e0212 */
[----:B--2---:R-:W-:Y:S01]  /*29a0*/  DSETP.GEU.AND P2, PT, R14, R12, PT ;  /* 0x0000000c0e00722a */ /* 0x004fe20003f4e000 */
[----:B------:R-:W2:Y:S04]  /*29b0*/  LD.E.64 R12, desc[UR8][R34.64] ;  /* 0x00000008220c7980 */ /* 0x000ea8000c101b00 */
        /* <DEDUP_REMOVED lines=9> */
[----:B0-----:R-:W-:-:S06]  /*2a50*/  IMAD.WIDE R16, R28, 0x8, R18 ;  /* 0x000000081c107825 */ /* 0x001fcc00078e0212 */
[----:B------:R-:W4:Y:S01]  /*2a60*/  LD.E.64 R16, desc[UR8][R16.64] ;  /* 0x0000000810107980 */ /* 0x000f22000c101b00 */
[----:B--2---:R-:W-:Y:S01]  /*2a70*/  DSETP.GEU.AND P0, PT, R14, R12, PT ;  /* 0x0000000c0e00722a */ /* 0x004fe20003f0e000 */
[----:B------:R-:W-:Y:S02]  /*2a80*/  SEL R13, R25, R24, P3 ;  /* 0x00000018190d7207 */ /* 0x000fe40001800000 */
[----:B------:R-:W-:-:S05]  /*2a90*/  SEL R12, R23, R4, P6 ;  /* 0x00000004170c7207 */ /* 0x000fca0003000000 */
[----:B------:R-:W-:Y:S01]  /*2aa0*/  IMAD.WIDE R34, R12, 0x8, R18 ;  /* 0x000000080c227825 */ /* 0x000fe200078e0212 */
[----:B---3--:R-:W-:-:S03]  /*2ab0*/  DSETP.GEU.AND P4, PT, R10, R6, PT ;  /* 0x000000060a00722a */ /* 0x008fc60003f8e000 */
[--C-:B------:R-:W-:Y:S01]  /*2ac0*/  IMAD.WIDE R10, R13, 0x8, R18.reuse ;  /* 0x000000080d0a7825 */ /* 0x100fe200078e0212 */
[----:B------:R0:W2:Y:S05]  /*2ad0*/  LD.E.64 R6, desc[UR8][R34.64] ;  /* 0x0000000822067980 */ /* 0x0000aa000c101b00 */
[----:B------:R-:W2:Y:S01]  /*2ae0*/  LD.E.64 R10, desc[UR8][R10.64] ;  /* 0x000000080a0a7980 */ /* 0x000ea2000c101b00 */
[----:B------:R-:W-:-:S06]  /*2af0*/  IMAD.WIDE R14, R21, 0x8, R18 ;  /* 0x00000008150e7825 */ /* 0x000fcc00078e0212 */
[----:B------:R-:W4:Y:S01]  /*2b00*/  LD.E.64 R14, desc[UR8][R14.64] ;  /* 0x000000080e0e7980 */ /* 0x000f22000c101b00 */
[----:B------:R-:W-:Y:S02]  /*2b10*/  SEL R25, R24, R25, P3 ;  /* 0x0000001918197207 */ /* 0x000fe40001800000 */
[----:B------:R-:W-:Y:S02]  /*2b20*/  SEL R29, R8, R27, P1 ;  /* 0x0000001b081d7207 */ /* 0x000fe40000800000 */
[----:B------:R-:W-:Y:S02]  /*2b30*/  SEL R24, R39, R22, P2 ;  /* 0x0000001627187207 */ /* 0x000fe40001000000 */
[----:B------:R-:W-:-:S03]  /*2b40*/  SEL R8, R27, R8, P1 ;  /* 0x000000081b087207 */ /* 0x000fc60000800000 */
[----:B0-----:R-:W-:-:S04]  /*2b50*/  IMAD.WIDE R34, R24, 0x8, R18 ;  /* 0x0000000818227825 */ /* 0x001fc800078e0212 */
[----:B------:R-:W-:-:S04]  /*2b60*/  IMAD.WIDE R40, R25, 0x8, R18 ;  /* 0x0000000819287825 */ /* 0x000fc800078e0212 */
[----:B------:R-:W-:Y:S01]  /*2b70*/  IMAD.WIDE R36, R8, 0x8, R18 ;  /* 0x0000000808247825 */ /* 0x000fe200078e0212 */
[----:B--2---:R-:W-:-:S03]  /*2b80*/  DSETP.GEU.AND P1, PT, R10, R6, PT ;  /* 0x000000060a00722a */ /* 0x004fc60003f2e000 */
[----:B------:R-:W-:Y:S01]  /*2b90*/  IMAD.WIDE R6, R29, 0x8, R18 ;  /* 0x000000081d067825 */ /* 0x000fe200078e0212 */
[----:B------:R-:W2:Y:S05]  /*2ba0*/  LD.E.64 R10, desc[UR8][R34.64] ;  /* 0x00000008220a7980 */ /* 0x000eaa000c101b00 */
[----:B------:R-:W2:Y:S01]  /*2bb0*/  LD.E.64 R6, desc[UR8][R6.64] ;  /* 0x0000000806067980 */ /* 0x000ea2000c101b00 */
[----:B----4-:R-:W-:-:S03]  /*2bc0*/  DSETP.GEU.AND P3, PT, R16, R14, PT ;  /* 0x0000000e1000722a */ /* 0x010fc60003f6e000 */
[----:B------:R-:W3:Y:S04]  /*2bd0*/  LD.E.64 R14, desc[UR8][R40.64] ;  /* 0x00000008280e7980 */ /* 0x000ee8000c101b00 */
[----:B------:R-:W3:Y:S01]  /*2be0*/  LD.E.64 R16, desc[UR8][R36.64] ;  /* 0x0000000824107980 */ /* 0x000ee2000c101b00 */
[----:B------:R-:W-:Y:S02]  /*2bf0*/  SEL R39, R22, R39, P2 ;  /* 0x0000002716277207 */ /* 0x000fe40001000000 */
[----:B------:R-:W-:Y:S02]  /*2c00*/  SEL R22, R33, R20, P0 ;  /* 0x0000001421167207 */ /* 0x000fe40000000000 */
[----:B------:R-:W-:Y:S02]  /*2c10*/  SEL R27, R26, R31, P5 ;  /* 0x0000001f1a1b7207 */ /* 0x000fe40002800000 */
[----:B------:R-:W-:-:S03]  /*2c20*/  SEL R26, R31, R26, P5 ;  /* 0x0000001a1f1a7207 */ /* 0x000fc60002800000 */
[----:B------:R-:W-:Y:S01]  /*2c30*/  IMAD.WIDE R30, R27, 0x8, R18 ;  /* 0x000000081b1e7825 */ /* 0x000fe200078e0212 */
[----:B--2---:R-:W-:-:S03]  /*2c40*/  DSETP.GEU.AND P2, PT, R10, R6, PT ;  /* 0x000000060a00722a */ /* 0x004fc60003f4e000 */
[--C-:B------:R-:W-:Y:S01]  /*2c50*/  IMAD.WIDE R10, R22, 0x8, R18.reuse ;  /* 0x00000008160a7825 */ /* 0x100fe200078e0212 */
[----:B------:R-:W2:Y:S05]  /*2c60*/  LD.E.64 R6, desc[UR8][R30.64] ;  /* 0x000000081e067980 */ /* 0x000eaa000c101b00 */
        /* <DEDUP_REMOVED lines=24> */
[----:B--2---:R-:W-:-:S03]  /*2df0*/  DSETP.GEU.AND P3, PT, R10, R6, PT ;  /* 0x000000060a00722a */ /* 0x004fc60003f6e000 */
[--C-:B------:R-:W-:Y:S01]  /*2e00*/  IMAD.WIDE R10, R4, 0x8, R18.reuse ;  /* 0x00000008040a7825 */ /* 0x100fe200078e0212 */
[----:B------:R0:W2:Y:S05]  /*2e10*/  LD.E.64 R6, desc[UR8][R30.64] ;  /* 0x000000081e067980 */ /* 0x0000aa000c101b00 */
        /* <DEDUP_REMOVED lines=10> */
[----:B------:R-:W-:-:S04]  /*2ec0*/  IMAD.WIDE R36, R13, 0x8, R18 ;  /* 0x000000080d247825 */ /* 0x000fc800078e0212 */
[----:B------:R-:W-:-:S04]  /*2ed0*/  IMAD.WIDE R34, R12, 0x8, R18 ;  /* 0x000000080c227825 */ /* 0x000fc800078e0212 */
[----:B0-----:R-:W-:Y:S01]  /*2ee0*/  IMAD.WIDE R30, R8, 0x8, R18 ;  /* 0x00000008081e7825 */ /* 0x001fe200078e0212 */
[----:B--2---:R-:W-:-:S03]  /*2ef0*/  DSETP.GEU.AND P1, PT, R10, R6, PT ;  /* 0x000000060a00722a */ /* 0x004fc60003f2e000 */
[----:B------:R-:W-:Y:S01]  /*2f00*/  IMAD.WIDE R6, R25, 0x8, R18 ;  /* 0x0000000819067825 */ /* 0x000fe200078e0212 */
[----:B------:R-:W2:Y:S05]  /*2f10*/  LD.E.64 R10, desc[UR8][R30.64] ;  /* 0x000000081e0a7980 */ /* 0x000eaa000c101b00 */
[----:B------:R-:W2:Y:S01]  /*2f20*/  LD.E.64 R6, desc[UR8][R6.64] ;  /* 0x0000000806067980 */ /* 0x000ea2000c101b00 */
[----:B---3--:R-:W-:-:S03]  /*2f30*/  DSETP.GEU.AND P5, PT, R16, R14, PT ;  /* 0x0000000e1000722a */ /* 0x008fc60003fae000 */
[----:B------:R0:W3:Y:S04]  /*2f40*/  LD.E.64 R14, desc[UR8][R36.64] ;  /* 0x00000008240e7980 */ /* 0x0000e8000c101b00 */
[----:B------:R-:W3:Y:S01]  /*2f50*/  LD.E.64 R16, desc[UR8][R34.64] ;  /* 0x0000000822107980 */ /* 0x000ee2000c101b00 */
[----:B------:R-:W-:Y:S02]  /*2f60*/  SEL R29, R24, R29, P2 ;  /* 0x0000001d181d7207 */ /* 0x000fe40001000000 */
[----:B------:R-:W-:Y:S02]  /*2f70*/  SEL R24, R39, R26, P0 ;  /* 0x0000001a27187207 */ /* 0x000fe40000000000 */
[----:B------:R-:W-:Y:S02]  /*2f80*/  SEL R39, R26, R39, P0 ;  /* 0x000000271a277207 */ /* 0x000fe40000000000 */
[----:B------:R-:W-:-:S03]  /*2f90*/  SEL R26, R27, R22, P4 ;  /* 0x000000161b1a7207 */ /* 0x000fc60002000000 */
[----:B0-----:R-:W-:Y:S01]  /*2fa0*/  IMAD.WIDE R36, R39, 0x8, R18 ;  /* 0x0000000827247825 */ /* 0x001fe200078e0212 */
        /* <DEDUP_REMOVED lines=9> */
[----:B------:R-:W-:Y:S02]  /*3040*/  SEL R27, R22, R27, P4 ;  /* 0x0000001b161b7207 */ /* 0x000fe40002000000 */
[----:B------:R-:W-:Y:S02]  /*3050*/  SEL R22, R33, R20, P6 ;  /* 0x0000001421167207 */ /* 0x000fe40003000000 */
[----:B------:R-:W-:Y:S01]  /*3060*/  SEL R33, R20, R33, P6 ;  /* 0x0000002114217207 */ /* 0x000fe20003000000 */
[----:B------:R-:W-:Y:S01]  /*3070*/  IMAD.WIDE R34, R27, 0x8, R18 ;  /* 0x000000081b227825 */ /* 0x000fe200078e0212 */
[----:B------:R-:W-:-:S03]  /*3080*/  SEL R30, R5, R32, P3 ;  /* 0x00000020051e7207 */ /* 0x000fc60001800000 */
[----:B------:R-:W-:Y:S01]  /*3090*/  IMAD.WIDE R20, R22, 0x8, R18 ;  /* 0x0000000816147825 */ /* 0x000fe200078e0212 */
[----:B--2---:R-:W-:-:S03]  /*30a0*/  DSETP.GEU.AND P4, PT, R10, R6, PT ;  /* 0x000000060a00722a */ /* 0x004fc60003f8e000 */
[--C-:B------:R-:W-:Y:S01]  /*30b0*/  IMAD.WIDE R6, R33, 0x8, R18.reuse ;  /* 0x0000000821067825 */ /* 0x100fe200078e0212 */
[----:B------:R-:W2:Y:S05]  /*30c0*/  LD.E.64 R10, desc[UR8][R34.64] ;  /* 0x00000008220a7980 */ /* 0x000eaa000c101b00 */
[----:B------:R-:W4:Y:S01]  /*30d0*/  LD.E.64 R6, desc[UR8][R6.64] ;  /* 0x0000000806067980 */ /* 0x000f22000c101b00 */
[----:B---3--:R-:W-:Y:S01]  /*30e0*/  DSETP.GEU.AND P6, PT, R16, R14, PT ;  /* 0x0000000e1000722a */ /* 0x008fe20003fce000 */
[----:B------:R-:W-:Y:S02]  /*30f0*/  IMAD.WIDE R14, R30, 0x8, R18 ;  /* 0x000000081e0e7825 */ /* 0x000fe400078e0212 */
[----:B------:R0:W2:Y:S04]  /*3100*/  LD.E.64 R16, desc[UR8][R20.64] ;  /* 0x0000000814107980 */ /* 0x0000a8000c101b00 */
[----:B------:R-:W4:Y:S01]  /*3110*/  LD.E.64 R14, desc[UR8][R14.64] ;  /* 0x000000080e0e7980 */ /* 0x000f22000c101b00 */
[----:B------:R-:W-:-:S02]  /*3120*/  SEL R5, R32, R5, P3 ;  /* 0x0000000520057207 */ /* 0x000fc40001800000 */
[----:B------:R-:W-:Y:S02]  /*3130*/  SEL R31, R9, R28, P5 ;  /* 0x0000001c091f7207 */ /* 0x000fe40002800000 */
[----:B------:R-:W-:Y:S02]  /*3140*/  SEL R28, R28, R9, P5 ;  /* 0x000000091c1c7207 */ /* 0x000fe40002800000 */
[----:B------:R-:W-:-:S03]  /*3150*/  SEL R9, R13, R12, P2 ;  /* 0x0000000c0d097207 */ /* 0x000fc60001000000 */
[----:B0-----:R-:W-:-:S06]  /*3160*/  IMAD.WIDE R20, R28, 0x8, R18 ;  /* 0x000000081c147825 */ /* 0x001fcc00078e0212 */
[----:B------:R-:W3:Y:S01]  /*3170*/  LD.E.64 R20, desc[UR8][R20.64] ;  /* 0x0000000814147980 */ /* 0x000ee2000c101b00 */
[----:B--2---:R-:W-:Y:S01]  /*3180*/  DSETP.GEU.AND P3, PT, R16, R10, PT ;  /* 0x0000000a1000722a */ /* 0x004fe20003f6e000 */
[----:B------:R-:W-:Y:S01]  /*3190*/  SEL R10, R4, R23, P1 ;  /* 0x00000017040a7207 */ /* 0x000fe20000800000 */
[----:B----4-:R-:W-:-:S04]  /*31a0*/  DSETP.GEU.AND P5, PT, R14, R6, PT ;  /* 0x000000060e00722a */ /* 0x010fc80003fae000 */
[----:B------:R-:W-:-:S04]  /*31b0*/  IMAD.WIDE R6, R10, 0x8, R18 ;  /* 0x000000080a067825 */ /* 0x000fc800078e0212 */
[--C-:B------:R-:W-:Y:S02]  /*31c0*/  IMAD.WIDE R14, R9, 0x8, R18.reuse ;  /* 0x00000008090e7825 */ /* 0x100fe400078e0212 */
[----:B------:R-:W2:Y:S04]  /*31d0*/  LD.E.64 R6, desc[UR8][R6.64] ;  /* 0x0000000806067980 */ /* 0x000ea8000c101b00 */
[----:B------:R-:W2:Y:S01]  /*31e0*/  LD.E.64 R14, desc[UR8][R14.64] ;  /* 0x000000080e0e7980 */ /* 0x000ea2000c101b00 */
[----:B------:R-:W-:-:S06]  /*31f0*/  IMAD.WIDE R16, R5, 0x8, R18 ;  /* 0x0000000805107825 */ /* 0x000fcc00078e0212 */
[----:B------:R-:W3:Y:S01]  /*3200*/  LD.E.64 R16, desc[UR8][R16.64] ;  /* 0x0000000810107980 */ /* 0x000ee2000c101b00 */
[----:B------:R-:W-:Y:S02]  /*3210*/  SEL R13, R12, R13, P2 ;  /* 0x0000000d0c0d7207 */ /* 0x000fe40001000000 */
[----:B------:R-:W-:Y:S02]  /*3220*/  SEL R11, R8, R25, P0 ;  /* 0x00000019080b7207 */ /* 0x000fe40000000000 */
[----:B------:R-:W-:-:S03]  /*3230*/  SEL R12, R29, R24, P6 ;  /* 0x000000181d0c7207 */ /* 0x000fc60003000000 */
[----:B------:R-:W-:-:S04]  /*3240*/  IMAD.WIDE R36, R11, 0x8, R18 ;  /* 0x000000080b247825 */ /* 0x000fc800078e0212 */
[----:B------:R-:W-:Y:S01]  /*3250*/  IMAD.WIDE R34, R12, 0x8, R18 ;  /* 0x000000080c227825 */ /* 0x000fe200078e0212 */
[----:B------:R-:W-:-:S03]  /*3260*/  SEL R8, R25, R8, P0 ;  /* 0x0000000819087207 */ /* 0x000fc60000000000 */
        /* <DEDUP_REMOVED lines=38> */
[----:B------:R-:W-:-:S05]  /*34d0*/  SEL R5, R10, R9, P2 ;  /* 0x000000090a057207 */ /* 0x000fca0001000000 */
        /* <DEDUP_REMOVED lines=23> */
[----:B------:R0:W3:Y:S01]  /*3650*/  LD.E.64 R20, desc[UR8][R36.64] ;  /* 0x0000000824147980 */ /* 0x0000e2000c101b00 */
[----:B------:R-:W-:Y:S02]  /*3660*/  SEL R11, R12, R11, P4 ;  /* 0x0000000b0c0b7207 */ /* 0x000fe40002000000 */
[----:B------:R-:W-:Y:S02]  /*3670*/  SEL R12, R29, R26, P5 ;  /* 0x0000001a1d0c7207 */ /* 0x000fe40002800000 */
[----:B------:R-:W-:Y:S02]  /*3680*/  SEL R29, R26, R29, P5 ;  /* 0x0000001d1a1d7207 */ /* 0x000fe40002800000 */
[----:B------:R-:W-:-:S05]  /*3690*/  SEL R30, R25, R24, P3 ;  /* 0x00000018191e7207 */ /* 0x000fca0001800000 */
        /* <DEDUP_REMOVED lines=26> */
[----:B------:R-:W-:-:S05]  /*3840*/  SEL R28, R28, R31, P2 ;  /* 0x0000001f1c1c7207 */ /* 0x000fca0001000000 */
[----:B0-----:R-:W-:-:S06]  /*3850*/  IMAD.WIDE R22, R28, 0x8, R18 ;  /* 0x000000081c167825 */ /* 0x001fcc00078e0212 */
[----:B------:R-:W3:Y:S01]  /*3860*/  LD.E.64 R22, desc[UR8][R22.64] ;  /* 0x0000000816167980 */ /* 0x000ee2000c101b00 */
[----:B--2---:R-:W-:Y:S01]  /*3870*/  DSETP.GEU.AND P0, PT, R20, R6, PT ;  /* 0x000000061400722a */ /* 0x004fe20003f0e000 */
[----:B------:R-:W-:Y:S02]  /*3880*/  SEL R7, R9, R10, P5 ;  /* 0x0000000a09077207 */ /* 0x000fe40002800000 */
[----:B------:R-:W-:Y:S01]  /*3890*/  SEL R6, R5, R4, P6 ;  /* 0x0000000405067207 */ /* 0x000fe20003000000 */
[----:B----4-:R-:W-:Y:S02]  /*38a0*/  DSETP.GEU.AND P2, PT, R16, R14, PT ;  /* 0x0000000e1000722a */ /* 0x010fe40003f4e000 */
[----:B------:R-:W-:-:S04]  /*38b0*/  IMAD.WIDE R16, R7, 0x8, R18 ;  /* 0x0000000807107825 */ /* 0x000fc800078e0212 */
[--C-:B------:R-:W-:Y:S02]  /*38c0*/  IMAD.WIDE R36, R6, 0x8, R18.reuse ;  /* 0x0000000806247825 */ /* 0x100fe400078e0212 */
[----:B------:R-:W2:Y:S02]  /*38d0*/  LD.E.64 R16, desc[UR8][R16.64] ;  /* 0x0000000810107980 */ /* 0x000ea4000c101b00 */
[----:B------:R-:W-:Y:S02]  /*38e0*/  IMAD.WIDE R20, R33, 0x8, R18 ;  /* 0x0000000821147825 */ /* 0x000fe400078e0212 */
[----:B------:R0:W2:Y:S04]  /*38f0*/  LD.E.64 R14, desc[UR8][R36.64] ;  /* 0x00000008240e7980 */ /* 0x0000a8000c101b00 */
[----:B------:R-:W3:Y:S01]  /*3900*/  LD.E.64 R20, desc[UR8][R20.64] ;  /* 0x0000000814147980 */ /* 0x000ee2000c101b00 */
[----:B------:R-:W-:-:S02]  /*3910*/  SEL R9, R10, R9, P5 ;  /* 0x000000090a097207 */ /* 0x000fc40002800000 */
[----:B------:R-:W-:Y:S02]  /*3920*/  SEL R31, R8, R13, P4 ;  /* 0x0000000d081f7207 */ /* 0x000fe40002000000 */
[----:B------:R-:W-:Y:S02]  /*3930*/  SEL R8, R13, R8, P4 ;  /* 0x000000080d087207 */ /* 0x000fe40002000000 */
[----:B------:R-:W-:Y:S01]  /*3940*/  SEL R10, R11, R12, P1 ;  /* 0x0000000c0b0a7207 */ /* 0x000fe20000800000 */
[----:B------:R-:W-:-:S04]  /*3950*/  IMAD.WIDE R38, R9, 0x8, R18 ;  /* 0x0000000809267825 */ /* 0x000fc800078e0212 */
[----:B------:R-:W-:-:S04]  /*3960*/  IMAD.WIDE R34, R8, 0x8, R18 ;  /* 0x0000000808227825 */ /* 0x000fc800078e0212 */
[----:B0-----:R-:W-:Y:S01]  /*3970*/  IMAD.WIDE R36, R10, 0x8, R18 ;  /* 0x000000080a247825 */ /* 0x001fe200078e0212 */
[----:B--2---:R-:W-:-:S03]  /*3980*/  DSETP.GEU.AND P4, PT, R16, R14, PT ;  /* 0x0000000e1000722a */ /* 0x004fc60003f8e000 */
[----:B------:R-:W-:Y:S01]  /*3990*/  IMAD.WIDE R14, R31, 0x8, R18 ;  /* 0x000000081f0e7825 */ /* 0x000fe200078e0212 */
[----:B------:R-:W2:Y:S01]  /*39a0*/  LD.E.64 R16, desc[UR8][R36.64] ;  /* 0x0000000824107980 */ /* 0x000ea2000c101b00 */
[----:B---3--:R-:W-:-:S03]  /*39b0*/  DSETP.GEU.AND P5, PT, R22, R20, PT ;  /* 0x000000141600722a */ /* 0x008fc60003fae000 */
[----:B------:R-:W3:Y:S04]  /*39c0*/  LD.E.64 R20, desc[UR8][R38.64] ;  /* 0x0000000826147980 */ /* 0x000ee8000c101b00 */
[----:B------:R0:W3:Y:S04]  /*39d0*/  LD.E.64 R22, desc[UR8][R34.64] ;  /* 0x0000000822167980 */ /* 0x0000e8000c101b00 */
[----:B------:R-:W2:Y:S01]  /*39e0*/  LD.E.64 R14, desc[UR8][R14.64] ;  /* 0x000000080e0e7980 */ /* 0x000ea2000c101b00 */
[----:B------:R-:W-:Y:S02]  /*39f0*/  SEL R11, R12, R11, P1 ;  /* 0x0000000b0c0b7207 */ /* 0x000fe40000800000 */
[----:B------:R-:W-:-:S02]  /*3a00*/  SEL R13, R30, R29, P3 ;  /* 0x0000001d1e0d7207 */ /* 0x000fc40001800000 */
[----:B------:R-:W-:Y:S02]  /*3a10*/  SEL R30, R29, R30, P3 ;  /* 0x0000001e1d1e7207 */ /* 0x000fe40001800000 */
[----:B------:R-:W-:Y:S01]  /*3a20*/  SEL R12, R25, R26, P0 ;  /* 0x0000001a190c7207 */ /* 0x000fe20000000000 */
[----:B0-----:R-:W-:Y:S01]  /*3a30*/  IMAD.WIDE R34, R13, 0x8, R18 ;  /* 0x000000080d227825 */ /* 0x001fe200078e0212 */
[----:B---3--:R-:W-:-:S03]  /*3a40*/  DSETP.GEU.AND P3, PT, R22, R20, PT ;  /* 0x000000141600722a */ /* 0x008fc60003f6e000 */
[----:B------:R-:W-:Y:S01]  /*3a50*/  IMAD.WIDE R20, R11, 0x8, R18 ;  /* 0x000000080b147825 */ /* 0x000fe200078e0212 */
[----:B--2---:R-:W-:-:S03]  /*3a60*/  DSETP.GEU.AND P1, PT, R16, R14, PT ;  /* 0x0000000e1000722a */ /* 0x004fc60003f2e000 */
[--C-:B------:R-:W-:Y:S01]  /*3a70*/  IMAD.WIDE R22, R30, 0x8, R18.reuse ;  /* 0x000000081e167825 */ /* 0x100fe200078e0212 */
[----:B------:R-:W2:Y:S03]  /*3a80*/  LD.E.64 R14, desc[UR8][R34.64] ;  /* 0x00000008220e7980 */ /* 0x000ea6000c101b00 */
[----:B------:R-:W-:Y:S01]  /*3a90*/  IMAD.WIDE R16, R12, 0x8, R18 ;  /* 0x000000080c107825 */ /* 0x000fe200078e0212 */
[----:B------:R-:W3:Y:S04]  /*3aa0*/  LD.E.64 R20, desc[UR8][R20.64] ;  /* 0x0000000814147980 */ /* 0x000ee8000c101b00 */
[----:B------:R-:W3:Y:S04]  /*3ab0*/  LD.E.64 R22, desc[UR8][R22.64] ;  /* 0x0000000816167980 */ /* 0x000ee8000c101b00 */
        /* <DEDUP_REMOVED lines=8> */
[----:B------:R-:W3:Y:S01]  /*3b40*/  LD.E.64 R20, desc[UR8][R40.64] ;  /* 0x0000000828147980 */ /* 0x000ee2000c101b00 */
[----:B--2---:R-:W-:Y:S01]  /*3b50*/  DSETP.GEU.AND P2, PT, R16, R14, PT ;  /* 0x0000000e1000722a */ /* 0x004fe20003f4e000 */
[--C-:B------:R-:W-:Y:S02]  /*3b60*/  IMAD.WIDE R14, R24, 0x8, R18.reuse ;  /* 0x00000008180e7825 */ /* 0x100fe400078e0212 */
[----:B------:R-:W3:Y:S02]  /*3b70*/  LD.E.64 R22, desc[UR8][R38.64] ;  /* 0x0000000826167980 */ /* 0x000ee4000c101b00 */
[----:B------:R-:W-:Y:S02]  /*3b80*/  IMAD.WIDE R16, R27, 0x8, R18 ;  /* 0x000000081b107825 */ /* 0x000fe400078e0212 */
[----:B------:R-:W2:Y:S04]  /*3b90*/  LD.E.64 R14, desc[UR8][R14.64] ;  /* 0x000000080e0e7980 */ /* 0x000ea8000c101b00 */
[----:B------:R-:W2:Y:S01]  /*3ba0*/  LD.E.64 R16, desc[UR8][R16.64] ;  /* 0x0000000810107980 */ /* 0x000ea2000c101b00 */
[----:B------:R-:W-:-:S02]  /*3bb0*/  SEL R4, R4, R5, P6 ;  /* 0x0000000504047207 */ /* 0x000fc40003000000 */
[----:B------:R-:W-:Y:S02]  /*3bc0*/  SEL R33, R28, R33, P5 ;  /* 0x000000211c217207 */ /* 0x000fe40002800000 */
[----:B------:R-:W-:Y:S01]  /*3bd0*/  SEL R5, R6, R7, P4 ;  /* 0x0000000706057207 */ /* 0x000fe20002000000 */
[----:B------:R-:W-:-:S04]  /*3be0*/  IMAD.WIDE R34, R4, 0x8, R18 ;  /* 0x0000000804227825 */ /* 0x000fc800078e0212 */
        /* <DEDUP_REMOVED lines=28> */
[----:B------:R-:W-:Y:S01]  /*3db0*/  IMAD.WIDE R34, R10, 0x8, R18 ;  /* 0x000000080a227825 */ /* 0x000fe200078e0212 */
[----:B--2---:R-:W-:-:S03]  /*3dc0*/  DSETP.GEU.AND P1, PT, R22, R20, PT ;  /* 0x000000141600722a */ /* 0x004fc60003f2e000 */
[----:B------:R-:W-:-:S04]  /*3dd0*/  IMAD.WIDE R20, R30, 0x8, R18 ;  /* 0x000000081e147825 */ /* 0x000fc800078e0212 */
[----:B------:R-:W-:Y:S01]  /*3de0*/  IMAD.WIDE R22, R11, 0x8, R18 ;  /* 0x000000080b167825 */ /* 0x000fe200078e0212 */
[----:B---3--:R-:W-:Y:S01]  /*3df0*/  DSETP.GEU.AND P0, PT, R16, R14, PT ;  /* 0x0000000e1000722a */ /* 0x008fe20003f0e000 */
[----:B------:R-:W2:Y:S04]  /*3e00*/  LD.E.64 R20, desc[UR8][R20.64] ;  /* 0x0000000814147980 */ /* 0x000ea8000c101b00 */
[----:B------:R-:W3:Y:S04]  /*3e10*/  LD.E.64 R14, desc[UR8][R36.64] ;  /* 0x00000008240e7980 */ /* 0x000ee8000c101b00 */
[----:B------:R-:W3:Y:S04]  /*3e20*/  LD.E.64 R16, desc[UR8][R34.64] ;  /* 0x0000000822107980 */ /* 0x000ee8000c101b00 */
[----:B------:R-:W2:Y:S01]  /*3e30*/  LD.E.64 R22, desc[UR8][R22.64] ;  /* 0x0000000816167980 */ /* 0x000ea2000c101b00 */
[----:B------:R-:W-:-:S02]  /*3e40*/  SEL R12, R12, R13, P2 ;  /* 0x0000000d0c0c7207 */ /* 0x000fc40001000000 */
[----:B------:R-:W-:Y:S02]  /*3e50*/  SEL R13, R25, R26, P6 ;  /* 0x0000001a190d7207 */ /* 0x000fe40003000000 */
[----:B------:R-:W-:Y:S02]  /*3e60*/  SEL R28, R27, R24, P5 ;  /* 0x000000181b1c7207 */ /* 0x000fe40002800000 */
[----:B------:R-:W-:Y:S02]  /*3e70*/  SEL R26, R26, R25, P6 ;  /* 0x000000191a1a7207 */ /* 0x000fe40003000000 */
[----:B------:R-:W-:Y:S02]  /*3e80*/  SEL R27, R24, R27, P5 ;  /* 0x0000001b181b7207 */ /* 0x000fe40002800000 */
[----:B------:R-:W-:Y:S01]  /*3e90*/  SEL R29, R33, R32, P4 ;  /* 0x00000020211d7207 */ /* 0x000fe20002000000 */
[----:B------:R-:W-:-:S06]  /*3ea0*/  IMAD.WIDE R24, R28, 0x8, R18 ;  /* 0x000000081c187825 */ /* 0x000fcc00078e0212 */
[----:B------:R-:W4:Y:S01]  /*3eb0*/  LD.E.64 R24, desc[UR8][R24.64] ;  /* 0x0000000818187980 */ /* 0x000f22000c101b00 */
[----:B---3--:R-:W-:Y:S01]  /*3ec0*/  DSETP.GEU.AND P2, PT, R16, R14, PT ;  /* 0x0000000e1000722a */ /* 0x008fe20003f4e000 */
[----:B------:R-:W-:-:S04]  /*3ed0*/  IMAD.WIDE R14, R12, 0x8, R18 ;  /* 0x000000080c0e7825 */ /* 0x000fc800078e0212 */
[--C-:B------:R-:W-:Y:S01]  /*3ee0*/  IMAD.WIDE R16, R13, 0x8, R18.reuse ;  /* 0x000000080d107825 */ /* 0x100fe200078e0212 */
[----:B--2---:R-:W-:Y:S01]  /*3ef0*/  DSETP.GEU.AND P5, PT, R22, R20, PT ;  /* 0x000000141600722a */ /* 0x004fe20003fae000 */
[----:B------:R-:W2:Y:S02]  /*3f00*/  LD.E.64 R14, desc[UR8][R14.64] ;  /* 0x000000080e0e7980 */ /* 0x000ea4000c101b00 */
[--C-:B------:R-:W-:Y:S02]  /*3f10*/  IMAD.WIDE R20, R26, 0x8, R18.reuse ;  /* 0x000000081a147825 */ /* 0x100fe400078e0212 */
[----:B------:R-:W2:Y:S02]  /*3f20*/  LD.E.64 R16, desc[UR8][R16.64] ;  /* 0x0000000810107980 */ /* 0x000ea4000c101b00 */
[--C-:B------:R-:W-:Y:S02]  /*3f30*/  IMAD.WIDE R22, R27, 0x8, R18.reuse ;  /* 0x000000081b167825 */ /* 0x100fe400078e0212 */
[----:B------:R-:W3:Y:S02]  /*3f40*/  LD.E.64 R20, desc[UR8][R20.64] ;  /* 0x0000000814147980 */ /* 0x000ee4000c101b00 */
[----:B------:R-:W-:-:S02]  /*3f50*/  IMAD.WIDE R18, R29, 0x8, R18 ;  /* 0x000000081d127825 */ /* 0x000fc400078e0212 */
[----:B------:R-:W3:Y:S04]  /*3f60*/  LD.E.64 R22, desc[UR8][R22.64] ;  /* 0x0000000816167980 */ /* 0x000ee8000c101b00 */
[----:B------:R-:W4:Y:S01]  /*3f70*/  LD.E.64 R18, desc[UR8][R18.64] ;  /* 0x0000000812127980 */ /* 0x000f22000c101b00 */
[----:B------:R-:W-:Y:S01]  /*3f80*/  SEL R32, R32, R33, P4 ;  /* 0x0000002120207207 */ /* 0x000fe20002000000 */
[----:B--2---:R-:W-:Y:S01]  /*3f90*/  DSETP.GEU.AND P6, PT, R16, R14, PT ;  /* 0x0000000e1000722a */ /* 0x004fe20003fce000 */
[----:B------:R-:W-:Y:S02]  /*3fa0*/  SEL R14, R5, R4, P3 ;  /* 0x00000004050e7207 */ /* 0x000fe40001800000 */
[----:B------:R-:W-:Y:S02]  /*3fb0*/  SEL R5, R4, R5, P3 ;  /* 0x0000000504057207 */ /* 0x000fe40001800000 */
[----:B------:R-:W-:-:S02]  /*3fc0*/  SEL R4, R7, R6, P1 ;  /* 0x0000000607047207 */ /* 0x000fc40000800000 */
[----:B------:R-:W-:Y:S02]  /*3fd0*/  SEL R7, R6, R7, P1 ;  /* 0x0000000706077207 */ /* 0x000fe40000800000 */
[----:B------:R-:W-:Y:S02]  /*3fe0*/  SEL R6, R9, R8, P0 ;  /* 0x0000000809067207 */ /* 0x000fe40000000000 */
[----:B------:R-:W-:Y:S01]  /*3ff0*/  SEL R8, R8, R9, P0 ;  /* 0x0000000908087207 */ /* 0x000fe20000000000 */
[----:B---3--:R-:W-:Y:S02]  /*4000*/  DSETP.GEU.AND P0, PT, R22, R20, PT ;  /* 0x000000141600722a */ /* 0x008fe40003f0e000 */
[----:B----4-:R-:W-:Y:S01]  /*4010*/  DSETP.GEU.AND P1, PT, R18, R24, PT ;  /* 0x000000181200722a */ /* 0x010fe20003f2e000 */
[----:B------:R-:W-:Y:S02]  /*4020*/  SEL R15, R11, R30, P5 ;  /* 0x0000001e0b0f7207 */ /* 0x000fe40002800000 */
[----:B------:R-:W-:-:S02]  /*4030*/  SEL R30, R30, R11, P5 ;  /* 0x0000000b1e1e7207 */ /* 0x000fc40002800000 */
[----:B------:R-:W-:Y:S02]  /*4040*/  SEL R11, R13, R12, P6 ;  /* 0x0000000c0d0b7207 */ /* 0x000fe40003000000 */
[----:B------:R-:W-:Y:S01]  /*4050*/  SEL R13, R12, R13, P6 ;  /* 0x0000000d0c0d7207 */ /* 0x000fe20003000000 */
[----:B------:R-:W-:Y:S01]  /*4060*/  IMAD.MOV.U32 R22, RZ, RZ, 0x2 ;  /* 0x00000002ff167424 */ /* 0x000fe200078e00ff */
[----:B------:R-:W-:Y:S02]  /*4070*/  SEL R9, R10, R31, P2 ;  /* 0x0000001f0a097207 */ /* 0x000fe40001000000 */
[----:B------:R-:W-:Y:S02]  /*4080*/  SEL R12, R27, R26, P0 ;  /* 0x0000001a1b0c7207 */ /* 0x000fe40000000000 */
[----:B------:R-:W-:Y:S02]  /*4090*/  SEL R20, R29, R28, P1 ;  /* 0x0000001c1d147207 */ /* 0x000fe40000800000 */
[----:B------:R-:W-:-:S02]  /*40a0*/  SEL R10, R31, R10, P2 ;  /* 0x0000000a1f0a7207 */ /* 0x000fc40001000000 */
[----:B------:R-:W-:Y:S02]  /*40b0*/  SEL R26, R26, R27, P0 ;  /* 0x0000001b1a1a7207 */ /* 0x000fe40000000000 */
[----:B------:R-:W-:-:S07]  /*40c0*/  SEL R28, R28, R29, P1 ;  /* 0x0000001d1c1c7207 */ /* 0x000fce0000800000 */
.L_x_396:
[----:B------:R-:W0:Y:S01]  /*40d0*/  S2R R19, SR_TID.X ;  /* 0x0000000000137919 */ /* 0x000e220000002100 */
[--C-:B-----5:R-:W-:Y:S01]  /*40e0*/  IMAD.MOV R16, RZ, RZ, -R22.reuse ;  /* 0x000000ffff107224 */ /* 0x120fe200078e0a16 */
[----:B------:R-:W-:Y:S01]  /*40f0*/  SHF.R.U32.HI R17, RZ, 0x1, R22 ;  /* 0x00000001ff117819 */ /* 0x000fe20000011616 */
[----:B------:R-:W1:Y:S01]  /*4100*/  S2R R24, SR_CgaCtaId ;  /* 0x0000000000187919 */ /* 0x000e620000008800 */
[----:B------:R-:W-:Y:S01]  /*4110*/  MOV R21, 0x400 ;  /* 0x0000040000157802 */ /* 0x000fe20000000f00 */
[----:B------:R-:W-:Y:S01]  /*4120*/  BAR.SYNC.DEFER_BLOCKING 0x0 ;  /* 0x0000000000007b1d */ /* 0x000fe20000010000 */
[----:B0-----:R-:W-:Y:S02]  /*4130*/  LOP3.LUT R16, R19, R16, RZ, 0xc0, !PT ;  /* 0x0000001013107212 */ /* 0x001fe400078ec0ff */
[----:B-1----:R-:W-:-:S03]  /*4140*/  LEA R24, R24, R21, 0x18 ;  /* 0x0000001518187211 */ /* 0x002fc600078ec0ff */
[----:B------:R-:W-:Y:S02]  /*4150*/  IMAD R16, R16, 0x11, RZ ;  /* 0x0000001110107824 */ /* 0x000fe400078e02ff */
[----:B------:R-:W-:-:S03]  /*4160*/  IMAD R21, R19, 0x44, R24 ;  /* 0x0000004413157824 */ /* 0x000fc600078e0218 */
[----:B------:R-:W-:Y:S01]  /*4170*/  VIMNMX.U32 R18, PT, PT, R16, 0x1100, PT ;  /* 0x0000110010127848 */ /* 0x000fe20003fe0000 */
[----:B------:R-:W-:Y:S01]  /*4180*/  VIADD R16, R22, 0xffffffff ;  /* 0xffffffff16107836 */ /* 0x000fe20000000000 */
[----:B------:R-:W-:Y:S03]  /*4190*/  STS [R21], R5 ;  /* 0x0000000515007388 */ /* 0x000fe60000000800 */
[----:B------:R-:W-:Y:S01]  /*41a0*/  IMAD R23, R17, 0x11, R18 ;  /* 0x0000001111177824 */ /* 0x000fe200078e0212 */
[----:B------:R-:W-:Y:S01]  /*41b0*/  LOP3.LUT R16, R16, R19, RZ, 0xc0, !PT ;  /* 0x0000001310107212 */ /* 0x000fe200078ec0ff */
[----:B------:R0:W-:Y:S03]  /*41c0*/  STS [R21+0x4], R14 ;  /* 0x0000040e15007388 */ /* 0x0001e60000000800 */
[----:B------:R-:W-:Y:S01]  /*41d0*/  VIMNMX.U32 R23, PT, PT, R23, 0x1100, PT ;  /* 0x0000110017177848 */ /* 0x000fe20003fe0000 */
[----:B------:R-:W-:Y:S01]  /*41e0*/  IMAD R34, R16, 0x11, RZ ;  /* 0x0000001110227824 */ /* 0x000fe200078e02ff */
[----:B------:R1:W-:Y:S03]  /*41f0*/  STS [R21+0x8], R7 ;  /* 0x0000080715007388 */ /* 0x0003e60000000800 */
[----:B------:R-:W-:Y:S01]  /*4200*/  IMAD R24, R17, 0x11, R23 ;  /* 0x0000001111187824 */ /* 0x000fe200078e0217 */
[----:B------:R1:W-:Y:S01]  /*4210*/  STS [R21+0xc], R4 ;  /* 0x00000c0415007388 */ /* 0x0003e20000000800 */
[----:B--2---:R-:W2:Y:S01]  /*4220*/  LDC.64 R16, c[0x4][0x10] ;  /* 0x01000400ff107b82 */ /* 0x004ea20000000a00 */
[----:B------:R-:W-:-:S02]  /*4230*/  VIMNMX.U32 R34, PT, PT, R34, 0x1100, PT ;  /* 0x0000110022227848 */ /* 0x000fc40003fe0000 */
[----:B------:R1:W-:Y:S01]  /*4240*/  STS [R21+0x10], R8 ;  /* 0x0000100815007388 */ /* 0x0003e20000000800 */
[----:B------:R-:W-:Y:S02]  /*4250*/  VIMNMX.U32 R24, PT, PT, R24, 0x1100, PT ;  /* 0x0000110018187848 */ /* 0x000fe40003fe0000 */
[----:B0-----:R-:W-:Y:S01]  /*4260*/  VIADDMNMX R14, R23, -R18, R34, PT ;  /* 0x80000012170e7246 */ /* 0x001fe20003800122 */
[----:B------:R1:W-:Y:S02]  /*4270*/  STS [R21+0x14], R6 ;  /* 0x0000140615007388 */ /* 0x0003e40000000800 */
[----:B------:R-:W-:Y:S02]  /*4280*/  IMAD.IADD R19, R24, 0x1, -R23 ;  /* 0x0000000118137824 */ /* 0x000fe400078e0a17 */
        /* <DEDUP_REMOVED lines=16> */
[----:B--2---:R-:W5:Y:S01]  /*4390*/  LDG.E.64 R16, desc[UR8][R16.64] ;  /* 0x0000000810107981 */ /* 0x004f62000c1e1b00 */
[----:B------:R-:W-:Y:S04]  /*43a0*/  BSSY.RECONVERGENT B0, `(.L_x_359) ;  /* 0x0000019000007945 */ /* 0x000fe80003800200 */
[----:B------:R-:W-:Y:S05]  /*43b0*/  @P0 BRA `(.L_x_360) ;  /* 0x00000000005c0947 */ /* 0x000fea0003800000 */
[----:B-1----:R-:W0:Y:S01]  /*43c0*/  S2R R7, SR_CgaCtaId ;  /* 0x0000000000077919 */ /* 0x002e220000008800 */
[----:B------:R-:W-:Y:S01]  /*43d0*/  MOV R4, 0x400 ;  /* 0x0000040000047802 */ /* 0x000fe20000000f00 */
[----:B------:R-:W-:-:S03]  /*43e0*/  IMAD.IADD R13, R34, 0x1, R23 ;  /* 0x00000001220d7824 */ /* 0x000fc600078e0217 */
[----:B0-----:R-:W-:-:S07]  /*43f0*/  LEA R15, R7, R4, 0x18 ;  /* 0x00000004070f7211 */ /* 0x001fce00078ec0ff */
.L_x_361:
        /* <DEDUP_REMOVED lines=19> */
.L_x_360:
[----:B------:R-:W-:Y:S05]  /*4530*/  BSYNC.RECONVERGENT B0 ;  /* 0x0000000000007941 */ /* 0x000fea0003800200 */
.L_x_359:
[----:B------:R-:W0:Y:S01]  /*4540*/  S2UR UR5, SR_CgaCtaId ;  /* 0x00000000000579c3 */ /* 0x000e220000008800 */
[----:B------:R-:W-:Y:S01]  /*4550*/  UMOV UR4, 0x400 ;  /* 0x0000040000047882 */ /* 0x000fe20000000000 */
[----:B------:R-:W-:Y:S01]  /*4560*/  IMAD.IADD R18, R18, 0x1, R5 ;  /* 0x0000000112127824 */ /* 0x000fe200078e0205 */
[----:B-1----:R-:W-:Y:S01]  /*4570*/  IADD3 R9, PT, PT, -R5, R23, R34 ;  /* 0x0000001705097210 */ /* 0x002fe20007ffe122 */
[----:B------:R-:W-:Y:S01]  /*4580*/  BSSY.RECONVERGENT B0, `(.L_x_362) ;  /* 0x0000013000007945 */ /* 0x000fe20003800200 */
[----:B------:R-:W-:Y:S01]  /*4590*/  PLOP3.LUT P0, PT, PT, PT, PT, 0x8, 0x80 ;  /* 0x000000000080781c */ /* 0x000fe20003f0e170 */
[----:B------:R-:W-:Y:S01]  /*45a0*/  VIADD R10, R18, 0x1 ;  /* 0x00000001120a7836 */ /* 0x000fe20000000000 */
[C---:B------:R-:W-:Y:S01]  /*45b0*/  ISETP.GE.AND P1, PT, R9.reuse, R24, PT ;  /* 0x000000180900720c */ /* 0x040fe20003f26270 */
[----:B------:R-:W-:Y:S01]  /*45c0*/  VIADD R11, R9, 0x1 ;  /* 0x00000001090b7836 */ /* 0x000fe20000000000 */
        /* <DEDUP_REMOVED lines=14> */
.L_x_363:
[----:B------:R-:W-:Y:S05]  /*46b0*/  BSYNC.RECONVERGENT B0 ;  /* 0x0000000000007941 */ /* 0x000fea0003800200 */
.L_x_362:
[----:B------:R-:W-:Y:S01]  /*46c0*/  @!P0 IADD3 R11, PT, PT, R9, RZ, RZ ;  /* 0x000000ff090b8210 */ /* 0x000fe20007ffe0ff */
[----:B------:R-:W-:Y:S01]  /*46d0*/  @P0 IMAD.MOV R10, RZ, RZ, R18 ;  /* 0x000000ffff0a0224 */ /* 0x000fe200078e0212 */
[----:B------:R-:W-:Y:S01]  /*46e0*/  BSSY.RECONVERGENT B0, `(.L_x_364) ;  /* 0x0000013000007945 */ /* 0x000fe20003800200 */
[----:B01----:R-:W-:Y:S02]  /*46f0*/  SEL R5, R27, R25, P0 ;  /* 0x000000191b057207 */ /* 0x003fe40000000000 */
[C---:B------:R-:W-:Y:S01]  /*4700*/  ISETP.GE.AND P1, PT, R11.reuse, R24, PT ;  /* 0x000000180b00720c */ /* 0x040fe20003f26270 */
[C---:B------:R-:W-:Y:S01]  /*4710*/  VIADD R13, R11.reuse, 0x1 ;  /* 0x000000010b0d7836 */ /* 0x040fe20000000000 */
[----:B------:R-:W-:Y:S01]  /*4720*/  @P0 LEA R4, R11, UR4, 0x2 ;  /* 0x000000040b040c11 */ /* 0x000fe2000f8e10ff */
[C---:B------:R-:W-:Y:S01]  /*4730*/  VIADD R12, R10.reuse, 0x1 ;  /* 0x000000010a0c7836 */ /* 0x040fe20000000000 */
        /* <DEDUP_REMOVED lines=13> */
.L_x_365:
[----:B------:R-:W-:Y:S05]  /*4810*/  BSYNC.RECONVERGENT B0 ;  /* 0x0000000000007941 */ /* 0x000fea0003800200 */
.L_x_364:
        /* <DEDUP_REMOVED lines=21> */
.L_x_367:
[----:B------:R-:W-:Y:S05]  /*4970*/  BSYNC.RECONVERGENT B0 ;  /* 0x0000000000007941 */ /* 0x000fea0003800200 */
.L_x_366:
        /* <DEDUP_REMOVED lines=21> */
.L_x_369:
[----:B------:R-:W-:Y:S05]  /*4ad0*/  BSYNC.RECONVERGENT B0 ;  /* 0x0000000000007941 */ /* 0x000fea0003800200 */
.L_x_368:
        /* <DEDUP_REMOVED lines=21> */
.L_x_371:
[----:B------:R-:W-:Y:S05]  /*4c30*/  BSYNC.RECONVERGENT B0 ;  /* 0x0000000000007941 */ /* 0x000fea0003800200 */
.L_x_370:
        /* <DEDUP_REMOVED lines=21> */
.L_x_373:
[----:B------:R-:W-:Y:S05]  /*4d90*/  BSYNC.RECONVERGENT B0 ;  /* 0x0000000000007941 */ /* 0x000fea0003800200 */
.L_x_372:
        /* <DEDUP_REMOVED lines=21> */
.L_x_375:
[----:B------:R-:W-:Y:S05]  /*4ef0*/  BSYNC.RECONVERGENT B0 ;  /* 0x0000000000007941 */ /* 0x000fea0003800200 */
.L_x_374:
        /* <DEDUP_REMOVED lines=21> */
.L_x_377:
[----:B------:R-:W-:Y:S05]  /*5050*/  BSYNC.RECONVERGENT B0 ;  /* 0x0000000000007941 */ /* 0x000fea0003800200 */
.L_x_376:
[----:B------:R-:W-:Y:S01]  /*5060*/  @!P0 IMAD.MOV R15, RZ, RZ, R9 ;  /* 0x000000ffff0f8224 */ /* 0x000fe200078e0209 */
[----:B------:R-:W-:Y:S01]  /*5070*/  BSSY.RECONVERGENT B0, `(.L_x_378) ;  /* 0x0000014000007945 */ /* 0x000fe20003800200 */
[----:B------:R-:W-:Y:S01]  /*5080*/  @P0 IMAD.MOV R20, RZ, RZ, R26 ;  /* 0x000000ffff140224 */ /* 0x000fe200078e021a */
[----:B-12---:R-:W-:Y:S01]  /*5090*/  SEL R9, R27, R25, P0 ;  /* 0x000000191b097207 */ /* 0x006fe20000000000 */
[C---:B0-----:R-:W-:Y:S01]  /*50a0*/  VIADD R11, R15.reuse, 0x1 ;  /* 0x000000010f0b7836 */ /* 0x041fe20000000000 */
        /* <DEDUP_REMOVED lines=16> */
.L_x_379:
[----:B------:R-:W-:Y:S05]  /*51b0*/  BSYNC.RECONVERGENT B0 ;  /* 0x0000000000007941 */ /* 0x000fea0003800200 */
.L_x_378:
        /* <DEDUP_REMOVED lines=21> */
.L_x_381:
[----:B------:R-:W-:Y:S05]  /*5310*/  BSYNC.RECONVERGENT B0 ;  /* 0x0000000000007941 */ /* 0x000fea0003800200 */
.L_x_380:
[----:B------:R-:W-:Y:S01]  /*5320*/  @!P0 IMAD.MOV R21, RZ, RZ, R11 ;  /* 0x000000ffff158224 */ /* 0x000fe200078e020b */
[----:B------:R-:W-:Y:S01]  /*5330*/  @P0 IADD3 R20, PT, PT, R26, RZ, RZ ;  /* 0x000000ff1a140210 */ /* 0x000fe20007ffe0ff */
[----:B------:R-:W-:Y:S01]  /*5340*/  BSSY.RECONVERGENT B0, `(.L_x_382) ;  /* 0x0000013000007945 */ /* 0x000fe20003800200 */
        /* <DEDUP_REMOVED lines=18> */
.L_x_383:
[----:B------:R-:W-:Y:S05]  /*5470*/  BSYNC.RECONVERGENT B0 ;  /* 0x0000000000007941 */ /* 0x000fea0003800200 */
.L_x_382:
        /* <DEDUP_REMOVED lines=21> */
.L_x_385:
[----:B------:R-:W-:Y:S05]  /*55d0*/  BSYNC.RECONVERGENT B0 ;  /* 0x0000000000007941 */ /* 0x000fea0003800200 */
.L_x_384:
        /* <DEDUP_REMOVED lines=21> */
.L_x_387:
[----:B------:R-:W-:Y:S05]  /*5730*/  BSYNC.RECONVERGENT B0 ;  /* 0x0000000000007941 */ /* 0x000fea0003800200 */
.L_x_386:
        /* <DEDUP_REMOVED lines=20> */
.L_x_389:
[----:B------:R-:W-:Y:S05]  /*5880*/  BSYNC.RECONVERGENT B0 ;  /* 0x0000000000007941 */ /* 0x000fea0003800200 */
.L_x_388:
[----:B------:R-:W-:Y:S01]  /*5890*/  VIADD R31, R29, 0x1 ;  /* 0x000000011d1f7836 */ /* 0x000fe20000000000 */
[----:B------:R-:W-:Y:S01]  /*58a0*/  BSSY.RECONVERGENT B0, `(.L_x_390) ;  /* 0x0000013000007945 */ /* 0x000fe20003800200 */
[----:B------:R-:W-:Y:S02]  /*58b0*/  @!P0 IMAD.MOV R31, RZ, RZ, R29 ;  /* 0x000000ffff1f8224 */ /* 0x000fe400078e021d */
[----:B------:R-:W-:Y:S01]  /*58c0*/  @P0 IMAD.MOV R28, RZ, RZ, R12 ;  /* 0x000000ffff1c0224 */ /* 0x000fe200078e020c */
[----:B-12---:R-:W-:Y:S02]  /*58d0*/  SEL R12, R27, R25, P0 ;  /* 0x000000191b0c7207 */ /* 0x006fe40000000000 */
[C---:B------:R-:W-:Y:S02]  /*58e0*/  ISETP.GE.AND P1, PT, R31.reuse, R24, PT ;  /* 0x000000181f00720c */ /* 0x040fe40003f26270 */
        /* <DEDUP_REMOVED lines=14> */
.L_x_391:
[----:B------:R-:W-:Y:S05]  /*59d0*/  BSYNC.RECONVERGENT B0 ;  /* 0x0000000000007941 */ /* 0x000fea0003800200 */
.L_x_390:
[----:B------:R-:W-:Y:S01]  /*59e0*/  VIADD R29, R31, 0x1 ;  /* 0x000000011f1d7836 */ /* 0x000fe20000000000 */
[----:B------:R-:W-:Y:S01]  /*59f0*/  IADD3 R32, PT, PT, R28, 0x1, RZ ;  /* 0x000000011c207810 */ /* 0x000fe20007ffe0ff */
[----:B------:R-:W-:Y:S01]  /*5a00*/  @!P0 IMAD.MOV R29, RZ, RZ, R31 ;  /* 0x000000ffff1d8224 */ /* 0x000fe200078e021f */
[----:B------:R-:W-:Y:S01]  /*5a10*/  BSSY.RECONVERGENT B0, `(.L_x_392) ;  /* 0x0000012000007945 */ /* 0x000fe20003800200 */
        /* <DEDUP_REMOVED lines=17> */
.L_x_393:
[----:B------:R-:W-:Y:S05]  /*5b30*/  BSYNC.RECONVERGENT B0 ;  /* 0x0000000000007941 */ /* 0x000fea0003800200 */
.L_x_392:
[----:B0-----:R-:W-:Y:S01]  /*5b40*/  VIADD R18, R32, 0x1 ;  /* 0x0000000120127836 */ /* 0x001fe20000000000 */
[----:B-12---:R-:W-:Y:S01]  /*5b50*/  SEL R20, R27, R25, P0 ;  /* 0x000000191b147207 */ /* 0x006fe20000000000 */
[----:B------:R-:W-:Y:S01]  /*5b60*/  @P0 IMAD.MOV R18, RZ, RZ, R32 ;  /* 0x000000ffff120224 */ /* 0x000fe200078e0220 */
[----:B------:R-:W-:Y:S01]  /*5b70*/  BSSY.RECONVERGENT B0, `(.L_x_394) ;  /* 0x0000013000007945 */ /* 0x000fe20003800200 */
[----:B------:R-:W-:Y:S02]  /*5b80*/  VIADD R19, R29, 0x1 ;  /* 0x000000011d137836 */ /* 0x000fe40000000000 */
        /* <DEDUP_REMOVED lines=17> */
.L_x_395:
[----:B------:R-:W-:Y:S05]  /*5ca0*/  BSYNC.RECONVERGENT B0 ;  /* 0x0000000000007941 */ /* 0x000fea0003800200 */
.L_x_394:
[C---:B------:R-:W-:Y:S01]  /*5cb0*/  ISETP.GE.U32.AND P0, PT, R22.reuse, 0x81, PT ;  /* 0x000000811600780c */ /* 0x040fe20003f06070 */
[----:B------:R-:W-:-:S12]  /*5cc0*/  IMAD.SHL.U32 R22, R22, 0x2, RZ ;  /* 0x0000000216167824 */ /* 0x000fd800078e00ff */
[----:B------:R-:W-:Y:S05]  /*5cd0*/  @!P0 BRA `(.L_x_396) ;  /* 0xffffffe000fc8947 */ /* 0x000fea000383ffff */
[----:B-----5:R-:W0:Y:S01]  /*5ce0*/  S2R R16, SR_TID.X ;  /* 0x0000000000107919 */ /* 0x020e220000002100 */
[----:B------:R-:W1:Y:S01]  /*5cf0*/  S2UR UR5, SR_CgaCtaId ;  /* 0x00000000000579c3 */ /* 0x000e620000008800 */
[----:B------:R-:W3:Y:S01]  /*5d00*/  LDCU.U8 UR4, c[0x0][0x380] ;  /* 0x00007000ff0477ac */ /* 0x000ee20008000000 */
[----:B------:R-:W4:Y:S01]  /*5d10*/  S2R R18, SR_LANEID ;  /* 0x0000000000127919 */ /* 0x000f220000000000 */
        /* <DEDUP_REMOVED lines=17> */
[----:B------:R-:W-:Y:S02]  /*5e30*/  STS [R23+0x8], R7 ;  /* 0x0000080717007388 */ /* 0x000fe40000000800 */
[----:B------:R-:W-:-:S02]  /*5e40*/  IMAD.IADD R2, R2, 0x1, R41 ;  /* 0x0000000102027824 */ /* 0x000fc400078e0229 */
[----:B------:R-:W-:Y:S03]  /*5e50*/  STS [R23+0xc], R4 ;  /* 0x00000c0417007388 */ /* 0x000fe60000000800 */
[----:B------:R-:W-:Y:S01]  /*5e60*/  IADD3 R0, P0, PT, R3, R2, RZ ;  /* 0x0000000203007210 */ /* 0x000fe20007f1e0ff */
[----:B------:R-:W-:Y:S04]  /*5e70*/  STS [R23+0x10], R8 ;  /* 0x0000100817007388 */ /* 0x000fe80000000800 */
[----:B------:R-:W-:Y:S01]  /*5e80*/  STS [R23+0x14], R6 ;  /* 0x0000140617007388 */ /* 0x000fe20000000800 */
[----:B------:R-:W-:Y:S01]  /*5e90*/  IMAD.X R3, RZ, RZ, RZ, P0 ;  /* 0x000000ffff037224 */ /* 0x000fe200000e06ff */
[----:B0-----:R-:W-:-:S02]  /*5ea0*/  LEA R2, P0, R0, UR4, 0x2 ;  /* 0x0000000400027c11 */ /* 0x001fc4000f8010ff */
[----:B------:R-:W-:Y:S02]  /*5eb0*/  STS [R23+0x18], R10 ;  /* 0x0000180a17007388 */ /* 0x000fe40000000800 */
[----:B------:R-:W-:Y:S02]  /*5ec0*/  LEA.HI.X R3, R0, UR5, R3, 0x2, P0 ;  /* 0x0000000500037c11 */ /* 0x000fe400080f1403 */
        /* <DEDUP_REMOVED lines=16> */
[----:B------:R-:W5:Y:S04]  /*5fd0*/  LDS R15, [R17+0x280] ;  /* 0x00028000110f7984 */ /* 0x000f680000000800 */
[----:B------:R-:W5:Y:S04]  /*5fe0*/  LDS R19, [R17+0x300] ;  /* 0x0003000011137984 */ /* 0x000f680000000800 */
[----:B------:R-:W5:Y:S04]  /*5ff0*/  LDS R21, [R17+0x380] ;  /* 0x0003800011157984 */ /* 0x000f680000000800 */
[----:B------:R-:W5:Y:S04]  /*6000*/  LDS R23, [R17+0x400] ;  /* 0x0004000011177984 */ /* 0x000f680000000800 */
[----:B------:R-:W5:Y:S04]  /*6010*/  LDS R25, [R17+0x480] ;  /* 0x0004800011197984 */ /* 0x000f680000000800 */
[----:B--2---:R-:W2:Y:S04]  /*6020*/  LDS R27, [R17+0x500] ;  /* 0x00050000111b7984 */ /* 0x004ea80000000800 */
        /* <DEDUP_REMOVED lines=11> */
[----:B------:R-:W-:Y:S04]  /*60e0*/  STG.E desc[UR8][R2.64+0x280], R15 ;  /* 0x0002800f02007986 */ /* 0x000fe8000c101908 */
[----:B------:R-:W-:Y:S04]  /*60f0*/  STG.E desc[UR8][R2.64+0x300], R19 ;  /* 0x0003001302007986 */ /* 0x000fe8000c101908 */
[----:B------:R-:W-:Y:S04]  /*6100*/  STG.E desc[UR8][R2.64+0x380], R21 ;  /* 0x0003801502007986 */ /* 0x000fe8000c101908 */
[----:B------:R-:W-:Y:S04]  /*6110*/  STG.E desc[UR8][R2.64+0x400], R23 ;  /* 0x0004001702007986 */ /* 0x000fe8000c101908 */
[----:B------:R-:W-:Y:S04]  /*6120*/  STG.E desc[UR8][R2.64+0x480], R25 ;  /* 0x0004801902007986 */ /* 0x000fe8000c101908 */
[----:B--2---:R-:W-:Y:S04]  /*6130*/  STG.E desc[UR8][R2.64+0x500], R27 ;  /* 0x0005001b02007986 */ /* 0x004fe8000c101908 */
[----:B------:R-:W-:Y:S04]  /*6140*/  STG.E desc[UR8][R2.64+0x580], R29 ;  /* 0x0005801d02007986 */ /* 0x000fe8000c101908 */
[----:B------:R-:W-:Y:S04]  /*6150*/  STG.E desc[UR8][R2.64+0x600], R31 ;  /* 0x0006001f02007986 */ /* 0x000fe8000c101908 */
[----:B------:R-:W-:Y:S04]  /*6160*/  STG.E desc[UR8][R2.64+0x680], R33 ;  /* 0x0006802102007986 */ /* 0x000fe8000c101908 */
[----:B------:R-:W-:Y:S04]  /*6170*/  STG.E desc[UR8][R2.64+0x700], R35 ;  /* 0x0007002302007986 */ /* 0x000fe8000c101908 */
[----:B------:R-:W-:Y:S04]  /*6180*/  STG.E desc[UR8][R2.64+0x780], R37 ;  /* 0x0007802502007986 */ /* 0x000fe8000c101908 */
[----:B------:R-:W-:Y:S01]  /*6190*/  STG.E desc[UR8][R2.64+0x800], R39 ;  /* 0x0008002702007986 */ /* 0x000fe2000c101908 */
[----:B------:R-:W-:Y:S05]  /*61a0*/  EXIT ;  /* 0x000000000000794d */ /* 0x000fea0003800000 */
.L_x_397:
        /* <DEDUP_REMOVED lines=56> */
.L_x_358:
[----:B------:R-:W0:Y:S01]  /*6530*/  LDC.64 R4, c[0x0][0x388] ;  /* 0x0000e200ff047b82 */ /* 0x000e220000000a00 */
[----:B------:R-:W-:Y:S01]  /*6540*/  ACQBULK ;  /* 0x000000000000782e */ /* 0x000fe20000000000 */
[----:B------:R-:W1:Y:S06]  /*6550*/  S2R R20, SR_TID.X ;  /* 0x0000000000147919 */ /* 0x000e6c0000002100 */
[----:B------:R-:W2:Y:S01]  /*6560*/  LDC R7, c[0x0][0x3a8] ;  /* 0x0000ea00ff077b82 */ /* 0x000ea20000000800 */
[----:B0-----:R-:W-:-:S05]  /*6570*/  IMAD.WIDE.U32 R4, R2, 0x4, R4 ;  /* 0x0000000402047825 */ /* 0x001fca00078e0004 */
[----:B------:R0:W3:Y:S01]  /*6580*/  LDG.E R9, desc[UR8][R4.64] ;  /* 0x0000000804097981 */ /* 0x0000e2000c1e1900 */
[----:B------:R-:W-:Y:S01]  /*6590*/  IMAD.MOV R18, RZ, RZ, -R2 ;  /* 0x000000ffff127224 */ /* 0x000fe200078e0a02 */
[C---:B-1----:R-:W-:Y:S02]  /*65a0*/  LOP3.LUT R3, R20.reuse, 0x1f, RZ, 0xc0, !PT ;  /* 0x0000001f14037812 */ /* 0x042fe400078ec0ff */
[----:B------:R-:W-:Y:S02]  /*65b0*/  LOP3.LUT R0, R20, 0x3e0, RZ, 0xc0, !PT ;  /* 0x000003e014007812 */ /* 0x000fe400078ec0ff */
[----:B--2---:R-:W-:-:S03]  /*65c0*/  VIADDMNMX R18, R18, R7, 0x1100, PT ;  /* 0x0000110012127446 */ /* 0x004fc60003800107 */
[----:B------:R-:W-:-:S04]  /*65d0*/  IMAD R3, R0, 0x11, R3 ;  /* 0x0000001100037824 */ /* 0x000fc800078e0203 */
[C---:B------:R-:W-:Y:S01]  /*65e0*/  VIADD R7, R3.reuse, 0x20 ;  /* 0x0000002003077836 */ /* 0x040fe20000000000 */
[CC--:B------:R-:W-:Y:S01]  /*65f0*/  ISETP.GE.AND P1, PT, R3.reuse, R18.reuse, PT ;  /* 0x000000120300720c */ /* 0x0c0fe20003f26270 */
[C---:B0-----:R-:W-:Y:S02]  /*6600*/  VIADD R5, R3.reuse, 0x40 ;  /* 0x0000004003057836 */ /* 0x041fe40000000000 */
[----:B------:R-:W-:Y:S01]  /*6610*/  VIADD R15, R3, 0xa0 ;  /* 0x000000a0030f7836 */ /* 0x000fe20000000000 */
[-C--:B------:R-:W-:Y:S02]  /*6620*/  ISETP.GE.AND P2, PT, R7, R18.reuse, PT ;  /* 0x000000120700720c */ /* 0x080fe40003f46270 */
[----:B------:R-:W-:Y:S01]  /*6630*/  ISETP.GE.AND P3, PT, R5, R18, PT ;  /* 0x000000120500720c */ /* 0x000fe20003f66270 */
[----:B------:R-:W-:-:S05]  /*6640*/  VIADD R5, R3, 0x60 ;  /* 0x0000006003057836 */ /* 0x000fca0000000000 */
[----:B------:R-:W-:Y:S01]  /*6650*/  ISETP.GE.AND P4, PT, R5, R18, PT ;  /* 0x000000120500720c */ /* 0x000fe20003f86270 */
[----:B------:R-:W0:Y:S01]  /*6660*/  @!P1 LDC.64 R24, c[0x0][0x388] ;  /* 0x0000e200ff189b82 */ /* 0x000e220000000a00 */
[----:B------:R-:W-:Y:S02]  /*6670*/  @!P1 IADD3 R0, P0, PT, R2, R3, RZ ;  /* 0x0000000302009210 */ /* 0x000fe40007f1e0ff */
[----:B------:R-:W-:-:S03]  /*6680*/  IADD3 R5, PT, PT, R3, 0x80, RZ ;  /* 0x0000008003057810 */ /* 0x000fc60007ffe0ff */
[----:B------:R-:W-:Y:S01]  /*6690*/  @!P1 IMAD.X R4, RZ, RZ, RZ, P0 ;  /* 0x000000ffff049224 */ /* 0x000fe200000e06ff */
[----:B------:R-:W-:Y:S01]  /*66a0*/  ISETP.GE.AND P0, PT, R5, R18, PT ;  /* 0x000000120500720c */ /* 0x000fe20003f06270 */
[----:B------:R-:W1:Y:S08]  /*66b0*/  @!P2 LDC.64 R6, c[0x0][0x388] ;  /* 0x0000e200ff06ab82 */ /* 0x000e700000000a00 */
[----:B------:R-:W2:Y:S01]  /*66c0*/  @!P3 LDC.64 R10, c[0x0][0x388] ;  /* 0x0000e200ff0abb82 */ /* 0x000ea20000000a00 */
[----:B0-----:R-:W-:-:S07]  /*66d0*/  @!P1 LEA R24, P5, R0, R24, 0x2 ;  /* 0x0000001800189211 */ /* 0x001fce00078a10ff */
[----:B------:R-:W0:Y:S01]  /*66e0*/  @!P4 LDC.64 R12, c[0x0][0x388] ;  /* 0x0000e200ff0ccb82 */ /* 0x000e220000000a00 */
[----:B------:R-:W-:Y:S02]  /*66f0*/  @!P1 LEA.HI.X R25, R0, R25, R4, 0x2, P5 ;  /* 0x0000001900199211 */ /* 0x000fe400028f1404 */
[----:B------:R-:W-:-:S05]  /*6700*/  @!P2 IADD3 R0, P5, PT, R2, R3, RZ ;  /* 0x000000030200a210 */ /* 0x000fca0007fbe0ff */
[----:B------:R-:W4:Y:S01]  /*6710*/  @!P0 LDC.64 R16, c[0x0][0x388] ;  /* 0x0000e200ff108b82 */ /* 0x000f220000000a00 */
[----:B------:R-:W-:Y:S01]  /*6720*/  @!P2 IMAD.X R4, RZ, RZ, RZ, P5 ;  /* 0x000000ffff04a224 */ /* 0x000fe200028e06ff */
[----:B-1----:R-:W-:Y:S01]  /*6730*/  @!P2 LEA R14, P5, R0, R6, 0x2 ;  /* 0x00000006000ea211 */ /* 0x002fe200078a10ff */
[C---:B------:R-:W-:Y:S02]  /*6740*/  VIADD R19, R3.reuse, 0xc0 ;  /* 0x000000c003137836 */ /* 0x040fe40000000000 */
[----:B------:R-:W-:Y:S02]  /*6750*/  VIADD R29, R3, 0x1a0 ;  /* 0x000001a0031d7836 */ /* 0x000fe40000000000 */
[----:B---3--:R-:W-:Y:S02]  /*6760*/  IMAD.MOV.U32 R5, RZ, RZ, R9 ;  /* 0x000000ffff057224 */ /* 0x008fe400078e0009 */
[----:B------:R0:W3:Y:S01]  /*6770*/  @!P1 LDG.E R9, desc[UR8][R24.64] ;  /* 0x0000000818099981 */ /* 0x0000e2000c1e1900 */
[----:B------:R-:W-:-:S02]  /*6780*/  ISETP.GE.AND P1, PT, R15, R18, PT ;  /* 0x000000120f00720c */ /* 0x000fc40003f26270 */
[----:B------:R-:W-:Y:S01]  /*6790*/  @!P2 LEA.HI.X R15, R0, R7, R4, 0x2, P5 ;  /* 0x00000007000fa211 */ /* 0x000fe200028f1404 */
[----:B------:R-:W-:Y:S01]  /*67a0*/  IMAD.MOV.U32 R7, RZ, RZ, R5 ;  /* 0x000000ffff077224 */ /* 0x000fe200078e0005 */
[----:B------:R-:W-:-:S05]  /*67b0*/  @!P3 IADD3 R0, P5, PT, R2, R3, RZ ;  /* 0x000000030200b210 */ /* 0x000fca0007fbe0ff */
[----:B------:R-:W-:Y:S01]  /*67c0*/  @!P3 IMAD.X R4, RZ, RZ, RZ, P5 ;  /* 0x000000ffff04b224 */ /* 0x000fe200028e06ff */
[C---:B--2---:R-:W-:Y:S01]  /*67d0*/  @!P3 LEA R22, P5, R0.reuse, R10, 0x2 ;  /* 0x0000000a0016b211 */ /* 0x044fe200078a10ff */
[----:B------:R1:W2:Y:S01]  /*67e0*/  @!P2 LDG.E R7, desc[UR8][R14.64+0x80] ;  /* 0x000080080e07a981 */ /* 0x0002a2000c1e1900 */
[----:B------:R-:W-:Y:S01]  /*67f0*/  ISETP.GE.AND P2, PT, R19, R18, PT ;  /* 0x000000121300720c */ /* 0x000fe20003f46270 */
[--C-:B------:R-:W-:Y:S01]  /*6800*/  IMAD.MOV.U32 R37, RZ, RZ, R5.reuse ;  /* 0x000000ffff257224 */ /* 0x100fe200078e0005 */
[----:B------:R-:W-:Y:S01]  /*6810*/  @!P3 LEA.HI.X R23, R0, R11, R4, 0x2, P5 ;  /* 0x0000000b0017b211 */ /* 0x000fe200028f1404 */
[----:B------:R-:W-:Y:S01]  /*6820*/  VIADD R19, R3, 0xe0 ;  /* 0x000000e003137836 */ /* 0x000fe20000000000 */
[----:B------:R-:W-:Y:S01]  /*6830*/  @!P4 IADD3 R0, P5, PT, R2, R3, RZ ;  /* 0x000000030200c210 */ /* 0x000fe20007fbe0ff */
[----:B------:R-:W4:Y:S01]  /*6840*/  @!P1 LDC.64 R10, c[0x0][0x388] ;  /* 0x0000e200ff0a9b82 */ /* 0x000f220000000a00 */
[----:B------:R-:W-:Y:S01]  /*6850*/  IMAD.MOV.U32 R35, RZ, RZ, R5 ;  /* 0x000000ffff237224 */ /* 0x000fe200078e0005 */
[----:B------:R4:W2:Y:S02]  /*6860*/  @!P3 LDG.E R37, desc[UR8][R22.64+0x100] ;  /* 0x000100081625b981 */ /* 0x0008a4000c1e1900 */
[----:B------:R-:W-:Y:S01]  /*6870*/  @!P4 IMAD.X R4, RZ, RZ, RZ, P5 ;  /* 0x000000ffff04c224 */ /* 0x000fe200028e06ff */
[----:B0-----:R-:W-:-:S03]  /*6880*/  @!P4 LEA R24, P5, R0, R12, 0x2 ;  /* 0x0000000c0018c211 */ /* 0x001fc600078a10ff */
[----:B-1----:R-:W0:Y:S01]  /*6890*/  @!P2 LDC.64 R14, c[0x0][0x388] ;  /* 0x0000e200ff0eab82 */ /* 0x002e220000000a00 */
[----:B------:R-:W-:Y:S02]  /*68a0*/  @!P4 LEA.HI.X R25, R0, R13, R4, 0x2, P5 ;  /* 0x0000000d0019c211 */ /* 0x000fe400028f1404 */
[----:B------:R-:W-:Y:S01]  /*68b0*/  @!P0 IADD3 R0, P5, PT, R2, R3, RZ ;  /* 0x0000000302008210 */ /* 0x000fe20007fbe0ff */
[----:B------:R-:W-:Y:S01]  /*68c0*/  VIADD R13, R3, 0x100 ;  /* 0x00000100030d7836 */ /* 0x000fe20000000000 */
[----:B------:R-:W-:Y:S01]  /*68d0*/  ISETP.GE.AND P3, PT, R19, R18, PT ;  /* 0x000000121300720c */ /* 0x000fe20003f66270 */
[----:B------:R1:W2:Y:S02]  /*68e0*/  @!P4 LDG.E R35, desc[UR8][R24.64+0x180] ;  /* 0x000180081823c981 */ /* 0x0002a4000c1e1900 */
[----:B------:R-:W-:Y:S01]  /*68f0*/  @!P0 IMAD.X R4, RZ, RZ, RZ, P5 ;  /* 0x000000ffff048224 */ /* 0x000fe200028e06ff */
[----:B----4-:R-:W-:Y:S02]  /*6900*/  @!P0 LEA R16, P5, R0, R16, 0x2 ;  /* 0x0000001000108211 */ /* 0x010fe400078a10ff */
[----:B------:R-:W-:-:S02]  /*6910*/  ISETP.GE.AND P4, PT, R13, R18, PT ;  /* 0x000000120d00720c */ /* 0x000fc40003f86270 */
[----:B------:R-:W-:Y:S02]  /*6920*/  @!P0 LEA.HI.X R17, R0, R17, R4, 0x2, P5 ;  /* 0x0000001100118211 */ /* 0x000fe400028f1404 */
[----:B------:R-:W-:Y:S01]  /*6930*/  @!P1 IADD3 R0, P5, PT, R2, R3, RZ ;  /* 0x0000000302009210 */ /* 0x000fe20007fbe0ff */
[----:B------:R-:W-:Y:S02]  /*6940*/  IMAD.MOV.U32 R33, RZ, RZ, R5 ;  /* 0x000000ffff217224 */ /* 0x000fe400078e0005 */
[----:B------:R-:W-:Y:S01]  /*6950*/  VIADD R19, R3, 0x120 ;  /* 0x0000012003137836 */ /* 0x000fe20000000000 */
[----:B------:R-:W4:Y:S01]  /*6960*/  @!P3 LDC.64 R12, c[0x0][0x388] ;  /* 0x0000e200ff0cbb82 */ /* 0x000f220000000a00 */
[----:B------:R-:W-:Y:S01]  /*6970*/  @!P1 IMAD.X R4, RZ, RZ, RZ, P5 ;  /* 0x000000ffff049224 */ /* 0x000fe200028e06ff */
[----:B------:R-:W-:Y:S01]  /*6980*/  @!P1 LEA R22, P5, R0, R10, 0x2 ;  /* 0x0000000a00169211 */ /* 0x000fe200078a10ff */
[----:B------:R1:W2:Y:S01]  /*6990*/  @!P0 LDG.E R33, desc[UR8][R16.64+0x200] ;  /* 0x0002000810218981 */ /* 0x0002a2000c1e1900 */
[----:B------:R-:W-:-:S02]  /*69a0*/  ISETP.GE.AND P0, PT, R19, R18, PT ;  /* 0x000000121300720c */ /* 0x000fc40003f06270 */
[----:B------:R-:W-:Y:S01]  /*69b0*/  MOV R21, R5 ;  /* 0x0000000500157202 */ /* 0x000fe20000000f00 */
[----:B------:R-:W-:Y:S01]  /*69c0*/  VIADD R19, R3, 0x140 ;  /* 0x0000014003137836 */ /* 0x000fe20000000000 */
[----:B------:R-:W-:Y:S02]  /*69d0*/  @!P1 LEA.HI.X R23, R0, R11, R4, 0x2, P5 ;  /* 0x0000000b00179211 */ /* 0x000fe400028f1404 */
[----:B------:R-:W4:Y:S01]  /*69e0*/  @!P4 LDC.64 R10, c[0x0][0x388] ;  /* 0x0000e200ff0acb82 */ /* 0x000f220000000a00 */
[----:B------:R-:W-:Y:S02]  /*69f0*/  @!P2 IADD3 R0, P5, PT, R2, R3, RZ ;  /* 0x000000030200a210 */ /* 0x000fe40007fbe0ff */
[----:B------:R4:W2:Y:S01]  /*6a00*/  @!P1 LDG.E R21, desc[UR8][R22.64+0x280] ;  /* 0x0002800816159981 */ /* 0x0008a2000c1e1900 */
[----:B------:R-:W-:Y:S02]  /*6a10*/  ISETP.GE.AND P1, PT, R19, R18, PT ;  /* 0x000000121300720c */ /* 0x000fe40003f26270 */
[----:B------:R-:W-:Y:S01]  /*6a20*/  @!P2 IMAD.X R4, RZ, RZ, RZ, P5 ;  /* 0x000000ffff04a224 */ /* 0x000fe200028e06ff */
[C---:B0-----:R-:W-:Y:S01]  /*6a30*/  @!P2 LEA R14, P5, R0.reuse, R14, 0x2 ;  /* 0x0000000e000ea211 */ /* 0x041fe200078a10ff */
[----:B-1----:R-:W0:Y:S03]  /*6a40*/  @!P0 LDC.64 R24, c[0x0][0x388] ;  /* 0x0000e200ff188b82 */ /* 0x002e260000000a00 */
[----:B------:R-:W-:-:S02]  /*6a50*/  @!P2 LEA.HI.X R15, R0, R15, R4, 0x2, P5 ;  /* 0x0000000f000fa211 */ /* 0x000fc400028f1404 */
[CC--:B------:R-:W-:Y:S01]  /*6a60*/  @!P3 IADD3 R0, P5, PT, R2.reuse, R3.reuse, RZ ;  /* 0x000000030200b210 */ /* 0x0c0fe20007fbe0ff */
[--C-:B------:R-:W-:Y:S02]  /*6a70*/  IMAD.MOV.U32 R19, RZ, RZ, R5.reuse ;  /* 0x000000ffff137224 */ /* 0x100fe400078e0005 */
[----:B------:R-:W-:Y:S01]  /*6a80*/  VIADD R17, R3, 0x160 ;  /* 0x0000016003117836 */ /* 0x000fe20000000000 */
[----:B------:R-:W-:Y:S01]  /*6a90*/  @!P4 IADD3 R6, P6, PT, R2, R3, RZ ;  /* 0x000000030206c210 */ /* 0x000fe20007fde0ff */
[----:B------:R-:W-:Y:S01]  /*6aa0*/  @!P3 IMAD.X R4, RZ, RZ, RZ, P5 ;  /* 0x000000ffff04b224 */ /* 0x000fe200028e06ff */
[C---:B----4-:R-:W-:Y:S01]  /*6ab0*/  @!P3 LEA R12, P5, R0.reuse, R12, 0x2 ;  /* 0x0000000c000cb211 */ /* 0x050fe200078a10ff */
[----:B------:R-:W1:Y:S01]  /*6ac0*/  @!P1 LDC.64 R26, c[0x0][0x388] ;  /* 0x0000e200ff1a9b82 */ /* 0x000e620000000a00 */
[----:B------:R4:W2:Y:S01]  /*6ad0*/  @!P2 LDG.E R19, desc[UR8][R14.64+0x300] ;  /* 0x000300080e13a981 */ /* 0x0008a2000c1e1900 */
[----:B------:R-:W-:Y:S02]  /*6ae0*/  ISETP.GE.AND P2, PT, R17, R18, PT ;  /* 0x000000121100720c */ /* 0x000fe40003f46270 */
[----:B------:R-:W-:Y:S01]  /*6af0*/  @!P3 LEA.HI.X R13, R0, R13, R4, 0x2, P5 ;  /* 0x0000000d000db211 */ /* 0x000fe200028f1404 */
[----:B------:R-:W-:Y:S01]  /*6b00*/  @!P4 IMAD.X R0, RZ, RZ, RZ, P6 ;  /* 0x000000ffff00c224 */ /* 0x000fe200030e06ff */
[----:B------:R-:W-:Y:S01]  /*6b10*/  @!P4 LEA R10, P5, R6, R10, 0x2 ;  /* 0x0000000a060ac211 */ /* 0x000fe200078a10ff */
[----:B------:R-:W-:-:S02]  /*6b20*/  IMAD.MOV.U32 R17, RZ, RZ, R5 ;  /* 0x000000ffff117224 */ /* 0x000fc400078e0005 */
[----:B------:R-:W-:Y:S01]  /*6b30*/  VIADD R23, R3, 0x180 ;  /* 0x0000018003177836 */ /* 0x000fe20000000000 */
[----:B------:R-:W-:Y:S01]  /*6b40*/  @!P4 LEA.HI.X R11, R6, R11, R0, 0x2, P5 ;  /* 0x0000000b060bc211 */ /* 0x000fe200028f1400 */
[----:B----4-:R-:W-:Y:S01]  /*6b50*/  IMAD.MOV.U32 R15, RZ, RZ, R5 ;  /* 0x000000ffff0f7224 */ /* 0x010fe200078e0005 */
[----:B------:R-:W-:Y:S01]  /*6b60*/  @!P0 IADD3 R0, P5, PT, R2, R3, RZ ;  /* 0x0000000302008210 */ /* 0x000fe20007fbe0ff */
[----:B------:R4:W2:Y:S01]  /*6b70*/  @!P3 LDG.E R17, desc[UR8][R12.64+0x380] ;  /* 0x000380080c11b981 */ /* 0x0008a2000c1e1900 */
[-C--:B------:R-:W-:Y:S02]  /*6b80*/  ISETP.GE.AND P3, PT, R23, R18.reuse, PT ;  /* 0x000000121700720c */ /* 0x080fe40003f66270 */
[----:B------:R-:W1:Y:S01]  /*6b90*/  @!P2 LDC.64 R22, c[0x0][0x388] ;  /* 0x0000e200ff16ab82 */ /* 0x000e620000000a00 */
[----:B------:R1:W2:Y:S01]  /*6ba0*/  @!P4 LDG.E R15, desc[UR8][R10.64+0x400] ;  /* 0x000400080a0fc981 */ /* 0x0002a2000c1e1900 */
[----:B------:R-:W-:Y:S01]  /*6bb0*/  @!P0 IMAD.X R4, RZ, RZ, RZ, P5 ;  /* 0x000000ffff048224 */ /* 0x000fe200028e06ff */
[----:B------:R-:W-:Y:S01]  /*6bc0*/  ISETP.GE.AND P4, PT, R29, R18, PT ;  /* 0x000000121d00720c */ /* 0x000fe20003f86270 */
[----:B------:R-:W-:Y:S01]  /*6bd0*/  VIADD R29, R3, 0x1c0 ;  /* 0x000001c0031d7836 */ /* 0x000fe20000000000 */
[----:B0-----:R-:W-:-:S02]  /*6be0*/  @!P0 LEA R24, P5, R0, R24, 0x2 ;  /* 0x0000001800188211 */ /* 0x001fc400078a10ff */
[----:B------:R-:W-:Y:S01]  /*6bf0*/  @!P1 IADD3 R6, P6, PT, R2, R3, RZ ;  /* 0x0000000302069210 */ /* 0x000fe20007fde0ff */
[--C-:B----4-:R-:W-:Y:S01]  /*6c00*/  IMAD.MOV.U32 R13, RZ, RZ, R5.reuse ;  /* 0x000000ffff0d7224 */ /* 0x110fe200078e0005 */
[----:B------:R-:W-:Y:S02]  /*6c10*/  @!P0 LEA.HI.X R25, R0, R25, R4, 0x2, P5 ;  /* 0x0000001900198211 */ /* 0x000fe400028f1404 */
[----:B------:R-:W-:Y:S01]  /*6c20*/  ISETP.GE.AND P5, PT, R29, R18, PT ;  /* 0x000000121d00720c */ /* 0x000fe20003fa6270 */
[----:B------:R-:W-:Y:S01]  /*6c30*/  @!P1 IMAD.X R0, RZ, RZ, RZ, P6 ;  /* 0x000000ffff009224 */ /* 0x000fe200030e06ff */
[C---:B-1----:R-:W-:Y:S01]  /*6c40*/  @!P1 LEA R26, P6, R6.reuse, R26, 0x2 ;  /* 0x0000001a061a9211 */ /* 0x042fe200078c10ff */
[----:B------:R-:W-:Y:S01]  /*6c50*/  VIADD R29, R3, 0x1e0 ;  /* 0x000001e0031d7836 */ /* 0x000fe20000000000 */
[----:B------:R0:W4:Y:S01]  /*6c60*/  @!P0 LDG.E R13, desc[UR8][R24.64+0x480] ;  /* 0x00048008180d8981 */ /* 0x000122000c1e1900 */
[----:B------:R-:W1:Y:S01]  /*6c70*/  @!P3 LDC.64 R30, c[0x0][0x388] ;  /* 0x0000e200ff1ebb82 */ /* 0x000e620000000a00 */
[----:B------:R-:W-:Y:S01]  /*6c80*/  IMAD.MOV.U32 R11, RZ, RZ, R5 ;  /* 0x000000ffff0b7224 */ /* 0x000fe200078e0005 */
[----:B------:R-:W-:-:S02]  /*6c90*/  @!P1 LEA.HI.X R27, R6, R27, R0, 0x2, P6 ;  /* 0x0000001b061b9211 */ /* 0x000fc400030f1400 */
[-C--:B------:R-:W-:Y:S02]  /*6ca0*/  ISETP.GE.AND P0, PT, R29, R18.reuse, PT ;  /* 0x000000121d00720c */ /* 0x080fe40003f06270 */
[----:B------:R-:W-:Y:S01]  /*6cb0*/  IADD3 R29, PT, PT, R3, 0x200, RZ ;  /* 0x00000200031d7810 */ /* 0x000fe20007ffe0ff */
[----:B------:R1:W4:Y:S01]  /*6cc0*/  @!P1 LDG.E R11, desc[UR8][R26.64+0x500] ;  /* 0x000500081a0b9981 */ /* 0x000322000c1e1900 */
[----:B------:R-:W-:Y:S01]  /*6cd0*/  @!P2 IADD3 R0, P6, PT, R2, R3, RZ ;  /* 0x000000030200a210 */ /* 0x000fe20007fde0ff */
[----:B0-----:R-:W0:Y:S01]  /*6ce0*/  @!P5 LDC.64 R24, c[0x0][0x388] ;  /* 0x0000e200ff18db82 */ /* 0x001e220000000a00 */
[----:B------:R-:W-:-:S03]  /*6cf0*/  ISETP.GE.AND P1, PT, R29, R18, PT ;  /* 0x000000121d00720c */ /* 0x000fc60003f26270 */
[----:B------:R-:W-:-:S04]  /*6d00*/  @!P2 IMAD.X R4, RZ, RZ, RZ, P6 ;  /* 0x000000ffff04a224 */ /* 0x000fc800030e06ff */
[----:B------:R-:W0:Y:S01]  /*6d10*/  @!P4 LDC.64 R28, c[0x0][0x388] ;  /* 0x0000e200ff1ccb82 */ /* 0x000e220000000a00 */
[----:B------:R-:W-:Y:S01]  /*6d20*/  @!P2 LEA R40, P6, R0, R22, 0x2 ;  /* 0x000000160028a211 */ /* 0x000fe200078c10ff */
[----:B------:R-:W-:-:S03]  /*6d30*/  IMAD.MOV.U32 R39, RZ, RZ, R5 ;  /* 0x000000ffff277224 */ /* 0x000fc600078e0005 */
[----:B------:R-:W-:Y:S02]  /*6d40*/  @!P2 LEA.HI.X R41, R0, R23, R4, 0x2, P6 ;  /* 0x000000170029a211 */ /* 0x000fe400030f1404 */
[-C--:B------:R-:W-:Y:S01]  /*6d50*/  @!P3 IADD3 R0, P6, PT, R2, R3.reuse, RZ ;  /* 0x000000030200b210 */ /* 0x080fe20007fde0ff */
[----:B------:R-:W0:Y:S02]  /*6d60*/  @!P0 LDC.64 R22, c[0x0][0x388] ;  /* 0x0000e200ff168b82 */ /* 0x000e240000000a00 */
[----:B------:R1:W4:Y:S02]  /*6d70*/  @!P2 LDG.E R39, desc[UR8][R40.64+0x580] ;  /* 0x000580082827a981 */ /* 0x000324000c1e1900 */
[----:B-1----:R-:W-:Y:S01]  /*6d80*/  @!P3 LEA R30, P2, R0, R30, 0x2 ;  /* 0x0000001e001eb211 */ /* 0x002fe200078410ff */
[----:B------:R-:W-:Y:S01]  /*6d90*/  @!P3 IMAD.X R4, RZ, RZ, RZ, P6 ;  /* 0x000000ffff04b224 */ /* 0x000fe200030e06ff */
[----:B------:R-:W-:Y:S02]  /*6da0*/  @!P4 IADD3 R6, P6, PT, R2, R3, RZ ;  /* 0x000000030206c210 */ /* 0x000fe40007fde0ff */
[----:B------:R-:W1:Y:S01]  /*6db0*/  @!P1 LDC.64 R26, c[0x0][0x388] ;  /* 0x0000e200ff1a9b82 */ /* 0x000e620000000a00 */
[----:B------:R-:W-:Y:S01]  /*6dc0*/  IMAD.MOV.U32 R43, RZ, RZ, R5 ;  /* 0x000000ffff2b7224 */ /* 0x000fe200078e0005 */
[----:B------:R-:W-:Y:S01]  /*6dd0*/  @!P3 LEA.HI.X R31, R0, R31, R4, 0x2, P2 ;  /* 0x0000001f001fb211 */ /* 0x000fe200010f1404 */
[----:B------:R-:W-:-:S02]  /*6de0*/  @!P4 IMAD.X R0, RZ, RZ, RZ, P6 ;  /* 0x000000ffff00c224 */ /* 0x000fc400030e06ff */
[----:B------:R-:W-:Y:S02]  /*6df0*/  IMAD.MOV.U32 R41, RZ, RZ, R5 ;  /* 0x000000ffff297224 */ /* 0x000fe400078e0005 */
[----:B------:R1:W4:Y:S01]  /*6e00*/  @!P3 LDG.E R43, desc[UR8][R30.64+0x600] ;  /* 0x000600081e2bb981 */ /* 0x000322000c1e1900 */
[----:B0-----:R-:W-:Y:S02]  /*6e10*/  @!P4 LEA R28, P2, R6, R28, 0x2 ;  /* 0x0000001c061cc211 */ /* 0x001fe400078410ff */
[----:B------:R-:W-:Y:S02]  /*6e20*/  @!P5 IADD3 R8, P3, PT, R2, R3, RZ ;  /* 0x000000030208d210 */ /* 0x000fe40007f7e0ff */
[----:B------:R-:W-:Y:S02]  /*6e30*/  @!P4 LEA.HI.X R29, R6, R29, R0, 0x2, P2 ;  /* 0x0000001d061dc211 */ /* 0x000fe400010f1400 */
[-C--:B------:R-:W-:Y:S01]  /*6e40*/  @!P0 IADD3 R0, P2, PT, R2, R3.reuse, RZ ;  /* 0x0000000302008210 */ /* 0x080fe20007f5e0ff */
[----:B------:R-:W-:Y:S01]  /*6e50*/  @!P5 IMAD.X R6, RZ, RZ, RZ, P3 ;  /* 0x000000ffff06d224 */ /* 0x000fe200018e06ff */
[----:B------:R-:W-:Y:S01]  /*6e60*/  @!P5 LEA R24, P3, R8, R24, 0x2 ;  /* 0x000000180818d211 */ /* 0x000fe200078610ff */
[----:B------:R0:W4:Y:S01]  /*6e70*/  @!P4 LDG.E R41, desc[UR8][R28.64+0x680] ;  /* 0x000680081c29c981 */ /* 0x000122000c1e1900 */
[----:B------:R-:W-:-:S02]  /*6e80*/  @!P1 IADD3 R4, P4, PT, R2, R3, RZ ;  /* 0x0000000302049210 */ /* 0x000fc40007f9e0ff */
[----:B------:R-:W-:Y:S01]  /*6e90*/  @!P5 LEA.HI.X R25, R8, R25, R6, 0x2, P3 ;  /* 0x000000190819d211 */ /* 0x000fe200018f1406 */
[----:B------:R-:W-:Y:S01]  /*6ea0*/  @!P0 IMAD.X R6, RZ, RZ, RZ, P2 ;  /* 0x000000ffff068224 */ /* 0x000fe200010e06ff */
[----:B------:R-:W-:Y:S01]  /*6eb0*/  @!P0 LEA R22, P2, R0, R22, 0x2 ;  /* 0x0000001600168211 */ /* 0x000fe200078410ff */
[----:B------:R-:W-:Y:S01]  /*6ec0*/  @!P1 IMAD.X R8, RZ, RZ, RZ, P4 ;  /* 0x000000ffff089224 */ /* 0x000fe200020e06ff */
[----:B-1----:R-:W-:Y:S01]  /*6ed0*/  @!P1 LEA R26, P3, R4, R26, 0x2 ;  /* 0x0000001a041a9211 */ /* 0x002fe200078610ff */
[--C-:B------:R-:W-:Y:S01]  /*6ee0*/  IMAD.MOV.U32 R31, RZ, RZ, R5.reuse ;  /* 0x000000ffff1f7224 */ /* 0x100fe200078e0005 */
[----:B------:R-:W-:Y:S01]  /*6ef0*/  @!P0 LEA.HI.X R23, R0, R23, R6, 0x2, P2 ;  /* 0x0000001700178211 */ /* 0x000fe200010f1406 */
[----:B------:R-:W-:Y:S01]  /*6f00*/  IMAD.MOV.U32 R0, RZ, RZ, R5 ;  /* 0x000000ffff007224 */ /* 0x000fe200078e0005 */
[----:B------:R-:W-:-:S03]  /*6f10*/  @!P1 LEA.HI.X R27, R4, R27, R8, 0x2, P3 ;  /* 0x0000001b041b9211 */ /* 0x000fc600018f1408 */
[----:B------:R-:W4:Y:S04]  /*6f20*/  @!P5 LDG.E R31, desc[UR8][R24.64+0x700] ;  /* 0x00070008181fd981 */ /* 0x000f28000c1e1900 */
[----:B------:R-:W4:Y:S04]  /*6f30*/  @!P0 LDG.E R0, desc[UR8][R22.64+0x780] ;  /* 0x0007800816008981 */ /* 0x000f28000c1e1900 */
[----:B------:R-:W4:Y:S01]  /*6f40*/  @!P1 LDG.E R5, desc[UR8][R26.64+0x800] ;  /* 0x000800081a059981 */ /* 0x000f22000c1e1900 */
[----:B------:R-:W1:Y:S01]  /*6f50*/  S2R R4, SR_LANEID ;  /* 0x0000000000047919 */ /* 0x000e620000000000 */
[----:B------:R-:W1:Y:S01]  /*6f60*/  S2UR UR5, SR_CgaCtaId ;  /* 0x00000000000579c3 */ /* 0x000e620000008800 */
[----:B0-----:R-:W-:Y:S01]  /*6f70*/  SHF.R.U32.HI R29, RZ, 0x5, R20 ;  /* 0x00000005ff1d7819 */ /* 0x001fe20000011614 */
[----:B------:R-:W-:-:S02]  /*6f80*/  UMOV UR4, 0x400 ;  /* 0x0000040000047882 */ /* 0x000fc40000000000 */
[----:B-1----:R-:W-:Y:S02]  /*6f90*/  ULEA UR4, UR5, UR4, 0x18 ;  /* 0x0000000405047291 */ /* 0x002fe4000f8ec0ff */
[----:B------:R-:W-:-:S04]  /*6fa0*/  IMAD R29, R29, 0x220, R4 ;  /* 0x000002201d1d7824 */ /* 0x000fc800078e0204 */
[----:B------:R-:W-:Y:S01]  /*6fb0*/  IMAD R4, R4, 0x10, R29 ;  /* 0x0000001004047824 */ /* 0x000fe200078e021d */
[----:B------:R-:W-:-:S05]  /*6fc0*/  LEA R16, R29, UR4, 0x2 ;  /* 0x000000041d107c11 */ /* 0x000fca000f8e10ff */
[----:B---3--:R-:W-:Y:S04]  /*6fd0*/  STS [R16], R9 ;  /* 0x0000000910007388 */ /* 0x008fe80000000800 */
[----:B--2---:R-:W-:Y:S04]  /*6fe0*/  STS [R16+0x80], R7 ;  /* 0x0000800710007388 */ /* 0x004fe80000000800 */
[----:B------:R-:W-:Y:S04]  /*6ff0*/  STS [R16+0x100], R37 ;  /* 0x0001002510007388 */ /* 0x000fe80000000800 */
[----:B------:R-:W-:Y:S04]  /*7000*/  STS [R16+0x180], R35 ;  /* 0x0001802310007388 */ /* 0x000fe80000000800 */
[----:B------:R-:W-:Y:S04]  /*7010*/  STS [R16+0x200], R33 ;  /* 0x0002002110007388 */ /* 0x000fe80000000800 */
[----:B------:R-:W-:Y:S04]  /*7020*/  STS [R16+0x280], R21 ;  /* 0x0002801510007388 */ /* 0x000fe80000000800 */
[----:B------:R0:W-:Y:S02]  /*7030*/  STS [R16+0x300], R19 ;  /* 0x0003001310007388 */ /* 0x0001e40000000800 */
[----:B0-----:R-:W-:-:S02]  /*7040*/  LEA R19, R4, UR4, 0x2 ;  /* 0x0000000404137c11 */ /* 0x001fc4000f8e10ff */
[----:B------:R-:W-:Y:S04]  /*7050*/  STS [R16+0x380], R17 ;  /* 0x0003801110007388 */ /* 0x000fe80000000800 */
[----:B------:R-:W-:Y:S04]  /*7060*/  STS [R16+0x400], R15 ;  /* 0x0004000f10007388 */ /* 0x000fe80000000800 */
[----:B----4-:R-:W-:Y:S04]  /*7070*/  STS [R16+0x480], R13 ;  /* 0x0004800d10007388 */ /* 0x010fe80000000800 */
        /* <DEDUP_REMOVED lines=8> */
[----:B------:R-:W1:Y:S04]  /*7100*/  LDS R14, [R19] ;  /* 0x00000000130e7984 */ /* 0x000e680000000800 */
        /* <DEDUP_REMOVED lines=8> */
[----:B------:R2:W1:Y:S04]  /*7190*/  LDS R37, [R19+0x24] ;  /* 0x0000240013257984 */ /* 0x0004680000000800 */
[----:B------:R2:W1:Y:S04]  /*71a0*/  LDS R35, [R19+0x28] ;  /* 0x0000280013237984 */ /* 0x0004680000000800 */
[----:B------:R2:W1:Y:S04]  /*71b0*/  LDS R33, [R19+0x2c] ;  /* 0x00002c0013217984 */ /* 0x0004680000000800 */
[----:B------:R2:W1:Y:S04]  /*71c0*/  LDS R17, [R19+0x30] ;  /* 0x0000300013117984 */ /* 0x0004680000000800 */
[----:B------:R2:W1:Y:S04]  /*71d0*/  LDS R29, [R19+0x34] ;  /* 0x00003400131d7984 */ /* 0x0004680000000800 */
[----:B------:R2:W1:Y:S04]  /*71e0*/  LDS R21, [R19+0x38] ;  /* 0x0000380013157984 */ /* 0x0004680000000800 */
[----:B------:R2:W1:Y:S04]  /*71f0*/  LDS R31, [R19+0x3c] ;  /* 0x00003c00131f7984 */ /* 0x0004680000000800 */
[----:B------:R2:W1:Y:S01]  /*7200*/  LDS R30, [R19+0x40] ;  /* 0x00004000131e7984 */ /* 0x0004620000000800 */
[----:B------:R-:W-:Y:S08]  /*7210*/  BAR.SYNC.DEFER_BLOCKING 0x0 ;  /* 0x0000000000007b1d */ /* 0x000ff00000010000 */
[----:B0-----:R-:W0:Y:S08]  /*7220*/  LDC.64 R4, c[0x4][0x10] ;  /* 0x01000400ff047b82 */ /* 0x001e300000000a00 */
[----:B------:R-:W-:Y:S01]  /*7230*/  PREEXIT ;  /* 0x000000000000782d */ /* 0x000fe20000000000 */
[----:B0-----:R-:W5:Y:S01]  /*7240*/  LDG.E.64 R4, desc[UR8][R4.64] ;  /* 0x0000000804047981 */ /* 0x001f62000c1e1b00 */
[----:B------:R-:W-:Y:S01]  /*7250*/  IMAD R39, R20, 0x11, RZ ;  /* 0x0000001114277824 */ /* 0x000fe200078e02ff */
[----:B------:R-:W-:Y:S01]  /*7260*/  BSSY.RECONVERGENT B0, `(.L_x_398) ;  /* 0x0000019000007945 */ /* 0x000fe20003800200 */
[----:B-1----:R-:W-:-:S02]  /*7270*/  IMAD.MOV.U32 R12, RZ, RZ, R14 ;  /* 0x000000ffff0c7224 */ /* 0x002fc400078e000e */
[C---:B------:R-:W-:Y:S02]  /*7280*/  VIADD R15, R39.reuse, 0x1 ;  /* 0x00000001270f7836 */ /* 0x040fe40000000000 */
[C---:B------:R-:W-:Y:S02]  /*7290*/  VIADD R25, R39.reuse, 0x3 ;  /* 0x0000000327197836 */ /* 0x040fe40000000000 */
[----:B------:R-:W-:Y:S01]  /*72a0*/  VIADD R23, R39, 0x2 ;  /* 0x0000000227177836 */ /* 0x000fe20000000000 */
[-C--:B------:R-:W-:Y:S01]  /*72b0*/  ISETP.GE.U32.AND P6, PT, R15, R18.reuse, PT ;  /* 0x000000120f00720c */ /* 0x080fe20003fc6070 */
[----:B------:R-:W-:Y:S01]  /*72c0*/  VIADD R15, R39, 0x4 ;  /* 0x00000004270f7836 */ /* 0x000fe20000000000 */
[-C--:B------:R-:W-:Y:S01]  /*72d0*/  ISETP.GE.U32.AND P1, PT, R25, R18.reuse, PT ;  /* 0x000000121900720c */ /* 0x080fe20003f26070 */
[----:B------:R-:W-:Y:S01]  /*72e0*/  VIADD R25, R39, 0x6 ;  /* 0x0000000627197836 */ /* 0x000fe20000000000 */
[----:B------:R-:W-:Y:S01]  /*72f0*/  ISETP.GE.U32.AND P0, PT, R23, R18, PT ;  /* 0x000000121700720c */ /* 0x000fe20003f06070 */
[C---:B------:R-:W-:Y:S01]  /*7300*/  VIADD R0, R39.reuse, 0x7 ;  /* 0x0000000727007836 */ /* 0x040fe20000000000 */
[----:B------:R-:W-:-:S02]  /*7310*/  IADD3 R23, PT, PT, R39, 0x5, RZ ;  /* 0x0000000527177810 */ /* 0x000fc40007ffe0ff */
[-C--:B------:R-:W-:Y:S01]  /*7320*/  ISETP.GE.U32.AND P2, PT, R15, R18.reuse, PT ;  /* 0x000000120f00720c */ /* 0x080fe20003f46070 */
[----:B------:R-:W-:Y:S01]  /*7330*/  IMAD.MOV.U32 R15, RZ, RZ, R14 ;  /* 0x000000ffff0f7224 */ /* 0x000fe200078e000e */
[-C--:B------:R-:W-:Y:S02]  /*7340*/  ISETP.GE.U32.AND P3, PT, R23, R18.reuse, PT ;  /* 0x000000121700720c */ /* 0x080fe40003f66070 */
[-C--:B------:R-:W-:Y:S02]  /*7350*/  ISETP.GE.U32.AND P4, PT, R25, R18.reuse, PT ;  /* 0x000000121900720c */ /* 0x080fe40003f86070 */
[----:B------:R-:W-:Y:S01]  /*7360*/  ISETP.GE.U32.AND P5, PT, R0, R18, PT ;  /* 0x000000120000720c */ /* 0x000fe20003fa6070 */
[----:B--234-:R-:W-:-:S12]  /*7370*/  @P6 BRA `(.L_x_399) ;  /* 0x00000000001c6947 */ /* 0x01cfd80003800000 */
[----:B-----5:R-:W-:-:S04]  /*7380*/  IMAD.WIDE R24, R14, 0x8, R4 ;  /* 0x000000080e187825 */ /* 0x020fc800078e0204 */
[----:B------:R-:W-:Y:S02]  /*7390*/  IMAD.WIDE R22, R13, 0x8, R4 ;  /* 0x000000080d167825 */ /* 0x000fe400078e0204 */
[----:B------:R-:W2:Y:S04]  /*73a0*/  LD.E.64 R24, desc[UR8][R24.64] ;  /* 0x0000000818187980 */ /* 0x000ea8000c101b00 */
[----:B------:R-:W2:Y:S01]  /*73b0*/  LD.E.64 R22, desc[UR8][R22.64] ;  /* 0x0000000816167980 */ /* 0x000ea2000c101b00 */
[----:B------:R-:W-:Y:S01]  /*73c0*/  IMAD.MOV.U32 R15, RZ, RZ, R13 ;  /* 0x000000ffff0f7224 */ /* 0x000fe200078e000d */
[----:B--2---:R-:W-:-:S14]  /*73d0*/  DSETP.GEU.AND P6, PT, R24, R22, PT ;  /* 0x000000161800722a */ /* 0x004fdc0003fce000 */
[----:B------:R-:W-:-:S07]  /*73e0*/  @!P6 IMAD.MOV.U32 R12, RZ, RZ, R13 ;  /* 0x000000ffff0ce224 */ /* 0x000fce00078e000d */
.L_x_399:
[----:B------:R-:W-:Y:S05]  /*73f0*/  BSYNC.RECONVERGENT B0 ;  /* 0x0000000000007941 */ /* 0x000fea0003800200 */
.L_x_398:
        /* <DEDUP_REMOVED lines=10> */
.L_x_401:
[----:B------:R-:W-:Y:S05]  /*74a0*/  BSYNC.RECONVERGENT B0 ;  /* 0x0000000000007941 */ /* 0x000fea0003800200 */
.L_x_400:
        /* <DEDUP_REMOVED lines=10> */
.L_x_403:
[----:B------:R-:W-:Y:S05]  /*7550*/  BSYNC.RECONVERGENT B0 ;  /* 0x0000000000007941 */ /* 0x000fea0003800200 */
.L_x_402:
        /* <DEDUP_REMOVED lines=10> */
.L_x_405:
[----:B------:R-:W-:Y:S05]  /*7600*/  BSYNC.RECONVERGENT B0 ;  /* 0x0000000000007941 */ /* 0x000fea0003800200 */
.L_x_404:
[C---:B------:R-:W-:Y:S01]  /*7610*/  VIADD R23, R39.reuse, 0x8 ;  /* 0x0000000827177836 */ /* 0x040fe20000000000 */
[C---:B------:R-:W-:Y:S01]  /*7620*/  IADD3 R25, PT, PT, R39.reuse, 0x9, RZ ;  /* 0x0000000927197810 */ /* 0x040fe20007ffe0ff */
[C---:B------:R-:W-:Y:S01]  /*7630*/  VIADD R43, R39.reuse, 0xa ;  /* 0x0000000a272b7836 */ /* 0x040fe20000000000 */
[----:B------:R-:W-:Y:S01]  /*7640*/  BSSY.RECONVERGENT B0, `(.L_x_406) ;  /* 0x000000f000007945 */ /* 0x000fe20003800200 */
[----:B------:R-:W-:Y:S01]  /*7650*/  VIADD R45, R39, 0xb ;  /* 0x0000000b272d7836 */ /* 0x000fe20000000000 */
[-C--:B------:R-:W-:Y:S01]  /*7660*/  ISETP.GE.U32.AND P6, PT, R23, R18.reuse, PT ;  /* 0x000000121700720c */ /* 0x080fe20003fc6070 */
[----:B------:R-:W-:Y:S01]  /*7670*/  IMAD.MOV.U32 R8, RZ, RZ, R11 ;  /* 0x000000ffff087224 */ /* 0x000fe200078e000b */
[-C--:B------:R-:W-:Y:S02]  /*7680*/  ISETP.GE.U32.AND P0, PT, R25, R18.reuse, PT ;  /* 0x000000121900720c */ /* 0x080fe40003f06070 */
        /* <DEDUP_REMOVED lines=10> */
.L_x_407:
[----:B------:R-:W-:Y:S05]  /*7730*/  BSYNC.RECONVERGENT B0 ;  /* 0x0000000000007941 */ /* 0x000fea0003800200 */
.L_x_406:
        /* <DEDUP_REMOVED lines=10> */
.L_x_409:
[----:B------:R-:W-:Y:S05]  /*77e0*/  BSYNC.RECONVERGENT B0 ;  /* 0x0000000000007941 */ /* 0x000fea0003800200 */
.L_x_408:
        /* <DEDUP_REMOVED lines=10> */
.L_x_411:
[----:B------:R-:W-:Y:S05]  /*7890*/  BSYNC.RECONVERGENT B0 ;  /* 0x0000000000007941 */ /* 0x000fea0003800200 */
.L_x_410:
        /* <DEDUP_REMOVED lines=10> */
.L_x_413:
[----:B------:R-:W-:Y:S05]  /*7940*/  BSYNC.RECONVERGENT B0 ;  /* 0x0000000000007941 */ /* 0x000fea0003800200 */
.L_x_412:
        /* <DEDUP_REMOVED lines=18> */
.L_x_415:
[----:B------:R-:W-:Y:S05]  /*7a70*/  BSYNC.RECONVERGENT B0 ;  /* 0x0000000000007941 */ /* 0x000fea0003800200 */
.L_x_414:
        /* <DEDUP_REMOVED lines=8> */
[----:B------:R-:W2:Y:S02]  /*7b00*/  LD.E.64 R24, desc[UR8][R26.64] ;  /* 0x000000081a187980 */ /* 0x000ea4000c101b00 */
[----:B--2---:R-:W-:Y:S01]  /*7b10*/  DSETP.GEU.AND P1, PT, R24, R22, PT ;  /* 0x000000161800722a */ /* 0x004fe20003f2e000 */
[----:B------:R-:W-:-:S13]  /*7b20*/  IMAD.MOV.U32 R25, RZ, RZ, R35 ;  /* 0x000000ffff197224 */ /* 0x000fda00078e0023 */
[----:B------:R-:W-:-:S07]  /*7b30*/  @!P1 IMAD.MOV.U32 R0, RZ, RZ, R35 ;  /* 0x000000ffff009224 */ /* 0x000fce00078e0023 */
.L_x_417:
[----:B------:R-:W-:Y:S05]  /*7b40*/  BSYNC.RECONVERGENT B0 ;  /* 0x0000000000007941 */ /* 0x000fea0003800200 */
.L_x_416:
        /* <DEDUP_REMOVED lines=11> */
.L_x_419:
[----:B------:R-:W-:Y:S05]  /*7c00*/  BSYNC.RECONVERGENT B0 ;  /* 0x0000000000007941 */ /* 0x000fea0003800200 */
.L_x_418:
        /* <DEDUP_REMOVED lines=10> */
.L_x_421:
[----:B------:R-:W-:Y:S05]  /*7cb0*/  BSYNC.RECONVERGENT B0 ;  /* 0x0000000000007941 */ /* 0x000fea0003800200 */
.L_x_420:
        /* <DEDUP_REMOVED lines=9> */
[----:B------:R-:W-:-:S07]  /*7d50*/  @!P2 MOV R17, R29 ;  /* 0x0000001d0011a202 */ /* 0x000fce0000000f00 */
.L_x_423:
[----:B------:R-:W-:Y:S05]  /*7d60*/  BSYNC.RECONVERGENT B0 ;  /* 0x0000000000007941 */ /* 0x000fea0003800200 */
.L_x_422:
        /* <DEDUP_REMOVED lines=10> */
.L_x_425:
[----:B------:R-:W-:Y:S05]  /*7e10*/  BSYNC.RECONVERGENT B0 ;  /* 0x0000000000007941 */ /* 0x000fea0003800200 */
.L_x_424:
        /* <DEDUP_REMOVED lines=10> */
.L_x_427:
[----:B------:R-:W-:Y:S05]  /*7ec0*/  BSYNC.RECONVERGENT B0 ;  /* 0x0000000000007941 */ /* 0x000fea0003800200 */
.L_x_426:
        /* <DEDUP_REMOVED lines=11> */
[----:B------:R-:W-:Y:S01]  /*7f80*/  IMAD.WIDE R38, R11, 0x8, R4 ;  /* 0x000000080b267825 */ /* 0x000fe200078e0204 */
[----:B--2---:R-:W-:-:S03]  /*7f90*/  DSETP.GEU.AND P3, PT, R36, R32, PT ;  /* 0x000000202400722a */ /* 0x004fc60003f6e000 */
[----:B------:R-:W-:Y:S01]  /*7fa0*/  IMAD.WIDE R32, R10, 0x8, R4 ;  /* 0x000000080a207825 */ /* 0x000fe200078e0204 */
[----:B------:R0:W2:Y:S01]  /*7fb0*/  LD.E.64 R36, desc[UR8][R38.64] ;  /* 0x0000000826247980 */ /* 0x0000a2000c101b00 */
[----:B---3--:R-:W-:-:S04]  /*7fc0*/  DSETP.GEU.AND P6, PT, R28, R26, PT ;  /* 0x0000001a1c00722a */ /* 0x008fc80003fce000 */
[----:B------:R-:W2:Y:S01]  /*7fd0*/  LD.E.64 R32, desc[UR8][R32.64] ;  /* 0x0000000820207980 */ /* 0x000ea2000c101b00 */
[----:B------:R-:W-:-:S04]  /*7fe0*/  IMAD.WIDE R28, R9, 0x8, R4 ;  /* 0x00000008091c7825 */ /* 0x000fc800078e0204 */
[--C-:B------:R-:W-:Y:S02]  /*7ff0*/  IMAD.WIDE R26, R8, 0x8, R4.reuse ;  /* 0x00000008081a7825 */ /* 0x100fe400078e0204 */
[----:B------:R-:W3:Y:S04]  /*8000*/  LD.E.64 R28, desc[UR8][R28.64] ;  /* 0x000000081c1c7980 */ /* 0x000ee8000c101b00 */
[----:B------:R-:W3:Y:S01]  /*8010*/  LD.E.64 R26, desc[UR8][R26.64] ;  /* 0x000000081a1a7980 */ /* 0x000ee2000c101b00 */
[----:B------:R-:W-:-:S04]  /*8020*/  IMAD.WIDE R44, R7, 0x8, R4 ;  /* 0x00000008072c7825 */ /* 0x000fc800078e0204 */
[----:B------:R-:W-:-:S04]  /*8030*/  IMAD.WIDE R42, R6, 0x8, R4 ;  /* 0x00000008062a7825 */ /* 0x000fc800078e0204 */
[----:B------:R-:W-:-:S04]  /*8040*/  IMAD.WIDE R40, R0, 0x8, R4 ;  /* 0x0000000800287825 */ /* 0x000fc800078e0204 */
[----:B0-----:R-:W-:Y:S01]  /*8050*/  IMAD.WIDE R38, R25, 0x8, R4 ;  /* 0x0000000819267825 */ /* 0x001fe200078e0204 */
[----:B--2---:R-:W-:Y:S01]  /*8060*/  DSETP.GEU.AND P0, PT, R36, R32, PT ;  /* 0x000000202400722a */ /* 0x004fe20003f0e000 */
[----:B------:R-:W2:Y:S04]  /*8070*/  LD.E.64 R36, desc[UR8][R44.64] ;  /* 0x000000082c247980 */ /* 0x000ea8000c101b00 */
[----:B------:R-:W2:Y:S01]  /*8080*/  LD.E.64 R32, desc[UR8][R42.64] ;  /* 0x000000082a207980 */ /* 0x000ea2000c101b00 */
[----:B---3--:R-:W-:-:S03]  /*8090*/  DSETP.GEU.AND P1, PT, R28, R26, PT ;  /* 0x0000001a1c00722a */ /* 0x008fc60003f2e000 */
[----:B------:R-:W3:Y:S04]  /*80a0*/  LD.E.64 R28, desc[UR8][R40.64] ;  /* 0x00000008281c7980 */ /* 0x000ee8000c101b00 */
[----:B------:R-:W3:Y:S01]  /*80b0*/  LD.E.64 R26, desc[UR8][R38.64] ;  /* 0x00000008261a7980 */ /* 0x000ee2000c101b00 */
        /* <DEDUP_REMOVED lines=37> */
[----:B------:R0:W3:Y:S04]  /*8310*/  LD.E.64 R26, desc[UR8][R40.64] ;  /* 0x00000008281a7980 */ /* 0x0000e8000c101b00 */
[----:B------:R-:W3:Y:S01]  /*8320*/  LD.E.64 R28, desc[UR8][R28.64] ;  /* 0x000000081c1c7980 */ /* 0x000ee2000c101b00 */
[----:B------:R-:W-:-:S02]  /*8330*/  SEL R7, R0, R25, P4 ;  /* 0x0000001900077207 */ /* 0x000fc40002000000 */
[----:B------:R-:W-:Y:S01]  /*8340*/  SEL R0, R25, R0, P4 ;  /* 0x0000000019007207 */ /* 0x000fe20002000000 */
[----:B------:R-:W-:Y:S01]  /*8350*/  IMAD.WIDE R38, R9, 0x8, R4 ;  /* 0x0000000809267825 */ /* 0x000fe200078e0204 */
[----:B------:R-:W-:Y:S02]  /*8360*/  SEL R25, R24, R35, P5 ;  /* 0x0000002318197207 */ /* 0x000fe40002800000 */
[----:B------:R-:W-:-:S05]  /*8370*/  SEL R24, R35, R24, P5 ;  /* 0x0000001823187207 */ /* 0x000fca0002800000 */
[----:B0-----:R-:W-:Y:S01]  /*8380*/  IMAD.WIDE R40, R24, 0x8, R4 ;  /* 0x0000000818287825 */ /* 0x001fe200078e0204 */
[----:B--2---:R-:W-:-:S03]  /*8390*/  DSETP.GEU.AND P2, PT, R36, R32, PT ;  /* 0x000000202400722a */ /* 0x004fc60003f4e000 */
[--C-:B------:R-:W-:Y:S01]  /*83a0*/  IMAD.WIDE R36, R0, 0x8, R4.reuse ;  /* 0x0000000800247825 */ /* 0x100fe200078e0204 */
[----:B------:R-:W2:Y:S04]  /*83b0*/  LD.E.64 R32, desc[UR8][R40.64] ;  /* 0x0000000828207980 */ /* 0x000ea8000c101b00 */
[----:B------:R-:W4:Y:S01]  /*83c0*/  LD.E.64 R34, desc[UR8][R36.64] ;  /* 0x0000000824227980 */ /* 0x000f22000c101b00 */
[----:B---3--:R-:W-:Y:S01]  /*83d0*/  DSETP.GEU.AND P4, PT, R28, R26, PT ;  /* 0x0000001a1c00722a */ /* 0x008fe20003f8e000 */
[----:B------:R-:W-:Y:S02]  /*83e0*/  IMAD.WIDE R28, R7, 0x8, R4 ;  /* 0x00000008071c7825 */ /* 0x000fe400078e0204 */
[----:B------:R-:W4:Y:S04]  /*83f0*/  LD.E.64 R26, desc[UR8][R38.64] ;  /* 0x00000008261a7980 */ /* 0x000f28000c101b00 */
[----:B------:R-:W2:Y:S01]  /*8400*/  LD.E.64 R28, desc[UR8][R28.64] ;  /* 0x000000081c1c7980 */ /* 0x000ea2000c101b00 */
[----:B----4-:R-:W-:Y:S01]  /*8410*/  DSETP.GEU.AND P5, PT, R34, R26, PT ;  /* 0x0000001a2200722a */ /* 0x010fe20003fae000 */
[----:B------:R-:W-:-:S02]  /*8420*/  SEL R27, R22, R17, P6 ;  /* 0x00000011161b7207 */ /* 0x000fc40003000000 */
[----:B------:R-:W-:Y:S01]  /*8430*/  SEL R22, R17, R22, P6 ;  /* 0x0000001611167207 */ /* 0x000fe20003000000 */
[----:B--2---:R-:W-:Y:S01]  /*8440*/  DSETP.GEU.AND P6, PT, R32, R28, PT ;  /* 0x0000001c2000722a */ /* 0x004fe20003fce000 */
[----:B------:R-:W-:-:S04]  /*8450*/  IMAD.WIDE R34, R25, 0x8, R4 ;  /* 0x0000000819227825 */ /* 0x000fc800078e0204 */
        /* <DEDUP_REMOVED lines=11> */
[----:B------:R-:W-:Y:S01]  /*8510*/  IMAD.WIDE R40, R14, 0x8, R4 ;  /* 0x000000080e287825 */ /* 0x000fe200078e0204 */
[----:B------:R-:W-:-:S03]  /*8520*/  SEL R12, R23, R10, P1 ;  /* 0x0000000a170c7207 */ /* 0x000fc60000800000 */
[----:B0-----:R-:W-:Y:S01]  /*8530*/  IMAD.WIDE R38, R17, 0x8, R4 ;  /* 0x0000000811267825 */ /* 0x001fe200078e0204 */
[----:B--2---:R-:W-:Y:S01]  /*8540*/  DSETP.GEU.AND P3, PT, R36, R34, PT ;  /* 0x000000222400722a */ /* 0x004fe20003f6e000 */
[----:B------:R-:W2:Y:S01]  /*8550*/  LD.E.64 R34, desc[UR8][R40.64] ;  /* 0x0000000828227980 */ /* 0x000ea2000c101b00 */
[----:B---3--:R-:W-:-:S03]  /*8560*/  DSETP.GEU.AND P0, PT, R32, R28, PT ;  /* 0x0000001c2000722a */ /* 0x008fc60003f0e000 */
[----:B------:R-:W2:Y:S01]  /*8570*/  LD.E.64 R28, desc[UR8][R42.64] ;  /* 0x000000082a1c7980 */ /* 0x000ea2000c101b00 */
[----:B------:R-:W-:-:S03]  /*8580*/  IMAD.WIDE R36, R12, 0x8, R4 ;  /* 0x000000080c247825 */ /* 0x000fc600078e0204 */
[----:B------:R-:W3:Y:S04]  /*8590*/  LD.E.64 R32, desc[UR8][R38.64] ;  /* 0x0000000826207980 */ /* 0x000ee8000c101b00 */
[----:B------:R-:W3:Y:S01]  /*85a0*/  LD.E.64 R36, desc[UR8][R36.64] ;  /* 0x0000000824247980 */ /* 0x000ee2000c101b00 */
[----:B------:R-:W-:-:S05]  /*85b0*/  SEL R21, R10, R23, P1 ;  /* 0x000000170a157207 */ /* 0x000fca0000800000 */
[----:B------:R-:W-:Y:S01]  /*85c0*/  IMAD.WIDE R44, R21, 0x8, R4 ;  /* 0x00000008152c7825 */ /* 0x000fe200078e0204 */
[----:B--2---:R-:W-:Y:S01]  /*85d0*/  DSETP.GEU.AND P1, PT, R34, R28, PT ;  /* 0x0000001c2200722a */ /* 0x004fe20003f2e000 */
[----:B------:R-:W-:Y:S02]  /*85e0*/  SEL R34, R13, R8, P2 ;  /* 0x000000080d227207 */ /* 0x000fe40001000000 */
[----:B------:R-:W-:-:S03]  /*85f0*/  SEL R29, R8, R13, P2 ;  /* 0x0000000d081d7207 */ /* 0x000fc60001000000 */
[--C-:B------:R-:W-:Y:S01]  /*8600*/  IMAD.WIDE R42, R34, 0x8, R4.reuse ;  /* 0x00000008222a7825 */ /* 0x100fe200078e0204 */
[----:B---3--:R-:W-:Y:S01]  /*8610*/  DSETP.GEU.AND P2, PT, R36, R32, PT ;  /* 0x000000202400722a */ /* 0x008fe20003f4e000 */
[----:B------:R-:W-:Y:S01]  /*8620*/  SEL R8, R11, R6, P4 ;  /* 0x000000060b087207 */ /* 0x000fe20002000000 */
[----:B------:R-:W2:Y:S04]  /*8630*/  LD.E.64 R32, desc[UR8][R44.64] ;  /* 0x000000082c207980 */ /* 0x000ea8000c101b00 */
[----:B------:R-:W2:Y:S01]  /*8640*/  LD.E.64 R40, desc[UR8][R42.64] ;  /* 0x000000082a287980 */ /* 0x000ea2000c101b00 */
[----:B------:R-:W-:-:S04]  /*8650*/  IMAD.WIDE R36, R29, 0x8, R4 ;  /* 0x000000081d247825 */ /* 0x000fc800078e0204 */
[--C-:B------:R-:W-:Y:S02]  /*8660*/  IMAD.WIDE R38, R8, 0x8, R4.reuse ;  /* 0x0000000808267825 */ /* 0x100fe400078e0204 */
[----:B------:R-:W3:Y:S04]  /*8670*/  LD.E.64 R36, desc[UR8][R36.64] ;  /* 0x0000000824247980 */ /* 0x000ee8000c101b00 */
[----:B------:R-:W3:Y:S01]  /*8680*/  LD.E.64 R38, desc[UR8][R38.64] ;  /* 0x0000000826267980 */ /* 0x000ee2000c101b00 */
[----:B------:R-:W-:Y:S02]  /*8690*/  SEL R13, R6, R11, P4 ;  /* 0x0000000b060d7207 */ /* 0x000fe40002000000 */
[----:B------:R-:W-:Y:S01]  /*86a0*/  SEL R11, R0, R9, P5 ;  /* 0x00000009000b7207 */ /* 0x000fe20002800000 */
[----:B--2---:R-:W-:Y:S01]  /*86b0*/  DSETP.GEU.AND P4, PT, R40, R32, PT ;  /* 0x000000202800722a */ /* 0x004fe20003f8e000 */
[----:B------:R-:W-:Y:S01]  /*86c0*/  SEL R32, R9, R0, P5 ;  /* 0x0000000009207207 */ /* 0x000fe20002800000 */
[----:B------:R-:W-:Y:S01]  /*86d0*/  IMAD.WIDE R40, R13, 0x8, R4 ;  /* 0x000000080d287825 */ /* 0x000fe200078e0204 */
[----:B------:R-:W-:-:S03]  /*86e0*/  SEL R0, R7, R24, P6 ;  /* 0x0000001807007207 */ /* 0x000fc60003000000 */
        /* <DEDUP_REMOVED lines=12> */
[----:B------:R-:W-:-:S05]  /*87b0*/  IMAD.WIDE R44, R9, 0x8, R4 ;  /* 0x00000008092c7825 */ /* 0x000fca00078e0204 */
[----:B------:R0:W4:Y:S01]  /*87c0*/  LD.E.64 R24, desc[UR8][R44.64] ;  /* 0x000000082c187980 */ /* 0x000122000c101b00 */
[----:B--2---:R-:W-:Y:S01]  /*87d0*/  DSETP.GEU.AND P6, PT, R42, R40, PT ;  /* 0x000000282a00722a */ /* 0x004fe20003fce000 */
[----:B------:R-:W-:-:S04]  /*87e0*/  IMAD.WIDE R40, R28, 0x8, R4 ;  /* 0x000000081c287825 */ /* 0x000fc800078e0204 */
[--C-:B------:R-:W-:Y:S02]  /*87f0*/  IMAD.WIDE R42, R26, 0x8, R4.reuse ;  /* 0x000000081a2a7825 */ /* 0x100fe400078e0204 */
[----:B------:R-:W4:Y:S01]  /*8800*/  LD.E.64 R40, desc[UR8][R40.64] ;  /* 0x0000000828287980 */ /* 0x000f22000c101b00 */
[----:B---3--:R-:W-:Y:S01]  /*8810*/  DSETP.GEU.AND P3, PT, R38, R36, PT ;  /* 0x000000242600722a */ /* 0x008fe20003f6e000 */
        /* <DEDUP_REMOVED lines=8> */
[----:B----4-:R-:W-:Y:S01]  /*88a0*/  DSETP.GEU.AND P0, PT, R40, R24, PT ;  /* 0x000000182800722a */ /* 0x010fe20003f0e000 */
[----:B------:R-:W-:Y:S02]  /*88b0*/  SEL R25, R12, R17, P2 ;  /* 0x000000110c197207 */ /* 0x000fe40001000000 */
[----:B------:R-:W-:Y:S01]  /*88c0*/  SEL R17, R34, R21, P4 ;  /* 0x0000001522117207 */ /* 0x000fe20002000000 */
[----:B--2---:R-:W-:-:S02]  /*88d0*/  DSETP.GEU.AND P2, PT, R38, R36, PT ;  /* 0x000000242600722a */ /* 0x004fc40003f4e000 */
[----:B------:R-:W-:-:S04]  /*88e0*/  IMAD.WIDE R36, R25, 0x8, R4 ;  /* 0x0000000819247825 */ /* 0x000fc800078e0204 */
[--C-:B------:R-:W-:Y:S01]  /*88f0*/  IMAD.WIDE R38, R31, 0x8, R4.reuse ;  /* 0x000000081f267825 */ /* 0x100fe200078e0204 */
[----:B------:R-:W2:Y:S03]  /*8900*/  LD.E.64 R34, desc[UR8][R36.64] ;  /* 0x0000000824227980 */ /* 0x000ea6000c101b00 */
[----:B------:R-:W-:Y:S02]  /*8910*/  IMAD.WIDE R40, R10, 0x8, R4 ;  /* 0x000000080a287825 */ /* 0x000fe400078e0204 */
[----:B------:R-:W3:Y:S04]  /*8920*/  LD.E.64 R38, desc[UR8][R38.64] ;  /* 0x0000000826267980 */ /* 0x000ee8000c101b00 */
[----:B------:R-:W3:Y:S04]  /*8930*/  LD.E.64 R40, desc[UR8][R40.64] ;  /* 0x0000000828287980 */ /* 0x000ee8000c101b00 */
[----:B------:R-:W2:Y:S01]  /*8940*/  LD.E.64 R36, desc[UR8][R44.64] ;  /* 0x000000082c247980 */ /* 0x000ea2000c101b00 */
[----:B------:R-:W-:-:S02]  /*8950*/  SEL R21, R8, R29, P5 ;  /* 0x0000001d08157207 */ /* 0x000fc40002800000 */
[----:B------:R-:W-:Y:S02]  /*8960*/  SEL R8, R29, R8, P5 ;  /* 0x000000081d087207 */ /* 0x000fe40002800000 */
[----:B------:R-:W-:-:S03]  /*8970*/  SEL R22, R13, R32, P6 ;  /* 0x000000200d167207 */ /* 0x000fc60003000000 */
[----:B------:R-:W-:Y:S01]  /*8980*/  IMAD.WIDE R42, R8, 0x8, R4 ;  /* 0x00000008082a7825 */ /* 0x000fe200078e0204 */
[----:B------:R-:W-:-:S03]  /*8990*/  SEL R27, R32, R13, P6 ;  /* 0x0000000d201b7207 */ /* 0x000fc60003000000 */
[----:B------:R-:W-:-:S06]  /*89a0*/  IMAD.WIDE R32, R22, 0x8, R4 ;  /* 0x0000000816207825 */ /* 0x000fcc00078e0204 */
[----:B------:R-:W4:Y:S01]  /*89b0*/  LD.E.64 R32, desc[UR8][R32.64] ;  /* 0x0000000820207980 */ /* 0x000f22000c101b00 */
[----:B--2---:R-:W-:Y:S01]  /*89c0*/  DSETP.GEU.AND P5, PT, R36, R34, PT ;  /* 0x000000222400722a */ /* 0x004fe20003fae000 */
[--C-:B------:R-:W-:Y:S01]  /*89d0*/  IMAD.WIDE R34, R17, 0x8, R4.reuse ;  /* 0x0000000811227825 */ /* 0x100fe200078e0204 */
[----:B---3--:R-:W-:Y:S01]  /*89e0*/  DSETP.GEU.AND P4, PT, R40, R38, PT ;  /* 0x000000262800722a */ /* 0x008fe20003f8e000 */
[----:B------:R0:W2:Y:S02]  /*89f0*/  LD.E.64 R36, desc[UR8][R42.64] ;  /* 0x000000082a247980 */ /* 0x0000a4000c101b00 */
[----:B------:R-:W-:Y:S02]  /*8a00*/  IMAD.WIDE R40, R21, 0x8, R4 ;  /* 0x0000000815287825 */ /* 0x000fe400078e0204 */
[----:B------:R-:W2:Y:S04]  /*8a10*/  LD.E.64 R34, desc[UR8][R34.64] ;  /* 0x0000000822227980 */ /* 0x000ea8000c101b00 */
[----:B------:R-:W4:Y:S01]  /*8a20*/  LD.E.64 R12, desc[UR8][R40.64] ;  /* 0x00000008280c7980 */ /* 0x000f22000c101b00 */
        /* <DEDUP_REMOVED lines=8> */
[----:B------:R-:W2:Y:S01]  /*8ab0*/  LD.E.64 R34, desc[UR8][R42.64] ;  /* 0x000000082a227980 */ /* 0x000ea2000c101b00 */
[----:B----4-:R-:W-:Y:S02]  /*8ac0*/  DSETP.GEU.AND P3, PT, R32, R12, PT ;  /* 0x0000000c2000722a */ /* 0x010fe40003f6e000 */
[--C-:B------:R-:W-:Y:S01]  /*8ad0*/  IMAD.WIDE R32, R29, 0x8, R4.reuse ;  /* 0x000000081d207825 */ /* 0x100fe200078e0204 */
[----:B------:R-:W3:Y:S04]  /*8ae0*/  LD.E.64 R12, desc[UR8][R38.64] ;  /* 0x00000008260c7980 */ /* 0x000ee8000c101b00 */
[----:B------:R-:W3:Y:S04]  /*8af0*/  LD.E.64 R36, desc[UR8][R36.64] ;  /* 0x0000000824247980 */ /* 0x000ee8000c101b00 */
[----:B------:R-:W2:Y:S01]  /*8b00*/  LD.E.64 R32, desc[UR8][R32.64] ;  /* 0x0000000820207980 */ /* 0x000ea2000c101b00 */
[----:B------:R-:W-:Y:S01]  /*8b10*/  IMAD.WIDE R44, R11, 0x8, R4 ;  /* 0x000000080b2c7825 */ /* 0x000fe200078e0204 */
[----:B---3--:R-:W-:Y:S01]  /*8b20*/  DSETP.GEU.AND P0, PT, R36, R12, PT ;  /* 0x0000000c2400722a */ /* 0x008fe20003f0e000 */
[----:B------:R-:W-:-:S03]  /*8b30*/  SEL R12, R26, R7, P2 ;  /* 0x000000071a0c7207 */ /* 0x000fc60001000000 */
[----:B------:R-:W3:Y:S01]  /*8b40*/  LD.E.64 R36, desc[UR8][R44.64] ;  /* 0x000000082c247980 */ /* 0x000ee2000c101b00 */
[----:B------:R-:W-:Y:S01]  /*8b50*/  SEL R26, R7, R26, P2 ;  /* 0x0000001a071a7207 */ /* 0x000fe20001000000 */
[----:B--2---:R-:W-:Y:S01]  /*8b60*/  DSETP.GEU.AND P2, PT, R34, R32, PT ;  /* 0x000000202200722a */ /* 0x004fe20003f4e000 */
[----:B------:R-:W-:-:S04]  /*8b70*/  IMAD.WIDE R34, R23, 0x8, R4 ;  /* 0x0000000817227825 */ /* 0x000fc800078e0204 */
[--C-:B------:R-:W-:Y:S02]  /*8b80*/  IMAD.WIDE R38, R26, 0x8, R4.reuse ;  /* 0x000000081a267825 */ /* 0x100fe400078e0204 */
[----:B------:R-:W2:Y:S02]  /*8b90*/  LD.E.64 R34, desc[UR8][R34.64] ;  /* 0x0000000822227980 */ /* 0x000ea4000c101b00 */
[----:B------:R-:W-:Y:S02]  /*8ba0*/  IMAD.WIDE R40, R12, 0x8, R4 ;  /* 0x000000080c287825 */ /* 0x000fe400078e0204 */
[----:B------:R-:W3:Y:S04]  /*8bb0*/  LD.E.64 R38, desc[UR8][R38.64] ;  /* 0x0000000826267980 */ /* 0x000ee8000c101b00 */
[----:B------:R-:W2:Y:S01]  /*8bc0*/  LD.E.64 R32, desc[UR8][R40.64] ;  /* 0x0000000828207980 */ /* 0x000ea2000c101b00 */
[----:B------:R-:W-:-:S02]  /*8bd0*/  SEL R13, R15, R14, P1 ;  /* 0x0000000e0f0d7207 */ /* 0x000fc40000800000 */
[----:B------:R-:W-:Y:S02]  /*8be0*/  SEL R9, R10, R31, P4 ;  /* 0x0000001f0a097207 */ /* 0x000fe40002000000 */
[----:B------:R-:W-:Y:S02]  /*8bf0*/  SEL R24, R25, R6, P5 ;  /* 0x0000000619187207 */ /* 0x000fe40002800000 */
[----:B------:R-:W-:Y:S01]  /*8c00*/  SEL R10, R31, R10, P4 ;  /* 0x0000000a1f0a7207 */ /* 0x000fe20002000000 */
[----:B------:R-:W-:-:S04]  /*8c10*/  IMAD.WIDE R14, R9, 0x8, R4 ;  /* 0x00000008090e7825 */ /* 0x000fc800078e0204 */
[--C-:B------:R-:W-:Y:S02]  /*8c20*/  IMAD.WIDE R30, R24, 0x8, R4.reuse ;  /* 0x00000008181e7825 */ /* 0x100fe400078e0204 */
[----:B------:R-:W4:Y:S04]  /*8c30*/  LD.E.64 R14, desc[UR8][R14.64] ;  /* 0x000000080e0e7980 */ /* 0x000f28000c101b00 */
[----:B------:R-:W4:Y:S01]  /*8c40*/  LD.E.64 R30, desc[UR8][R30.64] ;  /* 0x000000081e1e7980 */ /* 0x000f22000c101b00 */
[----:B---3--:R-:W-:Y:S01]  /*8c50*/  DSETP.GEU.AND P1, PT, R38, R36, PT ;  /* 0x000000242600722a */ /* 0x008fe20003f2e000 */
[----:B------:R-:W-:Y:S01]  /*8c60*/  IMAD.WIDE R36, R10, 0x8, R4 ;  /* 0x000000080a247825 */ /* 0x000fe200078e0204 */
[----:B--2---:R-:W-:-:S03]  /*8c70*/  DSETP.GEU.AND P4, PT, R34, R32, PT ;  /* 0x000000202200722a */ /* 0x004fc60003f8e000 */
[----:B------:R-:W-:Y:S01]  /*8c80*/  IMAD.WIDE R32, R13, 0x8, R4 ;  /* 0x000000080d207825 */ /* 0x000fe200078e0204 */
[----:B------:R0:W2:Y:S05]  /*8c90*/  LD.E.64 R34, desc[UR8][R36.64] ;  /* 0x0000000824227980 */ /* 0x0000aa000c101b00 */
[----:B------:R-:W2:Y:S01]  /*8ca0*/  LD.E.64 R32, desc[UR8][R32.64] ;  /* 0x0000000820207980 */ /* 0x000ea2000c101b00 */
[----:B------:R-:W-:Y:S02]  /*8cb0*/  SEL R25, R6, R25, P5 ;  /* 0x0000001906197207 */ /* 0x000fe40002800000 */
[----:B------:R-:W-:Y:S02]  /*8cc0*/  SEL R7, R8, R17, P6 ;  /* 0x0000001108077207 */ /* 0x000fe40003000000 */
[----:B------:R-:W-:-:S02]  /*8cd0*/  SEL R6, R17, R8, P6 ;  /* 0x0000000811067207 */ /* 0x000fc40003000000 */
[----:B------:R-:W-:Y:S01]  /*8ce0*/  SEL R8, R21, R22, P3 ;  /* 0x0000001615087207 */ /* 0x000fe20001800000 */
[----:B0-----:R-:W-:Y:S01]  /*8cf0*/  IMAD.WIDE R36, R7, 0x8, R4 ;  /* 0x0000000807247825 */ /* 0x001fe200078e0204 */
[----:B----4-:R-:W-:-:S03]  /*8d00*/  DSETP.GEU.AND P6, PT, R30, R14, PT ;  /* 0x0000000e1e00722a */ /* 0x010fc60003fce000 */
[--C-:B------:R-:W-:Y:S01]  /*8d10*/  IMAD.WIDE R30, R8, 0x8, R4.reuse ;  /* 0x00000008081e7825 */ /* 0x100fe200078e0204 */
[----:B------:R-:W3:Y:S05]  /*8d20*/  LD.E.64 R14, desc[UR8][R36.64] ;  /* 0x00000008240e7980 */ /* 0x000eea000c101b00 */
        /* <DEDUP_REMOVED lines=10> */
[----:B------:R-:W-:Y:S01]  /*8dd0*/  IMAD.WIDE R40, R21, 0x8, R4 ;  /* 0x0000000815287825 */ /* 0x000fe200078e0204 */
[----:B---3--:R-:W-:-:S03]  /*8de0*/  DSETP.GEU.AND P0, PT, R30, R14, PT ;  /* 0x0000000e1e00722a */ /* 0x008fc60003f0e000 */
[--C-:B------:R-:W-:Y:S01]  /*8df0*/  IMAD.WIDE R38, R0, 0x8, R4.reuse ;  /* 0x0000000800267825 */ /* 0x100fe200078e0204 */
[----:B------:R-:W3:Y:S03]  /*8e00*/  LD.E.64 R14, desc[UR8][R40.64] ;  /* 0x00000008280e7980 */ /* 0x000ee6000c101b00 */
[----:B------:R-:W-:-:S06]  /*8e10*/  IMAD.WIDE R30, R17, 0x8, R4 ;  /* 0x00000008111e7825 */ /* 0x000fcc00078e0204 */
[----:B------:R-:W4:Y:S01]  /*8e20*/  LD.E.64 R30, desc[UR8][R30.64] ;  /* 0x000000081e1e7980 */ /* 0x000f22000c101b00 */
[----:B--2---:R-:W-:Y:S01]  /*8e30*/  DSETP.GEU.AND P3, PT, R34, R32, PT ;  /* 0x000000202200722a */ /* 0x004fe20003f6e000 */
[----:B------:R-:W-:Y:S02]  /*8e40*/  IMAD.WIDE R32, R22, 0x8, R4 ;  /* 0x0000000816207825 */ /* 0x000fe400078e0204 */
[----:B------:R-:W3:Y:S04]  /*8e50*/  LD.E.64 R34, desc[UR8][R38.64] ;  /* 0x0000000826227980 */ /* 0x000ee8000c101b00 */
[----:B------:R-:W4:Y:S01]  /*8e60*/  LD.E.64 R32, desc[UR8][R32.64] ;  /* 0x0000000820207980 */ /* 0x000f22000c101b00 */
[----:B------:R-:W-:Y:S01]  /*8e70*/  SEL R29, R28, R29, P2 ;  /* 0x0000001d1c1d7207 */ /* 0x000fe20001000000 */
[----:B---3--:R-:W-:Y:S01]  /*8e80*/  DSETP.GEU.AND P2, PT, R34, R14, PT ;  /* 0x0000000e2200722a */ /* 0x008fe20003f4e000 */
[----:B------:R-:W-:-:S02]  /*8e90*/  SEL R15, R26, R11, P1 ;  /* 0x0000000b1a0f7207 */ /* 0x000fc40000800000 */
[----:B------:R-:W-:Y:S02]  /*8ea0*/  SEL R14, R12, R23, P4 ;  /* 0x000000170c0e7207 */ /* 0x000fe40002000000 */
[----:B------:R-:W-:Y:S01]  /*8eb0*/  SEL R26, R11, R26, P1 ;  /* 0x0000001a0b1a7207 */ /* 0x000fe20000800000 */
[----:B----4-:R-:W-:Y:S01]  /*8ec0*/  DSETP.GEU.AND P1, PT, R32, R30, PT ;  /* 0x0000001e2000722a */ /* 0x010fe20003f2e000 */
        /* <DEDUP_REMOVED lines=22> */
[----:B------:R0:W3:Y:S04]  /*9030*/  LD.E.64 R36, desc[UR8][R38.64] ;  /* 0x0000000826247980 */ /* 0x0000e8000c101b00 */
[----:B------:R-:W2:Y:S01]  /*9040*/  LD.E.64 R32, desc[UR8][R32.64] ;  /* 0x0000000820207980 */ /* 0x000ea2000c101b00 */
[----:B------:R-:W-:-:S02]  /*9050*/  SEL R25, R8, R7, P0 ;  /* 0x0000000708197207 */ /* 0x000fc40000000000 */
[----:B------:R-:W-:Y:S02]  /*9060*/  SEL R8, R7, R8, P0 ;  /* 0x0000000807087207 */ /* 0x000fe40000000000 */
[----:B------:R-:W-:Y:S02]  /*9070*/  SEL R7, R0, R21, P2 ;  /* 0x0000001500077207 */ /* 0x000fe40001000000 */
[----:B------:R-:W-:-:S05]  /*9080*/  SEL R0, R21, R0, P2 ;  /* 0x0000000015007207 */ /* 0x000fca0001000000 */
        /* <DEDUP_REMOVED lines=14> */
[----:B------:R-:W-:-:S06]  /*9170*/  IMAD.WIDE R28, R21, 0x8, R4 ;  /* 0x00000008151c7825 */ /* 0x000fcc00078e0204 */
[----:B------:R-:W4:Y:S01]  /*9180*/  LD.E.64 R28, desc[UR8][R28.64] ;  /* 0x000000081c1c7980 */ /* 0x000f22000c101b00 */
[----:B---3--:R-:W-:Y:S01]  /*9190*/  DSETP.GEU.AND P2, PT, R36, R34, PT ;  /* 0x000000222400722a */ /* 0x008fe20003f4e000 */
[----:B------:R-:W-:Y:S01]  /*91a0*/  IMAD.WIDE R34, R22, 0x8, R4 ;  /* 0x0000000816227825 */ /* 0x000fe200078e0204 */
[----:B--2---:R-:W-:-:S03]  /*91b0*/  DSETP.GEU.AND P1, PT, R32, R30, PT ;  /* 0x0000001e2000722a */ /* 0x004fc60003f2e000 */
[--C-:B------:R-:W-:Y:S02]  /*91c0*/  IMAD.WIDE R32, R7, 0x8, R4.reuse ;  /* 0x0000000807207825 */ /* 0x100fe400078e0204 */
[----:B------:R-:W2:Y:S02]  /*91d0*/  LD.E.64 R34, desc[UR8][R34.64] ;  /* 0x0000000822227980 */ /* 0x000ea4000c101b00 */
[----:B------:R-:W-:Y:S02]  /*91e0*/  IMAD.WIDE R36, R26, 0x8, R4 ;  /* 0x000000081a247825 */ /* 0x000fe400078e0204 */
[----:B------:R-:W2:Y:S04]  /*91f0*/  LD.E.64 R32, desc[UR8][R32.64] ;  /* 0x0000000820207980 */ /* 0x000ea8000c101b00 */
[----:B------:R-:W4:Y:S01]  /*9200*/  LD.E.64 R30, desc[UR8][R36.64] ;  /* 0x00000008241e7980 */ /* 0x000f22000c101b00 */
[----:B------:R-:W-:-:S02]  /*9210*/  SEL R12, R14, R15, P6 ;  /* 0x0000000f0e0c7207 */ /* 0x000fc40003000000 */
[----:B------:R-:W-:Y:S01]  /*9220*/  SEL R14, R15, R14, P6 ;  /* 0x0000000e0f0e7207 */ /* 0x000fe20003000000 */
[----:B------:R-:W-:-:S04]  /*9230*/  IMAD.WIDE R40, R17, 0x8, R4 ;  /* 0x0000000811287825 */ /* 0x000fc800078e0204 */
[----:B------:R-:W-:Y:S01]  /*9240*/  IMAD.WIDE R38, R14, 0x8, R4 ;  /* 0x000000080e267825 */ /* 0x000fe200078e0204 */
[----:B--2---:R-:W-:Y:S01]  /*9250*/  DSETP.GEU.AND P4, PT, R34, R32, PT ;  /* 0x000000202200722a */ /* 0x004fe20003f8e000 */
[----:B------:R-:W2:Y:S01]  /*9260*/  LD.E.64 R32, desc[UR8][R40.64] ;  /* 0x0000000828207980 */ /* 0x000ea2000c101b00 */
[----:B----4-:R-:W-:-:S03]  /*9270*/  DSETP.GEU.AND P6, PT, R30, R28, PT ;  /* 0x0000001c1e00722a */ /* 0x010fc60003fce000 */
        /* <DEDUP_REMOVED lines=53> */
[----:B------:R-:W-:Y:S01]  /*95d0*/  IMAD.WIDE R34, R14, 0x8, R4 ;  /* 0x000000080e227825 */ /* 0x000fe200078e0204 */
[----:B---3--:R-:W-:-:S05]  /*95e0*/  DSETP.GEU.AND P5, PT, R30, R28, PT ;  /* 0x0000001c1e00722a */ /* 0x008fca0003fae000 */
[----:B------:R-:W2:Y:S01]  /*95f0*/  LD.E.64 R34, desc[UR8][R34.64] ;  /* 0x0000000822227980 */ /* 0x000ea2000c101b00 */
[----:B------:R-:W-:-:S03]  /*9600*/  IMAD.WIDE R30, R7, 0x8, R4 ;  /* 0x00000008071e7825 */ /* 0x000fc600078e0204 */
        /* <DEDUP_REMOVED lines=8> */
[----:B------:R-:W-:-:S02]  /*9690*/  SEL R10, R15, R10, P2 ;  /* 0x0000000a0f0a7207 */ /* 0x000fc40001000000 */
[----:B------:R-:W-:Y:S02]  /*96a0*/  SEL R15, R8, R27, P1 ;  /* 0x0000001b080f7207 */ /* 0x000fe40000800000 */
[----:B------:R-:W-:Y:S01]  /*96b0*/  SEL R8, R27, R8, P1 ;  /* 0x000000081b087207 */ /* 0x000fe20000800000 */
[----:B---3--:R-:W-:Y:S01]  /*96c0*/  DSETP.GEU.AND P2, PT, R32, R30, PT ;  /* 0x0000001e2000722a */ /* 0x008fe20003f4e000 */
        /* <DEDUP_REMOVED lines=37> */
[----:B------:R-:W-:Y:S01]  /*9920*/  SEL R26, R7, R26, P2 ;  /* 0x0000001a071a7207 */ /* 0x000fe20001000000 */
[----:B------:R-:W-:-:S04]  /*9930*/  IMAD.WIDE R42, R9, 0x8, R4 ;  /* 0x00000008092a7825 */ /* 0x000fc800078e0204 */
[----:B------:R-:W-:Y:S01]  /*9940*/  IMAD.WIDE R40, R26, 0x8, R4 ;  /* 0x000000081a287825 */ /* 0x000fe200078e0204 */
[----:B---3--:R-:W-:Y:S01]  /*9950*/  DSETP.GEU.AND P3, PT, R36, R34, PT ;  /* 0x000000222400722a */ /* 0x008fe20003f6e000 */
        /* <DEDUP_REMOVED lines=11> */
[----:B---3--:R-:W-:Y:S01]  /*9a10*/  DSETP.GEU.AND P0, PT, R36, R34, PT ;  /* 0x000000222400722a */ /* 0x008fe20003f0e000 */
[----:B------:R-:W-:-:S04]  /*9a20*/  IMAD.WIDE R34, R13, 0x8, R4 ;  /* 0x000000080d227825 */ /* 0x000fc800078e0204 */
[----:B------:R-:W-:Y:S02]  /*9a30*/  IMAD.WIDE R36, R10, 0x8, R4 ;  /* 0x000000080a247825 */ /* 0x000fe400078e0204 */
        /* <DEDUP_REMOVED lines=53> */
[----:B------:R-:W-:Y:S02]  /*9d90*/  SEL R7, R6, R29, P5 ;  /* 0x0000001d06077207 */ /* 0x000fe40002800000 */
        /* <DEDUP_REMOVED lines=8> */
[--C-:B------:R-:W-:Y:S02]  /*9e20*/  IMAD.WIDE R32, R6, 0x8, R4.reuse ;  /* 0x0000000806207825 */ /* 0x100fe400078e0204 */
[----:B------:R-:W2:Y:S04]  /*9e30*/  LD.E.64 R30, desc[UR8][R30.64] ;  /* 0x000000081e1e7980 */ /* 0x000ea8000c101b00 */
[----:B------:R-:W2:Y:S01]  /*9e40*/  LD.E.64 R32, desc[UR8][R32.64] ;  /* 0x0000000820207980 */ /* 0x000ea2000c101b00 */
[----:B------:R-:W-:Y:S01]  /*9e50*/  IMAD.WIDE R40, R7, 0x8, R4 ;  /* 0x0000000807287825 */ /* 0x000fe200078e0204 */
[----:B---3--:R-:W-:Y:S01]  /*9e60*/  DSETP.GEU.AND P5, PT, R34, R28, PT ;  /* 0x0000001c2200722a */ /* 0x008fe20003fae000 */
[----:B------:R-:W-:-:S03]  /*9e70*/  SEL R29, R8, R21, P3 ;  /* 0x00000015081d7207 */ /* 0x000fc60001800000 */
[----:B------:R-:W3:Y:S01]  /*9e80*/  LD.E.64 R34, desc[UR8][R40.64] ;  /* 0x0000000828227980 */ /* 0x000ee2000c101b00 */
[----:B------:R-:W-:Y:S02]  /*9e90*/  SEL R8, R21, R8, P3 ;  /* 0x0000000815087207 */ /* 0x000fe40001800000 */
[----:B------:R-:W-:Y:S02]  /*9ea0*/  SEL R21, R0, R27, P2 ;  /* 0x0000001b00157207 */ /* 0x000fe40001000000 */
[----:B------:R-:W-:Y:S01]  /*9eb0*/  SEL R0, R27, R0, P2 ;  /* 0x000000001b007207 */ /* 0x000fe20001000000 */
[----:B------:R-:W-:Y:S01]  /*9ec0*/  IMAD.WIDE R38, R8, 0x8, R4 ;  /* 0x0000000808267825 */ /* 0x000fe200078e0204 */
[----:B--2---:R-:W-:-:S03]  /*9ed0*/  DSETP.GEU.AND P3, PT, R32, R30, PT ;  /* 0x0000001e2000722a */ /* 0x004fc60003f6e000 */
[--C-:B------:R-:W-:Y:S01]  /*9ee0*/  IMAD.WIDE R30, R29, 0x8, R4.reuse ;  /* 0x000000081d1e7825 */ /* 0x100fe200078e0204 */
[----:B------:R0:W3:Y:S03]  /*9ef0*/  LD.E.64 R36, desc[UR8][R38.64] ;  /* 0x0000000826247980 */ /* 0x0000e6000c101b00 */
[----:B------:R-:W-:Y:S02]  /*9f00*/  IMAD.WIDE R32, R0, 0x8, R4 ;  /* 0x0000000800207825 */ /* 0x000fe400078e0204 */
[----:B------:R-:W2:Y:S04]  /*9f10*/  LD.E.64 R30, desc[UR8][R30.64] ;  /* 0x000000081e1e7980 */ /* 0x000ea8000c101b00 */
[----:B------:R-:W2:Y:S01]  /*9f20*/  LD.E.64 R32, desc[UR8][R32.64] ;  /* 0x0000000820207980 */ /* 0x000ea2000c101b00 */
[----:B------:R-:W-:-:S02]  /*9f30*/  SEL R27, R22, R17, P0 ;  /* 0x00000011161b7207 */ /* 0x000fc40000000000 */
[----:B------:R-:W-:Y:S02]  /*9f40*/  SEL R22, R17, R22, P0 ;  /* 0x0000001611167207 */ /* 0x000fe40000000000 */
[----:B------:R-:W-:Y:S02]  /*9f50*/  SEL R17, R26, R25, P1 ;  /* 0x000000191a117207 */ /* 0x000fe40000800000 */
[----:B------:R-:W-:-:S05]  /*9f60*/  SEL R26, R25, R26, P1 ;  /* 0x0000001a191a7207 */ /* 0x000fca0000800000 */
[----:B0-----:R-:W-:Y:S01]  /*9f70*/  IMAD.WIDE R38, R26, 0x8, R4 ;  /* 0x000000081a267825 */ /* 0x001fe200078e0204 */
[----:B---3--:R-:W-:-:S03]  /*9f80*/  DSETP.GEU.AND P2, PT, R36, R34, PT ;  /* 0x000000222400722a */ /* 0x008fc60003f4e000 */
        /* <DEDUP_REMOVED lines=9> */
[----:B------:R-:W-:Y:S01]  /*a020*/  SEL R14, R11, R14, P6 ;  /* 0x0000000e0b0e7207 */ /* 0x000fe20003000000 */
[----:B------:R-:W-:-:S04]  /*a030*/  IMAD.WIDE R42, R17, 0x8, R4 ;  /* 0x00000008112a7825 */ /* 0x000fc800078e0204 */
[--C-:B------:R-:W-:Y:S01]  /*a040*/  IMAD.WIDE R40, R14, 0x8, R4.reuse ;  /* 0x000000080e287825 */ /* 0x100fe200078e0204 */
[----:B---3--:R-:W-:Y:S01]  /*a050*/  DSETP.GEU.AND P1, PT, R36, R34, PT ;  /* 0x000000222400722a */ /* 0x008fe20003f2e000 */
        /* <DEDUP_REMOVED lines=67> */
[----:B------:R-:W-:Y:S01]  /*a490*/  SEL R11, R8, R15, P0 ;  /* 0x0000000f080b7207 */ /* 0x000fe20000000000 */
[--C-:B------:R-:W-:Y:S01]  /*a4a0*/  IMAD.WIDE R40, R10, 0x8, R4.reuse ;  /* 0x000000080a287825 */ /* 0x100fe200078e0204 */
[----:B------:R-:W-:Y:S01]  /*a4b0*/  SEL R8, R15, R8, P0 ;  /* 0x000000080f087207 */ /* 0x000fe20000000000 */
[----:B---3--:R-:W-:Y:S02]  /*a4c0*/  DSETP.GEU.AND P5, PT, R36, R34, PT ;  /* 0x000000222400722a */ /* 0x008fe40003fae000 */
        /* <DEDUP_REMOVED lines=15> */
[----:B------:R-:W3:Y:S04]  /*a5c0*/  LD.E.64 R34, desc[UR8][R38.64] ;  /* 0x0000000826227980 */ /* 0x000ee8000c101b00 */
[----:B------:R-:W3:Y:S01]  /*a5d0*/  LD.E.64 R28, desc[UR8][R36.64] ;  /* 0x00000008241c7980 */ /* 0x000ee2000c101b00 */
[----:B--2---:R-:W-:Y:S01]  /*a5e0*/  DSETP.GEU.AND P1, PT, R32, R30, PT ;  /* 0x0000001e2000722a */ /* 0x004fe20003f2e000 */
[----:B------:R-:W-:-:S04]  /*a5f0*/  IMAD.WIDE R30, R15, 0x8, R4 ;  /* 0x000000080f1e7825 */ /* 0x000fc800078e0204 */
[----:B------:R-:W-:Y:S02]  /*a600*/  IMAD.WIDE R32, R22, 0x8, R4 ;  /* 0x0000000816207825 */ /* 0x000fe400078e0204 */
[----:B------:R-:W2:Y:S04]  /*a610*/  LD.E.64 R30, desc[UR8][R30.64] ;  /* 0x000000081e1e7980 */ /* 0x000ea8000c101b00 */
[----:B------:R-:W2:Y:S01]  /*a620*/  LD.E.64 R32, desc[UR8][R32.64] ;  /* 0x0000000820207980 */ /* 0x000ea2000c101b00 */
[----:B---3--:R-:W-:Y:S01]  /*a630*/  DSETP.GEU.AND P6, PT, R34, R28, PT ;  /* 0x0000001c2200722a */ /* 0x008fe20003fce000 */
[----:B------:R-:W-:Y:S02]  /*a640*/  SEL R29, R0, R7, P4 ;  /* 0x00000007001d7207 */ /* 0x000fe40002000000 */
[----:B------:R-:W-:-:S02]  /*a650*/  SEL R0, R7, R0, P4 ;  /* 0x0000000007007207 */ /* 0x000fc40002000000 */
[----:B------:R-:W-:Y:S02]  /*a660*/  SEL R7, R14, R27, P5 ;  /* 0x0000001b0e077207 */ /* 0x000fe40002800000 */
[----:B------:R-:W-:-:S05]  /*a670*/  SEL R14, R27, R14, P5 ;  /* 0x0000000e1b0e7207 */ /* 0x000fca0002800000 */
[----:B------:R-:W-:Y:S01]  /*a680*/  IMAD.WIDE R38, R14, 0x8, R4 ;  /* 0x000000080e267825 */ /* 0x000fe200078e0204 */
[----:B--2---:R-:W-:-:S03]  /*a690*/  DSETP.GEU.AND P4, PT, R32, R30, PT ;  /* 0x0000001e2000722a */ /* 0x004fc60003f8e000 */
[--C-:B------:R-:W-:Y:S01]  /*a6a0*/  IMAD.WIDE R30, R29, 0x8, R4.reuse ;  /* 0x000000081d1e7825 */ /* 0x100fe200078e0204 */
[----:B------:R-:W2:Y:S05]  /*a6b0*/  LD.E.64 R32, desc[UR8][R38.64] ;  /* 0x0000000826207980 */ /* 0x000eaa000c101b00 */
[----:B------:R-:W2:Y:S01]  /*a6c0*/  LD.E.64 R30, desc[UR8][R30.64] ;  /* 0x000000081e1e7980 */ /* 0x000ea2000c101b00 */
[----:B------:R-:W-:-:S04]  /*a6d0*/  IMAD.WIDE R34, R9, 0x8, R4 ;  /* 0x0000000809227825 */ /* 0x000fc800078e0204 */
[--C-:B------:R-:W-:Y:S02]  /*a6e0*/  IMAD.WIDE R36, R0, 0x8, R4.reuse ;  /* 0x0000000800247825 */ /* 0x100fe400078e0204 */
[----:B------:R-:W3:Y:S04]  /*a6f0*/  LD.E.64 R34, desc[UR8][R34.64] ;  /* 0x0000000822227980 */ /* 0x000ee8000c101b00 */
[----:B------:R-:W3:Y:S01]  /*a700*/  LD.E.64 R36, desc[UR8][R36.64] ;  /* 0x0000000824247980 */ /* 0x000ee2000c101b00 */
[----:B------:R-:W-:Y:S02]  /*a710*/  SEL R12, R26, R21, P2 ;  /* 0x000000151a0c7207 */ /* 0x000fe40001000000 */
[----:B------:R-:W-:Y:S01]  /*a720*/  SEL R26, R21, R26, P2 ;  /* 0x0000001a151a7207 */ /* 0x000fe20001000000 */
[----:B------:R-:W-:-:S04]  /*a730*/  IMAD.WIDE R42, R7, 0x8, R4 ;  /* 0x00000008072a7825 */ /* 0x000fc800078e0204 */
[----:B------:R-:W-:Y:S01]  /*a740*/  IMAD.WIDE R40, R26, 0x8, R4 ;  /* 0x000000081a287825 */ /* 0x000fe200078e0204 */
        /* <DEDUP_REMOVED lines=111> */
[--C-:B------:R-:W-:Y:S01]  /*ae40*/  IMAD.WIDE R38, R14, 0x8, R4.reuse ;  /* 0x000000080e267825 */ /* 0x100fe200078e0204 */
[----:B--2---:R-:W-:Y:S01]  /*ae50*/  DSETP.GEU.AND P0, PT, R34, R32, PT ;  /* 0x000000202200722a */ /* 0x004fe20003f0e000 */
[----:B------:R-:W2:Y:S04]  /*ae60*/  LD.E.64 R32, desc[UR8][R40.64] ;  /* 0x0000000828207980 */ /* 0x000ea8000c101b00 */
[----:B------:R-:W2:Y:S01]  /*ae70*/  LD.E.64 R34, desc[UR8][R38.64] ;  /* 0x0000000826227980 */ /* 0x000ea2000c101b00 */
[----:B----4-:R-:W-:Y:S01]  /*ae80*/  DSETP.GEU.AND P6, PT, R30, R28, PT ;  /* 0x0000001c1e00722a */ /* 0x010fe20003fce000 */
        /* <DEDUP_REMOVED lines=21> */
[--C-:B------:R-:W-:Y:S01]  /*afe0*/  IMAD.WIDE R36, R8, 0x8, R4.reuse ;  /* 0x0000000808247825 */ /* 0x100fe200078e0204 */
[----:B------:R-:W-:Y:S01]  /*aff0*/  SEL R6, R25, R0, P3 ;  /* 0x0000000019067207 */ /* 0x000fe20001800000 */
[----:B--2---:R-:W-:Y:S02]  /*b000*/  DSETP.GEU.AND P5, PT, R34, R32, PT ;  /* 0x000000202200722a */ /* 0x004fe40003fae000 */
        /* <DEDUP_REMOVED lines=15> */
[--C-:B------:R-:W-:Y:S02]  /*b100*/  IMAD.WIDE R38, R22, 0x8, R4.reuse ;  /* 0x0000000816267825 */ /* 0x100fe400078e0204 */
[----:B------:R-:W2:Y:S04]  /*b110*/  LD.E.64 R32, desc[UR8][R32.64] ;  /* 0x0000000820207980 */ /* 0x000ea8000c101b00 */
[----:B------:R0:W2:Y:S01]  /*b120*/  LD.E.64 R36, desc[UR8][R38.64] ;  /* 0x0000000826247980 */ /* 0x0000a2000c101b00 */
[----:B---3--:R-:W-:Y:S01]  /*b130*/  DSETP.GEU.AND P0, PT, R30, R28, PT ;  /* 0x0000001c1e00722a */ /* 0x008fe20003f0e000 */
[----:B------:R-:W-:Y:S02]  /*b140*/  IMAD.WIDE R28, R35, 0x8, R4 ;  /* 0x00000008231c7825 */ /* 0x000fe400078e0204 */
[----:B------:R-:W3:Y:S04]  /*b150*/  LD.E.64 R30, desc[UR8][R40.64] ;  /* 0x00000008281e7980 */ /* 0x000ee8000c101b00 */
[----:B------:R-:W3:Y:S01]  /*b160*/  LD.E.64 R28, desc[UR8][R28.64] ;  /* 0x000000081c1c7980 */ /* 0x000ee2000c101b00 */
[----:B------:R-:W-:-:S02]  /*b170*/  SEL R17, R14, R11, P1 ;  /* 0x0000000b0e117207 */ /* 0x000fc40000800000 */
[----:B------:R-:W-:Y:S02]  /*b180*/  SEL R15, R26, R15, P6 ;  /* 0x0000000f1a0f7207 */ /* 0x000fe40003000000 */
[----:B------:R-:W-:-:S05]  /*b190*/  SEL R14, R11, R14, P1 ;  /* 0x0000000e0b0e7207 */ /* 0x000fca0000800000 */
[----:B0-----:R-:W-:-:S06]  /*b1a0*/  IMAD.WIDE R38, R14, 0x8, R4 ;  /* 0x000000080e267825 */ /* 0x001fcc00078e0204 */
[----:B------:R-:W4:Y:S01]  /*b1b0*/  LD.E.64 R38, desc[UR8][R38.64] ;  /* 0x0000000826267980 */ /* 0x000f22000c101b00 */
[----:B--2---:R-:W-:Y:S01]  /*b1c0*/  DSETP.GEU.AND P6, PT, R36, R32, PT ;  /* 0x000000202400722a */ /* 0x004fe20003fce000 */
[----:B------:R-:W-:-:S06]  /*b1d0*/  IMAD.WIDE R36, R15, 0x8, R4 ;  /* 0x000000080f247825 */ /* 0x000fcc00078e0204 */
[----:B------:R-:W4:Y:S01]  /*b1e0*/  LD.E.64 R36, desc[UR8][R36.64] ;  /* 0x0000000824247980 */ /* 0x000f22000c101b00 */
[----:B---3--:R-:W-:Y:S01]  /*b1f0*/  DSETP.GEU.AND P1, PT, R30, R28, PT ;  /* 0x0000001c1e00722a */ /* 0x008fe20003f2e000 */
[----:B------:R-:W-:Y:S01]  /*b200*/  SEL R30, R12, R23, P4 ;  /* 0x000000170c1e7207 */ /* 0x000fe20002000000 */
        /* <DEDUP_REMOVED lines=8> */
[--C-:B------:R-:W-:Y:S01]  /*b290*/  IMAD.WIDE R40, R11, 0x8, R4.reuse ;  /* 0x000000080b287825 */ /* 0x100fe200078e0204 */
[----:B------:R-:W-:Y:S02]  /*b2a0*/  SEL R10, R7, R8, P3 ;  /* 0x00000008070a7207 */ /* 0x000fe40001800000 */
[----:B------:R-:W-:Y:S01]  /*b2b0*/  SEL R13, R13, R24, P5 ;  /* 0x000000180d0d7207 */ /* 0x000fe20002800000 */
[----:B----4-:R-:W-:Y:S01]  /*b2c0*/  DSETP.GEU.AND P4, PT, R38, R36, PT ;  /* 0x000000242600722a */ /* 0x010fe20003f8e000 */
        /* <DEDUP_REMOVED lines=23> */
[----:B------:R-:W-:-:S03]  /*b440*/  SEL R22, R35, R0, P1 ;  /* 0x0000000023167207 */ /* 0x000fc60000800000 */
[--C-:B------:R-:W-:Y:S01]  /*b450*/  IMAD.WIDE R40, R25, 0x8, R4.reuse ;  /* 0x0000000819287825 */ /* 0x100fe200078e0204 */
[----:B------:R-:W-:Y:S02]  /*b460*/  SEL R35, R0, R35, P1 ;  /* 0x0000002300237207 */ /* 0x000fe40000800000 */
[----:B------:R-:W-:Y:S01]  /*b470*/  SEL R0, R15, R14, P4 ;  /* 0x0000000e0f007207 */ /* 0x000fe20002000000 */
[----:B---3--:R-:W-:Y:S01]  /*b480*/  DSETP.GEU.AND P0, PT, R38, R36, PT ;  /* 0x000000242600722a */ /* 0x008fe20003f0e000 */
        /* <DEDUP_REMOVED lines=9> */
[----:B------:R-:W-:-:S05]  /*b520*/  SEL R26, R17, R30, P5 ;  /* 0x0000001e111a7207 */ /* 0x000fca0002800000 */
        /* <DEDUP_REMOVED lines=15> */
[----:B------:R-:W-:-:S02]  /*b620*/  SEL R9, R10, R9, P3 ;  /* 0x000000090a097207 */ /* 0x000fc40001800000 */
[----:B------:R-:W-:Y:S01]  /*b630*/  SEL R10, R7, R8, P0 ;  /* 0x00000008070a7207 */ /* 0x000fe20000000000 */
[----:B---3--:R-:W-:Y:S01]  /*b640*/  DSETP.GEU.AND P5, PT, R38, R36, PT ;  /* 0x000000242600722a */ /* 0x008fe20003fae000 */
[--C-:B------:R-:W-:Y:S01]  /*b650*/  IMAD.WIDE R38, R12, 0x8, R4.reuse ;  /* 0x000000080c267825 */ /* 0x100fe200078e0204 */
[----:B------:R0:W3:Y:S05]  /*b660*/  LD.E.64 R36, desc[UR8][R40.64] ;  /* 0x0000000828247980 */ /* 0x0000ea000c101b00 */
        /* <DEDUP_REMOVED lines=9> */
[----:B------:R-:W-:Y:S01]  /*b700*/  IMAD.WIDE R42, R8, 0x8, R4 ;  /* 0x00000008082a7825 */ /* 0x000fe200078e0204 */
[----:B------:R-:W-:-:S03]  /*b710*/  SEL R6, R25, R22, P1 ;  /* 0x0000001619067207 */ /* 0x000fc60000800000 */
[----:B0-----:R-:W-:Y:S01]  /*b720*/  IMAD.WIDE R40, R27, 0x8, R4 ;  /* 0x000000081b287825 */ /* 0x001fe200078e0204 */
[----:B---3--:R-:W-:-:S03]  /*b730*/  DSETP.GEU.AND P3, PT, R38, R36, PT ;  /* 0x000000242600722a */ /* 0x008fc60003f6e000 */
[--C-:B------:R-:W-:Y:S01]  /*b740*/  IMAD.WIDE R36, R7, 0x8, R4.reuse ;  /* 0x0000000807247825 */ /* 0x100fe200078e0204 */
[----:B------:R-:W3:Y:S05]  /*b750*/  LD.E.64 R38, desc[UR8][R42.64] ;  /* 0x000000082a267980 */ /* 0x000eea000c101b00 */
[----:B------:R-:W3:Y:S01]  /*b760*/  LD.E.64 R36, desc[UR8][R36.64] ;  /* 0x0000000824247980 */ /* 0x000ee2000c101b00 */
[----:B--2---:R-:W-:Y:S01]  /*b770*/  DSETP.GEU.AND P0, PT, R32, R28, PT ;  /* 0x0000001c2000722a */ /* 0x004fe20003f0e000 */
[--C-:B------:R-:W-:Y:S02]  /*b780*/  IMAD.WIDE R32, R6, 0x8, R4.reuse ;  /* 0x0000000806207825 */ /* 0x100fe400078e0204 */
[----:B------:R0:W2:Y:S04]  /*b790*/  LD.E.64 R28, desc[UR8][R40.64] ;  /* 0x00000008281c7980 */ /* 0x0000a8000c101b00 */
[----:B------:R-:W2:Y:S01]  /*b7a0*/  LD.E.64 R32, desc[UR8][R32.64] ;  /* 0x0000000820207980 */ /* 0x000ea2000c101b00 */
[----:B------:R-:W-:Y:S01]  /*b7b0*/  IMAD.WIDE R44, R30, 0x8, R4 ;  /* 0x000000081e2c7825 */ /* 0x000fe200078e0204 */
[----:B------:R-:W-:-:S02]  /*b7c0*/  SEL R25, R22, R25, P1 ;  /* 0x0000001916197207 */ /* 0x000fc40000800000 */
[----:B------:R-:W-:-:S05]  /*b7d0*/  SEL R22, R35, R0, P4 ;  /* 0x0000000023167207 */ /* 0x000fca0002000000 */
[----:B0-----:R-:W-:Y:S01]  /*b7e0*/  IMAD.WIDE R40, R22, 0x8, R4 ;  /* 0x0000000816287825 */ /* 0x001fe200078e0204 */
[----:B---3--:R-:W-:-:S03]  /*b7f0*/  DSETP.GEU.AND P6, PT, R38, R36, PT ;  /* 0x000000242600722a */ /* 0x008fc60003fce000 */
[--C-:B------:R-:W-:Y:S01]  /*b800*/  IMAD.WIDE R38, R23, 0x8, R4.reuse ;  /* 0x0000000817267825 */ /* 0x100fe200078e0204 */
[----:B------:R-:W3:Y:S05]  /*b810*/  LD.E.64 R36, desc[UR8][R44.64] ;  /* 0x000000082c247980 */ /* 0x000eea000c101b00 */
        /* <DEDUP_REMOVED lines=8> */
[----:B---3--:R-:W-:-:S06]  /*b8a0*/  DSETP.GEU.AND P4, PT, R38, R36, PT ;  /* 0x000000242600722a */ /* 0x008fcc0003f8e000 */
[----:B------:R-:W-:-:S05]  /*b8b0*/  SEL R21, R30, R23, P4 ;  /* 0x000000171e157207 */ /* 0x000fca0002000000 */
[----:B------:R-:W-:-:S06]  /*b8c0*/  IMAD.WIDE R36, R21, 0x8, R4 ;  /* 0x0000000815247825 */ /* 0x000fcc00078e0204 */
[----:B------:R-:W3:Y:S01]  /*b8d0*/  LD.E.64 R36, desc[UR8][R36.64] ;  /* 0x0000000824247980 */ /* 0x000ee2000c101b00 */
[----:B------:R-:W-:Y:S01]  /*b8e0*/  IMAD.WIDE R38, R35, 0x8, R4 ;  /* 0x0000000823267825 */ /* 0x000fe200078e0204 */
[----:B--2---:R-:W-:-:S03]  /*b8f0*/  DSETP.GEU.AND P5, PT, R32, R28, PT ;  /* 0x0000001c2000722a */ /* 0x004fc60003fae000 */
[----:B------:R-:W-:-:S04]  /*b900*/  IMAD.WIDE R32, R17, 0x8, R4 ;  /* 0x0000000811207825 */ /* 0x000fc800078e0204 */
[----:B------:R-:W-:Y:S02]  /*b910*/  IMAD.WIDE R28, R26, 0x8, R4 ;  /* 0x000000081a1c7825 */ /* 0x000fe400078e0204 */
[----:B------:R-:W3:Y:S04]  /*b920*/  LD.E.64 R32, desc[UR8][R32.64] ;  /* 0x0000000820207980 */ /* 0x000ee8000c101b00 */
[----:B------:R-:W2:Y:S04]  /*b930*/  LD.E.64 R4, desc[UR8][R38.64] ;  /* 0x0000000826047980 */ /* 0x000ea8000c101b00 */
[----:B------:R-:W2:Y:S01]  /*b940*/  LD.E.64 R28, desc[UR8][R28.64] ;  /* 0x000000081c1c7980 */ /* 0x000ea2000c101b00 */
        /* <DEDUP_REMOVED lines=8> */
[----:B------:R-:W-:Y:S01]  /*b9d0*/  SEL R25, R25, R22, P5 ;  /* 0x0000001619197207 */ /* 0x000fe20002800000 */
[----:B------:R-:W-:Y:S01]  /*b9e0*/  IMAD.MOV.U32 R22, RZ, RZ, R21 ;  /* 0x000000ffff167224 */ /* 0x000fe200078e0015 */
[----:B------:R-:W-:Y:S02]  /*b9f0*/  SEL R8, R7, R8, P6 ;  /* 0x0000000807087207 */ /* 0x000fe40003000000 */
[----:B------:R-:W-:Y:S02]  /*ba00*/  SEL R7, R6, R27, P1 ;  /* 0x0000001b06077207 */ /* 0x000fe40000800000 */
[----:B------:R-:W-:Y:S02]  /*ba10*/  SEL R6, R27, R6, P1 ;  /* 0x000000061b067207 */ /* 0x000fe40000800000 */
[----:B------:R-:W-:Y:S01]  /*ba20*/  SEL R30, R23, R30, P4 ;  /* 0x0000001e171e7207 */ /* 0x000fe20002000000 */
[----:B---3--:R-:W-:-:S02]  /*ba30*/  DSETP.GEU.AND P2, PT, R36, R32, PT ;  /* 0x000000202400722a */ /* 0x008fc40003f4e000 */
[----:B--2---:R-:W-:-:S06]  /*ba40*/  DSETP.GEU.AND P0, PT, R28, R4, PT ;  /* 0x000000041c00722a */ /* 0x004fcc0003f0e000 */
[----:B------:R-:W-:-:S06]  /*ba50*/  SEL R24, R26, R35, P0 ;  /* 0x000000231a187207 */ /* 0x000fcc0000000000 */
[----:B------:R-:W-:Y:S01]  /*ba60*/  @!P2 IMAD.MOV.U32 R22, RZ, RZ, R17 ;  /* 0x000000ffff16a224 */ /* 0x000fe200078e0011 */
[----:B------:R-:W-:Y:S01]  /*ba70*/  SEL R35, R35, R26, P0 ;  /* 0x0000001a23237207 */ /* 0x000fe20000000000 */
[----:B------:R-:W-:-:S07]  /*ba80*/  @!P2 IMAD.MOV.U32 R17, RZ, RZ, R21 ;  /* 0x000000ffff11a224 */ /* 0x000fce00078e0015 */
.L_x_429:
[----:B------:R-:W-:Y:S05]  /*ba90*/  BSYNC.RECONVERGENT B0 ;  /* 0x0000000000007941 */ /* 0x000fea0003800200 */
.L_x_428:
[----:B------:R-:W-:-:S07]  /*baa0*/  IMAD.MOV.U32 R31, RZ, RZ, 0x2 ;  /* 0x00000002ff1f7424 */ /* 0x000fce00078e00ff */
.L_x_467:
[----:B------:R-:W0:Y:S01]  /*bab0*/  S2R R26, SR_CgaCtaId ;  /* 0x00000000001a7919 */ /* 0x000e220000008800 */
[----:B-----5:R-:W-:Y:S01]  /*bac0*/  IMAD.MOV R5, RZ, RZ, -R31 ;  /* 0x000000ffff057224 */ /* 0x020fe200078e0a1f */
[----:B------:R-:W-:Y:S01]  /*bad0*/  MOV R33, 0x400 ;  /* 0x0000040000217802 */ /* 0x000fe20000000f00 */
[----:B------:R-:W-:Y:S03]  /*bae0*/  BAR.SYNC.DEFER_BLOCKING 0x0 ;  /* 0x0000000000007b1d */ /* 0x000fe60000010000 */
[----:B------:R-:W-:Y:S01]  /*baf0*/  LOP3.LUT R4, R20, R5, RZ, 0xc0, !PT ;  /* 0x0000000514047212 */ /* 0x000fe200078ec0ff */
[----:B------:R-:W-:-:S04]  /*bb00*/  VIADD R5, R31, 0xffffffff ;  /* 0xffffffff1f057836 */ /* 0x000fc80000000000 */
[----:B--2---:R-:W-:Y:S01]  /*bb10*/  IMAD R21, R4, 0x11, RZ ;  /* 0x0000001104157824 */ /* 0x004fe200078e02ff */
[----:B------:R-:W-:Y:S02]  /*bb20*/  SHF.R.U32.HI R4, RZ, 0x1, R31 ;  /* 0x00000001ff047819 */ /* 0x000fe4000001161f */
[----:B------:R-:W-:Y:S02]  /*bb30*/  LOP3.LUT R5, R5, R20, RZ, 0xc0, !PT ;  /* 0x0000001405057212 */ /* 0x000fe400078ec0ff */
[----:B------:R-:W-:-:S05]  /*bb40*/  VIMNMX R21, PT, PT, R18, R21, PT ;  /* 0x0000001512157248 */ /* 0x000fca0003fe0100 */
[----:B------:R-:W-:-:S05]  /*bb50*/  IMAD R23, R4, 0x11, R21 ;  /* 0x0000001104177824 */ /* 0x000fca00078e0215 */
[----:B------:R-:W-:Y:S01]  /*bb60*/  VIMNMX R32, PT, PT, R18, R23, PT ;  /* 0x0000001712207248 */ /* 0x000fe20003fe0100 */
[----:B------:R-:W-:-:S04]  /*bb70*/  IMAD R23, R5, 0x11, RZ ;  /* 0x0000001105177824 */ /* 0x000fc800078e02ff */
[----:B------:R-:W-:Y:S01]  /*bb80*/  IMAD R29, R4, 0x11, R32 ;  /* 0x00000011041d7824 */ /* 0x000fe200078e0220 */
[----:B0-----:R-:W-:Y:S01]  /*bb90*/  LEA R33, R26, R33, 0x18 ;  /* 0x000000211a217211 */ /* 0x001fe200078ec0ff */
[----:B------:R-:W0:Y:S01]  /*bba0*/  LDC.64 R4, c[0x4][0x10] ;  /* 0x01000400ff047b82 */ /* 0x000e220000000a00 */
[C---:B------:R-:W-:Y:S02]  /*bbb0*/  VIMNMX R23, PT, PT, R18.reuse, R23, PT ;  /* 0x0000001712177248 */ /* 0x040fe40003fe0100 */
[----:B------:R-:W-:Y:S01]  /*bbc0*/  VIMNMX R29, PT, PT, R18, R29, PT ;  /* 0x0000001d121d7248 */ /* 0x000fe20003fe0100 */
[----:B------:R-:W-:-:S04]  /*bbd0*/  IMAD R27, R20, 0x44, R33 ;  /* 0x00000044141b7824 */ /* 0x000fc800078e0221 */
[----:B------:R-:W-:Y:S01]  /*bbe0*/  IMAD.IADD R26, R29, 0x1, -R32 ;  /* 0x000000011d1a7824 */ /* 0x000fe200078e0a20 */
[----:B------:R-:W-:Y:S04]  /*bbf0*/  STS [R27], R14 ;  /* 0x0000000e1b007388 */ /* 0x000fe80000000800 */
[----:B------:R1:W-:Y:S01]  /*bc00*/  STS [R27+0x4], R15 ;  /* 0x0000040f1b007388 */ /* 0x0003e20000000800 */
[C---:B------:R-:W-:Y:S01]  /*bc10*/  ISETP.GE.AND P0, PT, R23.reuse, R26, PT ;  /* 0x0000001a1700720c */ /* 0x040fe20003f06270 */
[----:B------:R-:W-:Y:S02]  /*bc20*/  IMAD.IADD R26, R23, 0x1, -R26 ;  /* 0x00000001171a7824 */ /* 0x000fe400078e0a1a */
[----:B------:R2:W-:Y:S04]  /*bc30*/  STS [R27+0x8], R12 ;  /* 0x0000080c1b007388 */ /* 0x0005e80000000800 */
        /* <DEDUP_REMOVED lines=22> */
.L_x_432:
        /* <DEDUP_REMOVED lines=19> */
.L_x_431:
[----:B------:R-:W-:Y:S05]  /*bed0*/  BSYNC.RECONVERGENT B0 ;  /* 0x0000000000007941 */ /* 0x000fea0003800200 */
.L_x_430:
[----:B------:R-:W-:Y:S01]  /*bee0*/  IMAD.IADD R10, R21, 0x1, R12 ;  /* 0x00000001150a7824 */ /* 0x000fe200078e020c */
[----:B------:R-:W-:Y:S01]  /*bef0*/  IADD3 R12, PT, PT, -R12, R32, R23 ;  /* 0x000000200c0c7210 */ /* 0x000fe20007ffe117 */
[----:B------:R-:W-:Y:S01]  /*bf00*/  BSSY.RECONVERGENT B0, `(.L_x_433) ;  /* 0x0000012000007945 */ /* 0x000fe20003800200 */
[----:B------:R-:W-:Y:S01]  /*bf10*/  PLOP3.LUT P0, PT, PT, PT, PT, 0x8, 0x80 ;  /* 0x000000000080781c */ /* 0x000fe20003f0e170 */
[--C-:B------:R-:W-:Y:S01]  /*bf20*/  IMAD R28, R10, 0x4, R33.reuse ;  /* 0x000000040a1c7824 */ /* 0x100fe200078e0221 */
        /* <DEDUP_REMOVED lines=15> */
.L_x_434:
[----:B------:R-:W-:Y:S05]  /*c020*/  BSYNC.RECONVERGENT B0 ;  /* 0x0000000000007941 */ /* 0x000fea0003800200 */
.L_x_433:
        /* <DEDUP_REMOVED lines=21> */
.L_x_436:
[----:B------:R-:W-:Y:S05]  /*c180*/  BSYNC.RECONVERGENT B0 ;  /* 0x0000000000007941 */ /* 0x000fea0003800200 */
.L_x_435:
[----:B------:R-:W-:Y:S01]  /*c190*/  @!P0 IADD3 R10, PT, PT, R0, RZ, RZ ;  /* 0x000000ff000a8210 */ /* 0x000fe20007ffe0ff */
[----:B------:R-:W-:Y:S01]  /*c1a0*/  @P0 IMAD.MOV R12, RZ, RZ, R11 ;  /* 0x000000ffff0c0224 */ /* 0x000fe200078e020b */
[----:B------:R-:W-:Y:S01]  /*c1b0*/  BSSY.RECONVERGENT B0, `(.L_x_437) ;  /* 0x0000013000007945 */ /* 0x000fe20003800200 */
[----:B-12---:R-:W-:Y:S02]  /*c1c0*/  SEL R15, R21, R28, P0 ;  /* 0x0000001c150f7207 */ /* 0x006fe40000000000 */
[----:B------:R-:W-:Y:S01]  /*c1d0*/  ISETP.GE.AND P1, PT, R10, R29, PT ;  /* 0x0000001d0a00720c */ /* 0x000fe20003f26270 */
[--C-:B0-----:R-:W-:Y:S02]  /*c1e0*/  @!P0 IMAD R6, R12, 0x4, R33.reuse ;  /* 0x000000040c068824 */ /* 0x101fe400078e0221 */
[C---:B------:R-:W-:Y:S02]  /*c1f0*/  @P0 IMAD R7, R10.reuse, 0x4, R33 ;  /* 0x000000040a070824 */ /* 0x040fe400078e0221 */
[----:B------:R-:W-:Y:S01]  /*c200*/  VIADD R0, R10, 0x1 ;  /* 0x000000010a007836 */ /* 0x000fe20000000000 */
[----:B------:R0:W1:Y:S01]  /*c210*/  @!P0 LDS R28, [R6] ;  /* 0x00000000061c8984 */ /* 0x0000620000000800 */
[----:B------:R-:W-:-:S03]  /*c220*/  VIADD R11, R12, 0x1 ;  /* 0x000000010c0b7836 */ /* 0x000fc60000000000 */
        /* <DEDUP_REMOVED lines=11> */
.L_x_438:
[----:B------:R-:W-:Y:S05]  /*c2e0*/  BSYNC.RECONVERGENT B0 ;  /* 0x0000000000007941 */ /* 0x000fea0003800200 */
.L_x_437:
        /* <DEDUP_REMOVED lines=21> */
.L_x_440:
[----:B------:R-:W-:Y:S05]  /*c440*/  BSYNC.RECONVERGENT B0 ;  /* 0x0000000000007941 */ /* 0x000fea0003800200 */
.L_x_439:
        /* <DEDUP_REMOVED lines=21> */
.L_x_442:
[----:B------:R-:W-:Y:S05]  /*c5a0*/  BSYNC.RECONVERGENT B0 ;  /* 0x0000000000007941 */ /* 0x000fea0003800200 */
.L_x_441:
[----:B------:R-:W-:Y:S01]  /*c5b0*/  @!P0 IMAD.MOV R0, RZ, RZ, R10 ;  /* 0x000000ffff008224 */ /* 0x000fe200078e020a */
[----:B------:R-:W-:Y:S01]  /*c5c0*/  @P0 IADD3 R11, PT, PT, R17, RZ, RZ ;  /* 0x000000ff110b0210 */ /* 0x000fe20007ffe0ff */
[----:B------:R-:W-:Y:S01]  /*c5d0*/  BSSY.RECONVERGENT B0, `(.L_x_443) ;  /* 0x0000013000007945 */ /* 0x000fe20003800200 */
        /* <DEDUP_REMOVED lines=18> */
.L_x_444:
[----:B------:R-:W-:Y:S05]  /*c700*/  BSYNC.RECONVERGENT B0 ;  /* 0x0000000000007941 */ /* 0x000fea0003800200 */
.L_x_443:
        /* <DEDUP_REMOVED lines=21> */
.L_x_446:
[----:B------:R-:W-:Y:S05]  /*c860*/  BSYNC.RECONVERGENT B0 ;  /* 0x0000000000007941 */ /* 0x000fea0003800200 */
.L_x_445:
        /* <DEDUP_REMOVED lines=21> */
.L_x_448:
[----:B------:R-:W-:Y:S05]  /*c9c0*/  BSYNC.RECONVERGENT B0 ;  /* 0x0000000000007941 */ /* 0x000fea0003800200 */
.L_x_447:
        /* <DEDUP_REMOVED lines=21> */
.L_x_450:
[----:B------:R-:W-:Y:S05]  /*cb20*/  BSYNC.RECONVERGENT B0 ;  /* 0x0000000000007941 */ /* 0x000fea0003800200 */
.L_x_449:
[----:B------:R-:W-:Y:S01]  /*cb30*/  @!P0 IMAD.MOV R0, RZ, RZ, R24 ;  /* 0x000000ffff008224 */ /* 0x000fe200078e0218 */
[----:B------:R-:W-:Y:S01]  /*cb40*/  BSSY.RECONVERGENT B0, `(.L_x_451) ;  /* 0x0000013000007945 */ /* 0x000fe20003800200 */
[----:B------:R-:W-:Y:S01]  /*cb50*/  @P0 IMAD.MOV R27, RZ, RZ, R17 ;  /* 0x000000ffff1b0224 */ /* 0x000fe200078e0211 */
[----:B012---:R-:W-:Y:S01]  /*cb60*/  SEL R6, R21, R28, P0 ;  /* 0x0000001c15067207 */ /* 0x007fe20000000000 */
[C-C-:B------:R-:W-:Y:S01]  /*cb70*/  @P0 IMAD R22, R0.reuse, 0x4, R33.reuse ;  /* 0x0000000400160824 */ /* 0x140fe200078e0221 */
        /* <DEDUP_REMOVED lines=15> */
.L_x_452:
[----:B------:R-:W-:Y:S05]  /*cc70*/  BSYNC.RECONVERGENT B0 ;  /* 0x0000000000007941 */ /* 0x000fea0003800200 */
.L_x_451:
[----:B------:R-:W-:Y:S01]  /*cc80*/  VIADD R26, R0, 0x1 ;  /* 0x00000001001a7836 */ /* 0x000fe20000000000 */
[----:B------:R-:W-:Y:S01]  /*cc90*/  BSSY.RECONVERGENT B0, `(.L_x_453) ;  /* 0x0000013000007945 */ /* 0x000fe20003800200 */
[----:B------:R-:W-:Y:S01]  /*cca0*/  @!P0 IMAD.MOV R26, RZ, RZ, R0 ;  /* 0x000000ffff1a8224 */ /* 0x000fe200078e0200 */
[----:B012---:R-:W-:Y:S01]  /*ccb0*/  SEL R7, R21, R28, P0 ;  /* 0x0000001c15077207 */ /* 0x007fe20000000000 */
[----:B------:R-:W-:Y:S02]  /*ccc0*/  @P0 IMAD.MOV R17, RZ, RZ, R27 ;  /* 0x000000ffff110224 */ /* 0x000fe400078e021b */
[C-C-:B------:R-:W-:Y:S01]  /*ccd0*/  @P0 IMAD R22, R26.reuse, 0x4, R33.reuse ;  /* 0x000000041a160824 */ /* 0x140fe200078e0221 */
        /* <DEDUP_REMOVED lines=14> */
.L_x_454:
[----:B------:R-:W-:Y:S05]  /*cdc0*/  BSYNC.RECONVERGENT B0 ;  /* 0x0000000000007941 */ /* 0x000fea0003800200 */
.L_x_453:
[----:B------:R-:W-:Y:S01]  /*cdd0*/  VIADD R24, R26, 0x1 ;  /* 0x000000011a187836 */ /* 0x000fe20000000000 */
[----:B0-----:R-:W-:Y:S01]  /*cde0*/  IADD3 R0, PT, PT, R17, 0x1, RZ ;  /* 0x0000000111007810 */ /* 0x001fe20007ffe0ff */
[----:B------:R-:W-:Y:S01]  /*cdf0*/  @!P0 IMAD.MOV R24, RZ, RZ, R26 ;  /* 0x000000ffff188224 */ /* 0x000fe200078e021a */
[----:B------:R-:W-:Y:S01]  /*ce00*/  BSSY.RECONVERGENT B0, `(.L_x_455) ;  /* 0x0000012000007945 */ /* 0x000fe20003800200 */
[----:B------:R-:W-:Y:S01]  /*ce10*/  @P0 IMAD.MOV R0, RZ, RZ, R17 ;  /* 0x000000ffff000224 */ /* 0x000fe200078e0211 */
[----:B-12---:R-:W-:Y:S01]  /*ce20*/  SEL R25, R21, R28, P0 ;  /* 0x0000001c15197207 */ /* 0x006fe20000000000 */
        /* <DEDUP_REMOVED lines=15> */
.L_x_456:
[----:B------:R-:W-:Y:S05]  /*cf20*/  BSYNC.RECONVERGENT B0 ;  /* 0x0000000000007941 */ /* 0x000fea0003800200 */
.L_x_455:
[----:B------:R-:W-:Y:S01]  /*cf30*/  VIADD R34, R24, 0x1 ;  /* 0x0000000118227836 */ /* 0x000fe20000000000 */
[----:B------:R-:W-:Y:S01]  /*cf40*/  BSSY.RECONVERGENT B0, `(.L_x_457) ;  /* 0x0000014000007945 */ /* 0x000fe20003800200 */
[----:B------:R-:W-:Y:S02]  /*cf50*/  @!P0 IMAD.MOV R34, RZ, RZ, R24 ;  /* 0x000000ffff228224 */ /* 0x000fe400078e0218 */
[----:B0-----:R-:W-:Y:S02]  /*cf60*/  VIADD R17, R0, 0x1 ;  /* 0x0000000100117836 */ /* 0x001fe40000000000 */
        /* <DEDUP_REMOVED lines=17> */
.L_x_458:
[----:B------:R-:W-:Y:S05]  /*d080*/  BSYNC.RECONVERGENT B0 ;  /* 0x0000000000007941 */ /* 0x000fea0003800200 */
.L_x_457:
[----:B------:R-:W-:Y:S01]  /*d090*/  VIADD R30, R34, 0x1 ;  /* 0x00000001221e7836 */ /* 0x000fe20000000000 */
[----:B------:R-:W-:Y:S01]  /*d0a0*/  BSSY.RECONVERGENT B0, `(.L_x_459) ;  /* 0x0000014000007945 */ /* 0x000fe20003800200 */
[----:B------:R-:W-:Y:S01]  /*d0b0*/  @!P0 IMAD.MOV R30, RZ, RZ, R34 ;  /* 0x000000ffff1e8224 */ /* 0x000fe200078e0222 */
[----:B-12---:R-:W-:Y:S01]  /*d0c0*/  SEL R35, R21, R28, P0 ;  /* 0x0000001c15237207 */ /* 0x006fe20000000000 */
[----:B------:R-:W-:Y:S02]  /*d0d0*/  VIADD R24, R17, 0x1 ;  /* 0x0000000111187836 */ /* 0x000fe40000000000 */
[----:B------:R-:W-:Y:S01]  /*d0e0*/  @P0 IMAD.MOV R24, RZ, RZ, R17 ;  /* 0x000000ffff180224 */ /* 0x000fe200078e0211 */
[C---:B------:R-:W-:Y:S02]  /*d0f0*/  ISETP.GE.AND P1, PT, R30.reuse, R29, PT ;  /* 0x0000001d1e00720c */ /* 0x040fe40003f26270 */
[----:B0-----:R-:W-:Y:S01]  /*d100*/  @P0 LEA R22, R30, R33, 0x2 ;  /* 0x000000211e160211 */ /* 0x001fe200078e10ff */
[----:B------:R-:W-:-:S04]  /*d110*/  @!P0 IMAD R17, R24, 0x4, R33 ;  /* 0x0000000418118824 */ /* 0x000fc800078e0221 */
        /* <DEDUP_REMOVED lines=12> */
.L_x_460:
[----:B------:R-:W-:Y:S05]  /*d1e0*/  BSYNC.RECONVERGENT B0 ;  /* 0x0000000000007941 */ /* 0x000fea0003800200 */
.L_x_459:
        /* <DEDUP_REMOVED lines=21> */
.L_x_462:
[----:B------:R-:W-:Y:S05]  /*d340*/  BSYNC.RECONVERGENT B0 ;  /* 0x0000000000007941 */ /* 0x000fea0003800200 */
.L_x_461:
[----:B------:R-:W-:Y:S01]  /*d350*/  VIADD R34, R36, 0x1 ;  /* 0x0000000124227836 */ /* 0x000fe20000000000 */
[----:B------:R-:W-:Y:S01]  /*d360*/  BSSY.RECONVERGENT B0, `(.L_x_463) ;  /* 0x0000014000007945 */ /* 0x000fe20003800200 */
[----:B------:R-:W-:Y:S02]  /*d370*/  @!P0 IMAD.MOV R34, RZ, RZ, R36 ;  /* 0x000000ffff228224 */ /* 0x000fe400078e0224 */
[----:B------:R-:W-:Y:S02]  /*d380*/  VIADD R30, R17, 0x1 ;  /* 0x00000001111e7836 */ /* 0x000fe40000000000 */
[----:B------:R-:W-:Y:S01]  /*d390*/  @P0 IMAD.MOV R30, RZ, RZ, R17 ;  /* 0x000000ffff1e0224 */ /* 0x000fe200078e0211 */
[C---:B------:R-:W-:Y:S01]  /*d3a0*/  ISETP.GE.AND P1, PT, R34.reuse, R29, PT ;  /* 0x0000001d2200720c */ /* 0x040fe20003f26270 */
[--C-:B0-----:R-:W-:Y:S01]  /*d3b0*/  @P0 IMAD R23, R34, 0x4, R33.reuse ;  /* 0x0000000422170824 */ /* 0x101fe200078e0221 */
        /* <DEDUP_REMOVED lines=14> */
.L_x_464:
[----:B------:R-:W-:Y:S05]  /*d4a0*/  BSYNC.RECONVERGENT B0 ;  /* 0x0000000000007941 */ /* 0x000fea0003800200 */
.L_x_463:
[----:B0-----:R-:W-:Y:S01]  /*d4b0*/  VIADD R23, R30, 0x1 ;  /* 0x000000011e177836 */ /* 0x001fe20000000000 */
[----:B-12---:R-:W-:Y:S01]  /*d4c0*/  SEL R22, R21, R28, P0 ;  /* 0x0000001c15167207 */ /* 0x006fe20000000000 */
[----:B------:R-:W-:Y:S01]  /*d4d0*/  @P0 IMAD.MOV R23, RZ, RZ, R30 ;  /* 0x000000ffff170224 */ /* 0x000fe200078e021e */
[----:B------:R-:W-:Y:S01]  /*d4e0*/  BSSY.RECONVERGENT B0, `(.L_x_465) ;  /* 0x0000013000007945 */ /* 0x000fe20003800200 */
[----:B------:R-:W-:Y:S02]  /*d4f0*/  VIADD R26, R34, 0x1 ;  /* 0x00000001221a7836 */ /* 0x000fe40000000000 */
[----:B------:R-:W-:Y:S01]  /*d500*/  @!P0 IMAD.MOV R26, RZ, RZ, R34 ;  /* 0x000000ffff1a8224 */ /* 0x000fe200078e0222 */
[----:B------:R-:W-:-:S03]  /*d510*/  @!P0 LEA R27, R23, R33, 0x2 ;  /* 0x00000021171b8211 */ /* 0x000fc600078e10ff */
[C---:B------:R-:W-:Y:S02]  /*d520*/  @P0 IMAD R34, R26.reuse, 0x4, R33 ;  /* 0x000000041a220824 */ /* 0x040fe400078e0221 */
        /* <DEDUP_REMOVED lines=14> */
.L_x_466:
[----:B------:R-:W-:Y:S05]  /*d610*/  BSYNC.RECONVERGENT B0 ;  /* 0x0000000000007941 */ /* 0x000fea0003800200 */
.L_x_465:
[C---:B------:R-:W-:Y:S01]  /*d620*/  ISETP.GE.U32.AND P0, PT, R31.reuse, 0x81, PT ;  /* 0x000000811f00780c */ /* 0x040fe20003f06070 */
[----:B------:R-:W-:-:S12]  /*d630*/  IMAD.SHL.U32 R31, R31, 0x2, RZ ;  /* 0x000000021f1f7824 */ /* 0x000fd800078e00ff */
[----:B------:R-:W-:Y:S05]  /*d640*/  @!P0 BRA `(.L_x_467) ;  /* 0xffffffe400188947 */ /* 0x000fea000383ffff */
[----:B------:R-:W0:Y:S01]  /*d650*/  LDCU.U8 UR4, c[0x0][0x380] ;  /* 0x00007000ff0477ac */ /* 0x000e220008000000 */
[C---:B------:R-:W-:Y:S02]  /*d660*/  VIADD R26, R3.reuse, 0x1a0 ;  /* 0x000001a0031a7836 */ /* 0x040fe40000000000 */
[C---:B-----5:R-:W-:Y:S02]  /*d670*/  VIADD R5, R3.reuse, 0x1c0 ;  /* 0x000001c003057836 */ /* 0x060fe40000000000 */
[C---:B------:R-:W-:Y:S02]  /*d680*/  VIADD R4, R3.reuse, 0x1e0 ;  /* 0x000001e003047836 */ /* 0x040fe40000000000 */
[C---:B------:R-:W-:Y:S02]  /*d690*/  VIADD R29, R3.reuse, 0x40 ;  /* 0x00000040031d7836 */ /* 0x040fe40000000000 */
[C---:B------:R-:W-:Y:S02]  /*d6a0*/  VIADD R31, R3.reuse, 0x60 ;  /* 0x00000060031f7836 */ /* 0x040fe40000000000 */
[----:B------:R-:W-:-:S02]  /*d6b0*/  VIADD R23, R3, 0x80 ;  /* 0x0000008003177836 */ /* 0x000fc40000000000 */
[----:B--2---:R-:W-:Y:S01]  /*d6c0*/  VIADD R21, R3, 0xa0 ;  /* 0x000000a003157836 */ /* 0x004fe20000000000 */
[----:B0-----:R-:W-:-:S04]  /*d6d0*/  UPRMT UR4, UR4, 0x8880, URZ ;  /* 0x0000888004047896 */ /* 0x001fc800080000ff */
[----:B------:R-:W-:Y:S01]  /*d6e0*/  UISETP.NE.AND UP0, UPT, UR4, URZ, UPT ;  /* 0x000000ff0400728c */ /* 0x000fe2000bf05270 */
[----:B------:R-:W-:Y:S08]  /*d6f0*/  BAR.SYNC.DEFER_BLOCKING 0x0 ;  /* 0x0000000000007b1d */ /* 0x000ff00000010000 */
[----:B------:R-:W-:Y:S05]  /*d700*/  BRA.U !UP0, `(.L_x_468) ;  /* 0x0000000508947547 */ /* 0x000fea000b800000 */
[----:B------:R-:W-:Y:S01]  /*d710*/  ISETP.NE.AND P0, PT, R20, RZ, PT ;  /* 0x000000ff1400720c */ /* 0x000fe20003f05270 */
[----:B------:R-:W-:Y:S01]  /*d720*/  STS [R19], R14 ;  /* 0x0000000e13007388 */ /* 0x000fe20000000800 */
[----:B------:R-:W0:Y:S03]  /*d730*/  LDCU.64 UR4, c[0x0][0x398] ;  /* 0x00007300ff0477ac */ /* 0x000e260008000a00 */
[----:B------:R-:W-:Y:S04]  /*d740*/  STS [R19+0x4], R15 ;  /* 0x0000040f13007388 */ /* 0x000fe80000000800 */
[----:B------:R1:W-:Y:S04]  /*d750*/  STS [R19+0x8], R12 ;  /* 0x0000080c13007388 */ /* 0x0003e80000000800 */
[----:B------:R-:W-:Y:S04]  /*d760*/  STS [R19+0xc], R13 ;  /* 0x00000c0d13007388 */ /* 0x000fe80000000800 */
[----:B------:R2:W-:Y:S04]  /*d770*/  STS [R19+0x10], R10 ;  /* 0x0000100a13007388 */ /* 0x0005e80000000800 */
        /* <DEDUP_REMOVED lines=30> */
[----:B------:R-:W-:Y:S01]  /*d960*/  @!P0 STS [R33+0x4400], R18 ;  /* 0x0044001221008388 */ /* 0x000fe20000000800 */
[----:B------:R-:W-:Y:S06]  /*d970*/  BAR.SYNC.DEFER_BLOCKING 0x0 ;  /* 0x0000000000007b1d */ /* 0x000fec0000010000 */
[----:B-1----:R-:W1:Y:S01]  /*d980*/  S2R R12, SR_TID.X ;  /* 0x00000000000c7919 */ /* 0x002e620000002100 */
[----:B--2---:R-:W3:Y:S01]  /*d990*/  S2R R10, SR_TID.X ;  /* 0x00000000000a7919 */ /* 0x004ee20000002100 */
[----:B------:R2:W4:Y:S01]  /*d9a0*/  LDS R8, [R33+0x4400] ;  /* 0x0044000021087984 */ /* 0x0005220000000800 */
[----:B-1----:R-:W-:-:S02]  /*d9b0*/  LOP3.LUT R14, R12, 0x1f, RZ, 0xc0, !PT ;  /* 0x0000001f0c0e7812 */ /* 0x002fc400078ec0ff */
[----:B------:R-:W-:Y:S02]  /*d9c0*/  LOP3.LUT R12, R12, 0x3e0, RZ, 0xc0, !PT ;  /* 0x000003e00c0c7812 */ /* 0x000fe400078ec0ff */
[----:B---3--:R-:W-:Y:S01]  /*d9d0*/  LOP3.LUT R16, R10, 0x1f, RZ, 0xc0, !PT ;  /* 0x0000001f0a107812 */ /* 0x008fe200078ec0ff */
[----:B------:R-:W-:Y:S01]  /*d9e0*/  IMAD.IADD R14, R2, 0x1, R14 ;  /* 0x00000001020e7824 */ /* 0x000fe200078e020e */
[----:B------:R-:W-:Y:S01]  /*d9f0*/  LOP3.LUT R2, R10, 0x1f, RZ, 0xc0, !PT ;  /* 0x0000001f0a027812 */ /* 0x000fe200078ec0ff */
[----:B------:R-:W-:Y:S01]  /*da00*/  IMAD R20, R12, 0x11, RZ ;  /* 0x000000110c147824 */ /* 0x000fe200078e02ff */
[C---:B------:R-:W-:Y:S02]  /*da10*/  LOP3.LUT R12, R10.reuse, 0x3e0, RZ, 0xc0, !PT ;  /* 0x000003e00a0c7812 */ /* 0x040fe400078ec0ff */
[----:B------:R-:W-:Y:S02]  /*da20*/  LOP3.LUT R10, R10, 0x3e0, RZ, 0xc0, !PT ;  /* 0x000003e00a0a7812 */ /* 0x000fe400078ec0ff */
[----:B------:R-:W-:Y:S01]  /*da30*/  IADD3 R14, P0, PT, R20, R14, RZ ;  /* 0x0000000e140e7210 */ /* 0x000fe20007f1e0ff */
[----:B------:R-:W-:-:S02]  /*da40*/  IMAD R12, R12, 0x11, R2 ;  /* 0x000000110c0c7824 */ /* 0x000fc400078e0202 */
[----:B------:R-:W-:Y:S02]  /*da50*/  IMAD R10, R10, 0x11, R16 ;  /* 0x000000110a0a7824 */ /* 0x000fe400078e0210 */
[----:B--2---:R-:W-:Y:S01]  /*da60*/  IMAD.X R33, RZ, RZ, RZ, P0 ;  /* 0x000000ffff217224 */ /* 0x004fe200000e06ff */
[C---:B0-----:R-:W-:Y:S02]  /*da70*/  LEA R2, P0, R14.reuse, UR4, 0x2 ;  /* 0x000000040e027c11 */ /* 0x041fe4000f8010ff */
[-C--:B----4-:R-:W-:Y:S02]  /*da80*/  ISETP.GE.AND P2, PT, R3, R8.reuse, PT ;  /* 0x000000080300720c */ /* 0x090fe40003f46270 */
[----:B------:R-:W-:Y:S02]  /*da90*/  LEA.HI.X R3, R14, UR5, R33, 0x2, P0 ;  /* 0x000000050e037c11 */ /* 0x000fe400080f1421 */
[-C--:B------:R-:W-:Y:S01]  /*daa0*/  ISETP.GE.AND P1, PT, R31, R8.reuse, PT ;  /* 0x000000081f00720c */ /* 0x080fe20003f26270 */
[----:B------:R-:W-:Y:S01]  /*dab0*/  VIADD R31, R10, 0xe0 ;  /* 0x000000e00a1f7836 */ /* 0x000fe20000000000 */
[-C--:B------:R-:W-:Y:S01]  /*dac0*/  ISETP.GE.AND P0, PT, R29, R8.reuse, PT ;  /* 0x000000081d00720c */ /* 0x080fe20003f06270 */
[----:B------:R-:W-:Y:S01]  /*dad0*/  VIADD R29, R12, 0x20 ;  /* 0x000000200c1d7836 */ /* 0x000fe20000000000 */
[-C--:B------:R-:W-:Y:S01]  /*dae0*/  ISETP.GE.AND P6, PT, R21, R8.reuse, PT ;  /* 0x000000081500720c */ /* 0x080fe20003fc6270 */
[----:B------:R-:W-:Y:S01]  /*daf0*/  VIADD R21, R10, 0x100 ;  /* 0x000001000a157836 */ /* 0x000fe20000000000 */
[----:B------:R-:W-:-:S02]  /*db00*/  ISETP.GE.AND P4, PT, R23, R8, PT ;  /* 0x000000081700720c */ /* 0x000fc40003f86270 */
[-C--:B------:R-:W-:Y:S01]  /*db10*/  ISETP.GE.AND P5, PT, R29, R8.reuse, PT ;  /* 0x000000081d00720c */ /* 0x080fe20003fa6270 */
[----:B------:R0:W-:Y:S01]  /*db20*/  @!P2 STG.E desc[UR8][R2.64], R41 ;  /* 0x000000290200a986 */ /* 0x0001e2000c101908 */
[-C--:B------:R-:W-:Y:S01]  /*db30*/  ISETP.GE.AND P2, PT, R21, R8.reuse, PT ;  /* 0x000000081500720c */ /* 0x080fe20003f46270 */
[C---:B------:R-:W-:Y:S01]  /*db40*/  VIADD R29, R10.reuse, 0xc0 ;  /* 0x000000c00a1d7836 */ /* 0x040fe20000000000 */
[C---:B------:R-:W-:Y:S01]  /*db50*/  IADD3 R23, PT, PT, R10.reuse, 0x120, RZ ;  /* 0x000001200a177810 */ /* 0x040fe20007ffe0ff */
[----:B------:R0:W-:Y:S01]  /*db60*/  @!P1 STG.E desc[UR8][R2.64+0x180], R45 ;  /* 0x0001802d02009986 */ /* 0x0001e2000c101908 */
[-C--:B------:R-:W-:Y:S01]  /*db70*/  ISETP.GE.AND P3, PT, R31, R8.reuse, PT ;  /* 0x000000081f00720c */ /* 0x080fe20003f66270 */
[C---:B------:R-:W-:Y:S01]  /*db80*/  VIADD R21, R10.reuse, 0x140 ;  /* 0x000001400a157836 */ /* 0x040fe20000000000 */
[-C--:B------:R-:W-:Y:S01]  /*db90*/  ISETP.GE.AND P1, PT, R29, R8.reuse, PT ;  /* 0x000000081d00720c */ /* 0x080fe20003f26270 */
        /* <DEDUP_REMOVED lines=28> */
.L_x_468:
[----:B------:R-:W-:Y:S01]  /*dd60*/  ISETP.NE.AND P0, PT, R20, RZ, PT ;  /* 0x000000ff1400720c */ /* 0x000fe20003f05270 */
[----:B------:R-:W-:Y:S04]  /*dd70*/  STS [R19], R14 ;  /* 0x0000000e13007388 */ /* 0x000fe80000000800 */
        /* <DEDUP_REMOVED lines=15> */
[----:B------:R1:W-:Y:S01]  /*de70*/  STS [R19+0x40], R30 ;  /* 0x0000401e13007388 */ /* 0x0003e20000000800 */
        /* <DEDUP_REMOVED lines=20> */
[----:B0-----:R-:W1:Y:S01]  /*dfc0*/  S2R R17, SR_TID.X ;  /* 0x0000000000117919 */ /* 0x001e620000002100 */
[----:B------:R-:W0:Y:S01]  /*dfd0*/  LDS R24, [R33+0x4400] ;  /* 0x0044000021187984 */ /* 0x000e220000000800 */
[----:B-1----:R-:W-:-:S02]  /*dfe0*/  LOP3.LUT R19, R17, 0x1f, RZ, 0xc0, !PT ;  /* 0x0000001f11137812 */ /* 0x002fc400078ec0ff */
[----:B------:R-:W-:-:S05]  /*dff0*/  LOP3.LUT R20, R17, 0x3e0, RZ, 0xc0, !PT ;  /* 0x000003e011147812 */ /* 0x000fca00078ec0ff */
[----:B------:R-:W-:Y:S02]  /*e000*/  IMAD R19, R20, 0x11, R19 ;  /* 0x0000001114137824 */ /* 0x000fe400078e0213 */
[----:B------:R-:W1:Y:S02]  /*e010*/  S2R R20, SR_TID.X ;  /* 0x0000000000147919 */ /* 0x000e640000002100 */
[----:B------:R-:W-:Y:S01]  /*e020*/  VIADD R19, R19, 0x20 ;  /* 0x0000002013137836 */ /* 0x000fe20000000000 */
[----:B0-----:R-:W-:-:S04]  /*e030*/  ISETP.GE.AND P1, PT, R3, R24, PT ;  /* 0x000000180300720c */ /* 0x001fc80003f26270 */
[-C--:B------:R-:W-:Y:S02]  /*e040*/  ISETP.GE.AND P0, PT, R19, R24.reuse, PT ;  /* 0x000000181300720c */ /* 0x080fe40003f06270 */
[-C--:B------:R-:W-:Y:S02]  /*e050*/  ISETP.GE.AND P2, PT, R29, R24.reuse, PT ;  /* 0x000000181d00720c */ /* 0x080fe40003f46270 */
[----:B------:R-:W-:-:S05]  /*e060*/  ISETP.GE.AND P5, PT, R21, R24, PT ;  /* 0x000000181500720c */ /* 0x000fca0003fa6270 */
[----:B------:R-:W0:Y:S01]  /*e070*/  @!P1 LDC.64 R16, c[0x0][0x3b0] ;  /* 0x0000ec00ff109b82 */ /* 0x000e220000000a00 */
[----:B------:R-:W-:Y:S02]  /*e080*/  @!P1 IADD3 R22, P4, PT, R2, R3, RZ ;  /* 0x0000000302169210 */ /* 0x000fe40007f9e0ff */
[C---:B-1----:R-:W-:Y:S02]  /*e090*/  LOP3.LUT R29, R20.reuse, 0x1f, RZ, 0xc0, !PT ;  /* 0x0000001f141d7812 */ /* 0x042fe400078ec0ff */
[----:B------:R-:W-:-:S03]  /*e0a0*/  LOP3.LUT R20, R20, 0x3e0, RZ, 0xc0, !PT ;  /* 0x000003e014147812 */ /* 0x000fc600078ec0ff */
[----:B------:R-:W1:Y:S02]  /*e0b0*/  @!P0 LDC.64 R18, c[0x0][0x3b0] ;  /* 0x0000ec00ff128b82 */ /* 0x000e640000000a00 */
[----:B------:R-:W-:-:S04]  /*e0c0*/  IMAD R29, R20, 0x11, R29 ;  /* 0x00000011141d7824 */ /* 0x000fc800078e021d */
[----:B------:R-:W-:Y:S01]  /*e0d0*/  VIADD R33, R29, 0xc0 ;  /* 0x000000c01d217836 */ /* 0x000fe20000000000 */
[----:B0-----:R-:W-:Y:S01]  /*e0e0*/  @!P1 LEA R36, P3, R22, R16, 0x2 ;  /* 0x0000001016249211 */ /* 0x001fe200078610ff */
[----:B------:R-:W-:-:S05]  /*e0f0*/  @!P1 IMAD.X R16, RZ, RZ, RZ, P4 ;  /* 0x000000ffff109224 */ /* 0x000fca00020e06ff */
[----:B------:R-:W-:Y:S02]  /*e100*/  @!P1 LEA.HI.X R37, R22, R17, R16, 0x2, P3 ;  /* 0x0000001116259211 */ /* 0x000fe400018f1410 */
[CC--:B------:R-:W-:Y:S02]  /*e110*/  @!P0 IADD3 R16, P4, PT, R2.reuse, R3.reuse, RZ ;  /* 0x0000000302108210 */ /* 0x0c0fe40007f9e0ff */
[----:B------:R-:W-:Y:S01]  /*e120*/  ISETP.GE.AND P3, PT, R31, R24, PT ;  /* 0x000000181f00720c */ /* 0x000fe20003f66270 */
[----:B------:R0:W-:Y:S01]  /*e130*/  @!P1 STG.E desc[UR8][R36.64], R34 ;  /* 0x0000002224009986 */ /* 0x0001e2000c101908 */
[----:B------:R-:W-:Y:S01]  /*e140*/  @!P2 IADD3 R22, P1, PT, R2, R3, RZ ;  /* 0x000000030216a210 */ /* 0x000fe20007f3e0ff */
[----:B------:R-:W-:Y:S01]  /*e150*/  @!P0 IMAD.X R17, RZ, RZ, RZ, P4 ;  /* 0x000000ffff118224 */ /* 0x000fe200020e06ff */
[----:B-1----:R-:W-:-:S04]  /*e160*/  @!P0 LEA R30, P4, R16, R18, 0x2 ;  /* 0x00000012101e8211 */ /* 0x002fc800078810ff */
[----:B------:R-:W-:Y:S02]  /*e170*/  @!P0 LEA.HI.X R31, R16, R19, R17, 0x2, P4 ;  /* 0x00000013101f8211 */ /* 0x000fe400020f1411 */
[----:B------:R-:W1:Y:S01]  /*e180*/  @!P2 LDC.64 R18, c[0x0][0x3b0] ;  /* 0x0000ec00ff12ab82 */ /* 0x000e620000000a00 */
[-C--:B------:R-:W-:Y:S01]  /*e190*/  ISETP.GE.AND P4, PT, R23, R24.reuse, PT ;  /* 0x000000181700720c */ /* 0x080fe20003f86270 */
[----:B------:R-:W-:Y:S01]  /*e1a0*/  @!P2 IMAD.X R23, RZ, RZ, RZ, P1 ;  /* 0x000000ffff17a224 */ /* 0x000fe200008e06ff */
[----:B------:R2:W-:Y:S01]  /*e1b0*/  @!P0 STG.E desc[UR8][R30.64+0x80], R32 ;  /* 0x000080201e008986 */ /* 0x0005e2000c101908 */
[----:B------:R-:W-:-:S04]  /*e1c0*/  ISETP.GE.AND P0, PT, R33, R24, PT ;  /* 0x000000182100720c */ /* 0x000fc80003f06270 */
[----:B------:R-:W0:Y:S08]  /*e1d0*/  @!P3 LDC.64 R16, c[0x0][0x3b0] ;  /* 0x0000ec00ff10bb82 */ /* 0x000e300000000a00 */
[----:B------:R-:W3:Y:S01]  /*e1e0*/  @!P4 LDC.64 R20, c[0x0][0x3b0] ;  /* 0x0000ec00ff14cb82 */ /* 0x000ee20000000a00 */
[----:B-1----:R-:W-:Y:S02]  /*e1f0*/  @!P2 LEA R38, P6, R22, R18, 0x2 ;  /* 0x000000121626a211 */ /* 0x002fe400078c10ff */
[----:B------:R-:W-:-:S02]  /*e200*/  @!P3 IADD3 R18, P1, PT, R2, R3, RZ ;  /* 0x000000030212b210 */ /* 0x000fc40007f3e0ff */
[----:B------:R-:W-:Y:S01]  /*e210*/  @!P2 LEA.HI.X R39, R22, R19, R23, 0x2, P6 ;  /* 0x000000131627a211 */ /* 0x000fe200030f1417 */
[----:B------:R-:W-:Y:S02]  /*e220*/  VIADD R19, R29, 0xe0 ;  /* 0x000000e01d137836 */ /* 0x000fe40000000000 */
[----:B------:R-:W1:Y:S01]  /*e230*/  @!P5 LDC.64 R22, c[0x0][0x3b0] ;  /* 0x0000ec00ff16db82 */ /* 0x000e620000000a00 */
[C---:B0-----:R-:W-:Y:S01]  /*e240*/  @!P3 LEA R34, P6, R18.reuse, R16, 0x2 ;  /* 0x000000101222b211 */ /* 0x041fe200078c10ff */
[----:B------:R-:W-:Y:S01]  /*e250*/  @!P3 IMAD.X R16, RZ, RZ, RZ, P1 ;  /* 0x000000ffff10b224 */ /* 0x000fe200008e06ff */
[----:B------:R-:W-:Y:S01]  /*e260*/  ISETP.GE.AND P1, PT, R19, R24, PT ;  /* 0x000000181300720c */ /* 0x000fe20003f26270 */
[----:B------:R-:W-:Y:S03]  /*e270*/  @!P2 STG.E desc[UR8][R38.64+0x100], R28 ;  /* 0x0001001c2600a986 */ /* 0x000fe6000c101908 */
[----:B------:R-:W-:Y:S01]  /*e280*/  @!P3 LEA.HI.X R35, R18, R17, R16, 0x2, P6 ;  /* 0x000000111223b211 */ /* 0x000fe200030f1410 */
[----:B------:R-:W-:Y:S01]  /*e290*/  VIADD R17, R29, 0x100 ;  /* 0x000001001d117836 */ /* 0x000fe20000000000 */
[----:B--2---:R-:W-:-:S03]  /*e2a0*/  @!P4 IADD3 R30, P6, PT, R2, R3, RZ ;  /* 0x00000003021ec210 */ /* 0x004fc60007fde0ff */
[----:B------:R0:W-:Y:S01]  /*e2b0*/  @!P3 STG.E desc[UR8][R34.64+0x180], R27 ;  /* 0x0001801b2200b986 */ /* 0x0001e2000c101908 */
[----:B---3--:R-:W-:Y:S01]  /*e2c0*/  @!P4 LEA R32, P3, R30, R20, 0x2 ;  /* 0x000000141e20c211 */ /* 0x008fe200078610ff */
[----:B------:R-:W-:Y:S01]  /*e2d0*/  @!P4 IMAD.X R31, RZ, RZ, RZ, P6 ;  /* 0x000000ffff1fc224 */ /* 0x000fe200030e06ff */
[----:B------:R-:W-:Y:S01]  /*e2e0*/  ISETP.GE.AND P2, PT, R17, R24, PT ;  /* 0x000000181100720c */ /* 0x000fe20003f46270 */
[----:B------:R-:W2:Y:S01]  /*e2f0*/  @!P1 LDC.64 R18, c[0x0][0x3b0] ;  /* 0x0000ec00ff129b82 */ /* 0x000ea20000000a00 */
[----:B------:R-:W-:Y:S02]  /*e300*/  @!P5 IADD3 R20, P6, PT, R2, R3, RZ ;  /* 0x000000030214d210 */ /* 0x000fe40007fde0ff */
[----:B------:R-:W-:Y:S01]  /*e310*/  @!P4 LEA.HI.X R33, R30, R21, R31, 0x2, P3 ;  /* 0x000000151e21c211 */ /* 0x000fe200018f141f */
[----:B------:R-:W-:Y:S02]  /*e320*/  VIADD R31, R29, 0x120 ;  /* 0x000001201d1f7836 */ /* 0x000fe40000000000 */
[----:B------:R-:W-:Y:S01]  /*e330*/  @!P5 IMAD.X R21, RZ, RZ, RZ, P6 ;  /* 0x000000ffff15d224 */ /* 0x000fe200030e06ff */
[C---:B-1----:R-:W-:Y:S01]  /*e340*/  @!P5 LEA R30, P6, R20.reuse, R22, 0x2 ;  /* 0x00000016141ed211 */ /* 0x042fe200078c10ff */
[----:B------:R-:W1:Y:S01]  /*e350*/  @!P0 LDC.64 R16, c[0x0][0x3b0] ;  /* 0x0000ec00ff108b82 */ /* 0x000e620000000a00 */
[----:B------:R-:W-:Y:S01]  /*e360*/  ISETP.GE.AND P3, PT, R31, R24, PT ;  /* 0x000000181f00720c */ /* 0x000fe20003f66270 */
[----:B------:R3:W-:Y:S01]  /*e370*/  @!P4 STG.E desc[UR8][R32.64+0x200], R26 ;  /* 0x0002001a2000c986 */ /* 0x0007e2000c101908 */
[----:B------:R-:W-:-:S02]  /*e380*/  @!P5 LEA.HI.X R31, R20, R23, R21, 0x2, P6 ;  /* 0x00000017141fd211 */ /* 0x000fc400030f1415 */
[CC--:B0-----:R-:W-:Y:S02]  /*e390*/  @!P0 IADD3 R27, P4, PT, R2.reuse, R3.reuse, RZ ;  /* 0x00000003021b8210 */ /* 0x0c1fe40007f9e0ff */
[----:B------:R-:W-:Y:S01]  /*e3a0*/  IADD3 R35, PT, PT, R29, 0x140, RZ ;  /* 0x000001401d237810 */ /* 0x000fe20007ffe0ff */
[----:B------:R-:W0:Y:S01]  /*e3b0*/  @!P2 LDC.64 R20, c[0x0][0x3b0] ;  /* 0x0000ec00ff14ab82 */ /* 0x000e220000000a00 */
[----:B------:R4:W-:Y:S01]  /*e3c0*/  @!P5 STG.E desc[UR8][R30.64+0x280], R25 ;  /* 0x000280191e00d986 */ /* 0x0009e2000c101908 */
[----:B------:R-:W-:Y:S01]  /*e3d0*/  @!P0 IMAD.X R28, RZ, RZ, RZ, P4 ;  /* 0x000000ffff1c8224 */ /* 0x000fe200020e06ff */
[----:B------:R-:W-:Y:S02]  /*e3e0*/  @!P1 IADD3 R34, P6, PT, R2, R3, RZ ;  /* 0x0000000302229210 */ /* 0x000fe40007fde0ff */
[----:B------:R-:W-:-:S03]  /*e3f0*/  ISETP.GE.AND P5, PT, R35, R24, PT ;  /* 0x000000182300720c */ /* 0x000fc60003fa6270 */
[----:B------:R-:W5:Y:S01]  /*e400*/  @!P3 LDC.64 R22, c[0x0][0x3b0] ;  /* 0x0000ec00ff16bb82 */ /* 0x000f620000000a00 */
[----:B---3--:R-:W-:Y:S01]  /*e410*/  @!P1 IMAD.X R26, RZ, RZ, RZ, P6 ;  /* 0x000000ffff1a9224 */ /* 0x008fe200030e06ff */
[----:B----4-:R-:W-:Y:S01]  /*e420*/  @!P3 IADD3 R30, P6, PT, R2, R3, RZ ;  /* 0x00000003021eb210 */ /* 0x010fe20007fde0ff */
[----:B------:R-:W-:Y:S01]  /*e430*/  VIADD R31, R29, 0x180 ;  /* 0x000001801d1f7836 */ /* 0x000fe20000000000 */
[----:B-1----:R-:W-:-:S04]  /*e440*/  @!P0 LEA R16, P4, R27, R16, 0x2 ;  /* 0x000000101b108211 */ /* 0x002fc800078810ff */
[----:B------:R-:W-:Y:S01]  /*e450*/  @!P0 LEA.HI.X R17, R27, R17, R28, 0x2, P4 ;  /* 0x000000111b118211 */ /* 0x000fe200020f141c */
[----:B------:R-:W-:Y:S01]  /*e460*/  VIADD R27, R29, 0x160 ;  /* 0x000001601d1b7836 */ /* 0x000fe20000000000 */
[----:B--2---:R-:W-:-:S03]  /*e470*/  @!P1 LEA R18, P4, R34, R18, 0x2 ;  /* 0x0000001222129211 */ /* 0x004fc600078810ff */
[----:B------:R1:W-:Y:S01]  /*e480*/  @!P0 STG.E desc[UR8][R16.64+0x300], R6 ;  /* 0x0003000610008986 */ /* 0x0003e2000c101908 */
[----:B------:R-:W-:Y:S02]  /*e490*/  @!P1 LEA.HI.X R19, R34, R19, R26, 0x2, P4 ;  /* 0x0000001322139211 */ /* 0x000fe400020f141a */
[-C--:B------:R-:W-:Y:S02]  /*e4a0*/  ISETP.GE.AND P4, PT, R27, R24.reuse, PT ;  /* 0x000000181b00720c */ /* 0x080fe40003f86270 */
[----:B------:R-:W2:Y:S01]  /*e4b0*/  @!P5 LDC.64 R26, c[0x0][0x3b0] ;  /* 0x0000ec00ff1adb82 */ /* 0x000ea20000000a00 */
[----:B------:R-:W-:Y:S01]  /*e4c0*/  @!P2 IADD3 R25, P0, PT, R2, R3, RZ ;  /* 0x000000030219a210 */ /* 0x000fe20007f1e0ff */
[----:B------:R3:W-:Y:S01]  /*e4d0*/  @!P1 STG.E desc[UR8][R18.64+0x380], R7 ;  /* 0x0003800712009986 */ /* 0x0007e2000c101908 */
[----:B------:R-:W-:Y:S01]  /*e4e0*/  ISETP.GE.AND P1, PT, R31, R24, PT ;  /* 0x000000181f00720c */ /* 0x000fe20003f26270 */
[----:B------:R-:W-:Y:S02]  /*e4f0*/  VIADD R31, R29, 0x1a0 ;  /* 0x000001a01d1f7836 */ /* 0x000fe40000000000 */
[----:B------:R-:W-:Y:S01]  /*e500*/  @!P2 IMAD.X R28, RZ, RZ, RZ, P0 ;  /* 0x000000ffff1ca224 */ /* 0x000fe200000e06ff */
[----:B0-----:R-:W-:Y:S01]  /*e510*/  @!P2 LEA R20, P0, R25, R20, 0x2 ;  /* 0x000000141914a211 */ /* 0x001fe200078010ff */
[----:B-1----:R-:W-:Y:S01]  /*e520*/  @!P3 IMAD.X R16, RZ, RZ, RZ, P6 ;  /* 0x000000ffff10b224 */ /* 0x002fe200030e06ff */
[----:B-----5:R-:W-:Y:S01]  /*e530*/  @!P3 LEA R22, P6, R30, R22, 0x2 ;  /* 0x000000161e16b211 */ /* 0x020fe200078c10ff */
[----:B------:R-:W-:Y:S01]  /*e540*/  VIADD R29, R29, 0x200 ;  /* 0x000002001d1d7836 */ /* 0x000fe20000000000 */
[----:B------:R-:W-:-:S02]  /*e550*/  @!P2 LEA.HI.X R21, R25, R21, R28, 0x2, P0 ;  /* 0x000000151915a211 */ /* 0x000fc400000f141c */
[----:B------:R-:W-:Y:S01]  /*e560*/  @!P3 LEA.HI.X R23, R30, R23, R16, 0x2, P6 ;  /* 0x000000171e17b211 */ /* 0x000fe200030f1410 */
[----:B---3--:R-:W0:Y:S01]  /*e570*/  @!P4 LDC.64 R6, c[0x0][0x3b0] ;  /* 0x0000ec00ff06cb82 */ /* 0x008e220000000a00 */
[-C--:B------:R-:W-:Y:S01]  /*e580*/  ISETP.GE.AND P0, PT, R31, R24.reuse, PT ;  /* 0x000000181f00720c */ /* 0x080fe20003f06270 */
[----:B------:R1:W-:Y:S01]  /*e590*/  @!P2 STG.E desc[UR8][R20.64+0x400], R8 ;  /* 0x000400081400a986 */ /* 0x0003e2000c101908 */
[-C--:B------:R-:W-:Y:S02]  /*e5a0*/  ISETP.GE.AND P6, PT, R5, R24.reuse, PT ;  /* 0x000000180500720c */ /* 0x080fe40003fc6270 */
[----:B------:R-:W-:Y:S01]  /*e5b0*/  ISETP.GE.AND P2, PT, R4, R24, PT ;  /* 0x000000180400720c */ /* 0x000fe20003f46270 */
[----:B------:R3:W-:Y:S01]  /*e5c0*/  @!P3 STG.E desc[UR8][R22.64+0x480], R9 ;  /* 0x000480091600b986 */ /* 0x0007e2000c101908 */
[----:B------:R-:W-:Y:S01]  /*e5d0*/  @!P5 IADD3 R18, P3, PT, R2, R3, RZ ;  /* 0x000000030212d210 */ /* 0x000fe20007f7e0ff */
[----:B------:R-:W4:Y:S04]  /*e5e0*/  @!P1 LDC.64 R4, c[0x0][0x3b0] ;  /* 0x0000ec00ff049b82 */ /* 0x000f280000000a00 */
[----:B------:R-:W-:Y:S01]  /*e5f0*/  @!P5 IMAD.X R19, RZ, RZ, RZ, P3 ;  /* 0x000000ffff13d224 */ /* 0x000fe200018e06ff */
[----:B--2---:R-:W-:-:S03]  /*e600*/  @!P5 LEA R26, P3, R18, R26, 0x2 ;  /* 0x0000001a121ad211 */ /* 0x004fc600078610ff */
[----:B------:R-:W2:Y:S01]  /*e610*/  @!P0 LDC.64 R16, c[0x0][0x3b0] ;  /* 0x0000ec00ff108b82 */ /* 0x000ea20000000a00 */
[----:B------:R-:W-:Y:S02]  /*e620*/  @!P5 LEA.HI.X R27, R18, R27, R19, 0x2, P3 ;  /* 0x0000001b121bd211 */ /* 0x000fe400018f1413 */
[----:B------:R-:W-:-:S03]  /*e630*/  @!P4 IADD3 R25, P3, PT, R2, R3, RZ ;  /* 0x000000030219c210 */ /* 0x000fc60007f7e0ff */
[----:B------:R5:W-:Y:S02]  /*e640*/  @!P5 STG.E desc[UR8][R26.64+0x500], R10 ;  /* 0x0005000a1a00d986 */ /* 0x000be4000c101908 */
[----:B------:R-:W2:Y:S01]  /*e650*/  @!P6 LDC.64 R18, c[0x0][0x3b0] ;  /* 0x0000ec00ff12eb82 */ /* 0x000ea20000000a00 */
[----:B-1----:R-:W-:Y:S01]  /*e660*/  @!P4 IMAD.X R8, RZ, RZ, RZ, P3 ;  /* 0x000000ffff08c224 */ /* 0x002fe200018e06ff */
[----:B0-----:R-:W-:-:S04]  /*e670*/  @!P4 LEA R6, P3, R25, R6, 0x2 ;  /* 0x000000061906c211 */ /* 0x001fc800078610ff */
[----:B------:R-:W-:Y:S02]  /*e680*/  @!P4 LEA.HI.X R7, R25, R7, R8, 0x2, P3 ;  /* 0x000000071907c211 */ /* 0x000fe400018f1408 */
[CC--:B------:R-:W-:Y:S01]  /*e690*/  @!P1 IADD3 R8, P5, PT, R2.reuse, R3.reuse, RZ ;  /* 0x0000000302089210 */ /* 0x0c0fe20007fbe0ff */
[----:B------:R-:W0:Y:S01]  /*e6a0*/  @!P2 LDC.64 R20, c[0x0][0x3b0] ;  /* 0x0000ec00ff14ab82 */ /* 0x000e220000000a00 */
[-C--:B---3--:R-:W-:Y:S01]  /*e6b0*/  @!P0 IADD3 R22, P3, PT, R2, R3.reuse, RZ ;  /* 0x0000000302168210 */ /* 0x088fe20007f7e0ff */
[----:B------:R1:W-:Y:S01]  /*e6c0*/  @!P4 STG.E desc[UR8][R6.64+0x580], R11 ;  /* 0x0005800b0600c986 */ /* 0x0003e2000c101908 */
[----:B----4-:R-:W-:Y:S01]  /*e6d0*/  @!P1 LEA R4, P4, R8, R4, 0x2 ;  /* 0x0000000408049211 */ /* 0x010fe200078810ff */
[----:B------:R-:W-:Y:S01]  /*e6e0*/  @!P1 IMAD.X R9, RZ, RZ, RZ, P5 ;  /* 0x000000ffff099224 */ /* 0x000fe200028e06ff */
[----:B-----5:R-:W-:Y:S01]  /*e6f0*/  @!P2 IADD3 R10, P5, PT, R2, R3, RZ ;  /* 0x00000003020aa210 */ /* 0x020fe20007fbe0ff */
[----:B------:R-:W-:Y:S01]  /*e700*/  @!P0 IMAD.X R23, RZ, RZ, RZ, P3 ;  /* 0x000000ffff178224 */ /* 0x000fe200018e06ff */
[----:B--2---:R-:W-:-:S02]  /*e710*/  @!P0 LEA R16, P3, R22, R16, 0x2 ;  /* 0x0000001016108211 */ /* 0x004fc400078610ff */
[----:B------:R-:W-:Y:S02]  /*e720*/  @!P1 LEA.HI.X R5, R8, R5, R9, 0x2, P4 ;  /* 0x0000000508059211 */ /* 0x000fe400020f1409 */
[----:B------:R-:W-:Y:S02]  /*e730*/  @!P6 IADD3 R8, P4, PT, R2, R3, RZ ;  /* 0x000000030208e210 */ /* 0x000fe40007f9e0ff */
[----:B------:R-:W-:Y:S01]  /*e740*/  @!P0 LEA.HI.X R17, R22, R17, R23, 0x2, P3 ;  /* 0x0000001116118211 */ /* 0x000fe200018f1417 */
[----:B-1----:R-:W-:Y:S01]  /*e750*/  @!P2 IMAD.X R6, RZ, RZ, RZ, P5 ;  /* 0x000000ffff06a224 */ /* 0x002fe200028e06ff */
[C---:B------:R-:W-:Y:S01]  /*e760*/  @!P6 LEA R18, P3, R8.reuse, R18, 0x2 ;  /* 0x000000120812e211 */ /* 0x040fe200078610ff */
[----:B------:R-:W-:Y:S01]  /*e770*/  @!P6 IMAD.X R9, RZ, RZ, RZ, P4 ;  /* 0x000000ffff09e224 */ /* 0x000fe200020e06ff */
[----:B------:R1:W-:Y:S04]  /*e780*/  @!P1 STG.E desc[UR8][R4.64+0x600], R12 ;  /* 0x0006000c04009986 */ /* 0x0003e8000c101908 */
[----:B------:R-:W-:Y:S01]  /*e790*/  @!P6 LEA.HI.X R19, R8, R19, R9, 0x2, P3 ;  /* 0x000000130813e211 */ /* 0x000fe200018f1409 */
[----:B------:R1:W-:Y:S01]  /*e7a0*/  @!P0 STG.E desc[UR8][R16.64+0x680], R13 ;  /* 0x0006800d10008986 */ /* 0x0003e2000c101908 */
[----:B------:R-:W-:-:S02]  /*e7b0*/  ISETP.GE.AND P3, PT, R29, R24, PT ;  /* 0x000000181d00720c */ /* 0x000fc40003f66270 */
[C---:B0-----:R-:W-:Y:S01]  /*e7c0*/  @!P2 LEA R20, P4, R10.reuse, R20, 0x2 ;  /* 0x000000140a14a211 */ /* 0x041fe200078810ff */
[----:B------:R1:W-:Y:S03]  /*e7d0*/  @!P6 STG.E desc[UR8][R18.64+0x700], R14 ;  /* 0x0007000e1200e986 */ /* 0x0003e6000c101908 */
[----:B------:R-:W-:-:S05]  /*e7e0*/  @!P2 LEA.HI.X R21, R10, R21, R6, 0x2, P4 ;  /* 0x000000150a15a211 */ /* 0x000fca00020f1406 */
[----:B------:R1:W-:Y:S02]  /*e7f0*/  @!P2 STG.E desc[UR8][R20.64+0x780], R15 ;  /* 0x0007800f1400a986 */ /* 0x0003e4000c101908 */
[----:B------:R-:W-:Y:S05]  /*e800*/  @P3 EXIT ;  /* 0x000000000000394d */ /* 0x000fea0003800000 */
[----:B------:R-:W0:Y:S01]  /*e810*/  LDCU.64 UR4, c[0x0][0x3b0] ;  /* 0x00007600ff0477ac */ /* 0x000e220008000a00 */
[----:B------:R-:W-:-:S05]  /*e820*/  IADD3 R3, P0, PT, R2, R3, RZ ;  /* 0x0000000302037210 */ /* 0x000fca0007f1e0ff */
[----:B-1----:R-:W-:Y:S01]  /*e830*/  IMAD.X R4, RZ, RZ, RZ, P0 ;  /* 0x000000ffff047224 */ /* 0x002fe200000e06ff */
[----:B0-----:R-:W-:-:S04]  /*e840*/  LEA R2, P0, R3, UR4, 0x2 ;  /* 0x0000000403027c11 */ /* 0x001fc8000f8010ff */
[----:B------:R-:W-:-:S05]  /*e850*/  LEA.HI.X R3, R3, UR5, R4, 0x2, P0 ;  /* 0x0000000503037c11 */ /* 0x000fca00080f1404 */
[----:B------:R-:W-:Y:S01]  /*e860*/  STG.E desc[UR8][R2.64+0x800], R0 ;  /* 0x0008000002007986 */ /* 0x000fe2000c101908 */
[----:B------:R-:W-:Y:S05]  /*e870*/  EXIT ;  /* 0x000000000000794d */ /* 0x000fea0003800000 */
.L_x_469:
        /* <DEDUP_REMOVED lines=16> */
.L_x_1360:


//--------------------- .text._ZN3cub18CUB_300001_SM_10006detail10merge_sort26DeviceMergeSortMergeKernelINS2_10policy_hubIN6thrust24THRUST_300001_SM_1000_NS10device_ptrIiEEE9Policy600ES8_PNS0_8NullTypeES8_SC_m4cmpfiSB_EEvbT2_T3_T4_PT6_PT7_T5_PSG_SG_NS1_7vsmem_tE --------------------------
	.section	.text._ZN3cub18CUB_300001_SM_10006detail10merge_sort26DeviceMergeSortMergeKernelINS2_10policy_hubIN6thrust24THRUST_300001_SM_1000_NS10device_ptrIiEEE9Policy600ES8_PNS0_8NullTypeES8_SC_m4cmpfiSB_EEvbT2_T3_T4_PT6_PT7_T5_PSG_SG_NS1_7vsmem_tE,"ax",@progbits
	.align	128
        .global         _ZN3cub18CUB_300001_SM_10006detail10merge_sort26DeviceMergeSortMergeKernelINS2_10policy_hubIN6thrust24THRUST_300001_SM_1000_NS10device_ptrIiEEE9Policy600ES8_PNS0_8NullTypeES8_SC_m4cmpfiSB_EEvbT2_T3_T4_PT6_PT7_T5_PSG_SG_NS1_7vsmem_tE
        .type           _ZN3cub18CUB_300001_SM_10006detail10merge_sort26DeviceMergeSortMergeKernelINS2_10policy_hubIN6thrust24THRUST_300001_SM_1000_NS10device_ptrIiEEE9Policy600ES8_PNS0_8NullTypeES8_SC_m4cmpfiSB_EEvbT2_T3_T4_PT6_PT7_T5_PSG_SG_NS1_7vsmem_tE,@function
        .size           _ZN3cub18CUB_300001_SM_10006detail10merge_sort26DeviceMergeSortMergeKernelINS2_10policy_hubIN6thrust24THRUST_300001_SM_1000_NS10device_ptrIiEEE9Policy600ES8_PNS0_8NullTypeES8_SC_m4cmpfiSB_EEvbT2_T3_T4_PT6_PT7_T5_PSG_SG_NS1_7vsmem_tE,(.L_x_1361 - _ZN3cub18CUB_300001_SM_10006detail10merge_sort26DeviceMergeSortMergeKernelINS2_10policy_hubIN6thrust24THRUST_300001_SM_1000_NS10device_ptrIiEEE9Policy600ES8_PNS0_8NullTypeES8_SC_m4cmpfiSB_EEvbT2_T3_T4_PT6_PT7_T5_PSG_SG_NS1_7vsmem_tE)
        .other          _ZN3cub18CUB_300001_SM_10006detail10merge_sort26DeviceMergeSortMergeKernelINS2_10policy_hubIN6thrust24THRUST_300001_SM_1000_NS10device_ptrIiEEE9Policy600ES8_PNS0_8NullTypeES8_SC_m4cmpfiSB_EEvbT2_T3_T4_PT6_PT7_T5_PSG_SG_NS1_7vsmem_tE,@"STO_CUDA_ENTRY STV_DEFAULT"
_ZN3cub18CUB_300001_SM_10006detail10merge_sort26DeviceMergeSortMergeKernelINS2_10policy_hubIN6thrust24THRUST_300001_SM_1000_NS10device_ptrIiEEE9Policy600ES8_PNS0_8NullTypeES8_SC_m4cmpfiSB_EEvbT2_T3_T4_PT6_PT7_T5_PSG_SG_NS1_7vsmem_tE:
.text._ZN3cub18CUB_300001_SM_10006detail10merge_sort26DeviceMergeSortMergeKernelINS2_10policy_hubIN6thrust24THRUST_300001_SM_1000_NS10device_ptrIiEEE9Policy600ES8_PNS0_8NullTypeES8_SC_m4cmpfiSB_EEvbT2_T3_T4_PT6_PT7_T5_PSG_SG_NS1_7vsmem_tE:
        /* <DEDUP_REMOVED lines=18> */
[----:B------:R-:W-:Y:S01]  /*0120*/  SHF.R.U32.HI R31, RZ, 0x1, R15 ;  /* 0x00000001ff1f7819 */ /* 0x000fe2000001160f */
[----:B---3--:R-:W-:Y:S01]  /*0130*/  UPRMT UR4, UR4, 0x8880, URZ ;  /* 0x0000888004047896 */ /* 0x008fe200080000ff */
[CC--:B------:R-:W-:Y:S02]  /*0140*/  LOP3.LUT R13, R3.reuse, R0.reuse, RZ, 0xc0, !PT ;  /* 0x00000000030d7212 */ /* 0x0c0fe400078ec0ff */
[----:B------:R-:W-:Y:S01]  /*0150*/  LOP3.LUT R4, R3, R0, RZ, 0xfc, !PT ;  /* 0x0000000003047212 */ /* 0x000fe200078efcff */
[----:B------:R-:W-:Y:S01]  /*0160*/  IMAD R31, R31, 0x1100, RZ ;  /* 0x000011001f1f7824 */ /* 0x000fe200078e02ff */
[----:B------:R-:W-:Y:S01]  /*0170*/  IADD3 R18, P0, PT, R0, -R13, RZ ;  /* 0x8000000d00127210 */ /* 0x000fe20007f1e0ff */
[----:B------:R-:W-:Y:S01]  /*0180*/  IMAD.WIDE.U32 R12, R13, 0x1100, RZ ;  /* 0x000011000d0c7825 */ /* 0x000fe200078e00ff */
[----:B------:R-:W-:-:S03]  /*0190*/  UISETP.NE.AND UP0, UPT, UR4, URZ, UPT ;  /* 0x000000ff0400728c */ /* 0x000fc6000bf05270 */
[----:B------:R-:W-:Y:S01]  /*01a0*/  IMAD.X R19, RZ, RZ, -0x1, P0 ;  /* 0xffffffffff137424 */ /* 0x000fe200000e06ff */
[----:B------:R-:W-:Y:S01]  /*01b0*/  ISETP.NE.U32.AND P0, PT, R4, -0x1, PT ;  /* 0xffffffff0400780c */ /* 0x000fe20003f05070 */
[----:B------:R-:W-:Y:S02]  /*01c0*/  IMAD.IADD R5, R13, 0x1, R5 ;  /* 0x000000010d057824 */ /* 0x000fe400078e0205 */
[----:B0-----:R-:W-:-:S04]  /*01d0*/  IMAD.WIDE.U32 R6, R18, 0x1100, RZ ;  /* 0x0000110012067825 */ /* 0x001fc800078e00ff */
[----:B------:R-:W-:Y:S01]  /*01e0*/  IMAD R19, R19, 0x1100, RZ ;  /* 0x0000110013137824 */ /* 0x000fe200078e02ff */
[----:B------:R-:W-:Y:S01]  /*01f0*/  ISETP.GT.U32.AND P3, PT, R6, -0x1101, PT ;  /* 0xffffeeff0600780c */ /* 0x000fe20003f64070 */
[----:B------:R-:W-:Y:S02]  /*0200*/  IMAD.X R18, RZ, RZ, ~R15, P1 ;  /* 0x000000ffff127224 */ /* 0x000fe400008e0e0f */
[----:B------:R-:W-:Y:S01]  /*0210*/  IMAD.IADD R27, R7, 0x1, R19 ;  /* 0x00000001071b7824 */ /* 0x000fe200078e0213 */
[----:B--2---:R-:W-:Y:S02]  /*0220*/  IADD3 R19, P1, PT, -R12, R16, RZ ;  /* 0x000000100c137210 */ /* 0x004fe40007f3e1ff */
[----:B------:R-:W-:Y:S02]  /*0230*/  ISETP.NE.AND.EX P0, PT, R18, -0x1, PT, P0 ;  /* 0xffffffff1200780c */ /* 0x000fe40003f05300 */
[----:B------:R-:W-:Y:S01]  /*0240*/  ISETP.GT.U32.AND.EX P3, PT, R27, -0x1, PT, P3 ;  /* 0xffffffff1b00780c */ /* 0x000fe20003f64130 */
[----:B------:R-:W-:-:S03]  /*0250*/  IMAD.X R22, R17, 0x1, ~R5, P1 ;  /* 0x0000000111167824 */ /* 0x000fc600008e0e05 */
[----:B------:R-:W-:-:S04]  /*0260*/  SEL R21, R6, 0xffffeeff, P3 ;  /* 0xffffeeff06157807 */ /* 0x000fc80001800000 */
[----:B------:R-:W-:Y:S02]  /*0270*/  LOP3.LUT R21, RZ, R21, RZ, 0x33, !PT ;  /* 0x00000015ff157212 */ /* 0x000fe400078e33ff */
[-C--:B----4-:R-:W-:Y:S02]  /*0280*/  IADD3 R3, P2, PT, R8, -R12.reuse, RZ ;  /* 0x8000000c08037210 */ /* 0x090fe40007f5e0ff */
[----:B------:R-:W-:Y:S02]  /*0290*/  SEL R8, R27, 0xffffffff, P3 ;  /* 0xffffffff1b087807 */ /* 0x000fe40001800000 */
[----:B-----5:R-:W-:Y:S01]  /*02a0*/  IADD3 R7, P5, PT, R10, -R12, RZ ;  /* 0x8000000c0a077210 */ /* 0x020fe20007fbe0ff */
[----:B------:R-:W-:Y:S01]  /*02b0*/  IMAD.X R25, R9, 0x1, ~R5, P2 ;  /* 0x0000000109197824 */ /* 0x000fe200010e0e05 */
[----:B------:R-:W-:Y:S02]  /*02c0*/  SHF.R.U64 R9, R14, 0x1, R15 ;  /* 0x000000010e097819 */ /* 0x000fe4000000120f */
[-C--:B------:R-:W-:Y:S01]  /*02d0*/  IADD3 R33, P2, PT, -R7, R6.reuse, RZ ;  /* 0x0000000607217210 */ /* 0x080fe20007f5e1ff */
[----:B------:R-:W-:Y:S01]  /*02e0*/  IMAD.X R16, R11, 0x1, ~R5, P5 ;  /* 0x000000010b107824 */ /* 0x000fe200028e0e05 */
[----:B------:R-:W-:Y:S01]  /*02f0*/  IADD3 R21, P3, P4, -R3, R6, R21 ;  /* 0x0000000603157210 */ /* 0x000fe20007c7e115 */
[----:B------:R-:W-:Y:S01]  /*0300*/  IMAD.WIDE.U32 R14, R9, 0x1100, RZ ;  /* 0x00001100090e7825 */ /* 0x000fe200078e00ff */
[----:B------:R-:W-:-:S03]  /*0310*/  LOP3.LUT R6, RZ, R8, RZ, 0x33, !PT ;  /* 0x00000008ff067212 */ /* 0x000fc600078e33ff */
[----:B------:R-:W-:Y:S01]  /*0320*/  IMAD.IADD R17, R15, 0x1, R31 ;  /* 0x000000010f117824 */ /* 0x000fe200078e021f */
[-C--:B------:R-:W-:Y:S01]  /*0330*/  ISETP.GT.U32.AND P1, PT, R19, R14.reuse, PT ;  /* 0x0000000e1300720c */ /* 0x080fe20003f24070 */
[----:B------:R-:W-:Y:S01]  /*0340*/  IMAD.X R16, R27, 0x1, ~R16, P2 ;  /* 0x000000011b107824 */ /* 0x000fe200010e0e10 */
[----:B------:R-:W-:Y:S02]  /*0350*/  IADD3.X R6, PT, PT, ~R25, R27, R6, P3, P4 ;  /* 0x0000001b19067210 */ /* 0x000fe40001fe8506 */
[----:B------:R-:W-:Y:S02]  /*0360*/  ISETP.GT.U32.AND.EX P1, PT, R22, R17, PT, P1 ;  /* 0x000000111600720c */ /* 0x000fe40003f24110 */
[----:B------:R-:W-:Y:S02]  /*0370*/  SEL R8, R14, R21, !P0 ;  /* 0x000000150e087207 */ /* 0x000fe40004000000 */
[----:B------:R-:W-:Y:S02]  /*0380*/  SEL R23, R19, R14, P1 ;  /* 0x0000000e13177207 */ /* 0x000fe40000800000 */
[----:B------:R-:W-:-:S02]  /*0390*/  SEL R20, R22, R17, P1 ;  /* 0x0000001116147207 */ /* 0x000fc40000800000 */
[----:B------:R-:W-:Y:S02]  /*03a0*/  IADD3 R18, P1, PT, R23, -R14, RZ ;  /* 0x8000000e17127210 */ /* 0x000fe40007f3e0ff */
[----:B------:R-:W-:Y:S02]  /*03b0*/  ISETP.LT.U32.AND P2, PT, R14, R19, PT ;  /* 0x000000130e00720c */ /* 0x000fe40003f41070 */
[----:B------:R-:W-:Y:S01]  /*03c0*/  SEL R6, R17, R6, !P0 ;  /* 0x0000000611067207 */ /* 0x000fe20004000000 */
[----:B------:R-:W-:Y:S01]  /*03d0*/  IMAD.X R21, R20, 0x1, ~R17, P1 ;  /* 0x0000000114157824 */ /* 0x000fe200008e0e11 */
[-C--:B------:R-:W-:Y:S02]  /*03e0*/  ISETP.LT.U32.AND P1, PT, R33, R18.reuse, PT ;  /* 0x000000122100720c */ /* 0x080fe40003f21070 */
[----:B------:R-:W-:Y:S02]  /*03f0*/  ISETP.LT.U32.AND P3, PT, R8, R18, PT ;  /* 0x000000120800720c */ /* 0x000fe40003f61070 */
[----:B------:R-:W-:-:S02]  /*0400*/  ISETP.LT.U32.AND.EX P2, PT, R17, R22, PT, P2 ;  /* 0x000000161100720c */ /* 0x000fc40003f41120 */
[-C--:B------:R-:W-:Y:S02]  /*0410*/  ISETP.LT.U32.AND.EX P1, PT, R16, R21.reuse, PT, P1 ;  /* 0x000000151000720c */ /* 0x080fe40003f21110 */
[----:B------:R-:W-:Y:S02]  /*0420*/  ISETP.LT.U32.AND.EX P3, PT, R6, R21, PT, P3 ;  /* 0x000000150600720c */ /* 0x000fe40003f61130 */
[----:B------:R-:W-:Y:S02]  /*0430*/  @!P0 SEL R3, R14, R19, P2 ;  /* 0x000000130e038207 */ /* 0x000fe40001000000 */
[-C--:B------:R-:W-:Y:S02]  /*0440*/  SEL R33, R33, R18.reuse, P1 ;  /* 0x0000001221217207 */ /* 0x080fe40000800000 */
[----:B------:R-:W-:Y:S01]  /*0450*/  SEL R8, R8, R18, P3 ;  /* 0x0000001208087207 */ /* 0x000fe20001800000 */
[----:B------:R-:W-:Y:S01]  /*0460*/  IMAD.IADD R7, R3, 0x1, -R7 ;  /* 0x0000000103077824 */ /* 0x000fe200078e0a07 */
[----:B------:R-:W-:-:S03]  /*0470*/  SEL R16, R16, R21, P1 ;  /* 0x0000001510107207 */ /* 0x000fc60000800000 */
[----:B------:R-:W-:Y:S01]  /*0480*/  IMAD.IADD R8, R8, 0x1, -R33 ;  /* 0x0000000108087824 */ /* 0x000fe200078e0a21 */
[----:B------:R-:W-:Y:S06]  /*0490*/  BRA.U !UP0, `(.L_x_471) ;  /* 0x0000000508407547 */ /* 0x000fec000b800000 */
[----:B------:R-:W0:Y:S01]  /*04a0*/  LDCU.64 UR4, c[0x0][0x388] ;  /* 0x00007100ff0477ac */ /* 0x000e220008000a00 */
[----:B------:R-:W-:Y:S01]  /*04b0*/  IADD3 R6, P2, PT, R10, R2, RZ ;  /* 0x000000020a067210 */ /* 0x000fe20007f5e0ff */
[C---:B------:R-:W-:Y:S01]  /*04c0*/  VIADD R4, R2.reuse, 0x100 ;  /* 0x0000010002047836 */ /* 0x040fe20000000000 */
[----:B------:R-:W-:Y:S01]  /*04d0*/  IADD3 R12, P0, P1, R33, R12, R14 ;  /* 0x0000000c210c7210 */ /* 0x000fe2000791e00e */
[C---:B------:R-:W-:Y:S02]  /*04e0*/  IMAD.IADD R3, R2.reuse, 0x1, -R7 ;  /* 0x0000000102037824 */ /* 0x040fe400078e0a07 */
[----:B------:R-:W-:Y:S01]  /*04f0*/  IMAD.X R11, RZ, RZ, R11, P2 ;  /* 0x000000ffff0b7224 */ /* 0x000fe200010e060b */
[-C--:B------:R-:W-:Y:S02]  /*0500*/  ISETP.GE.AND P2, PT, R2, R7.reuse, PT ;  /* 0x000000070200720c */ /* 0x080fe40003f46270 */
[----:B------:R-:W-:Y:S01]  /*0510*/  ISETP.GE.AND P3, PT, R4, R7, PT ;  /* 0x000000070400720c */ /* 0x000fe20003f66270 */
[----:B------:R-:W-:Y:S01]  /*0520*/  VIADD R4, R2, 0x200 ;  /* 0x0000020002047836 */ /* 0x000fe20000000000 */
[----:B------:R-:W-:-:S02]  /*0530*/  IADD3.X R14, PT, PT, R16, R5, R17, P0, P1 ;  /* 0x00000005100e7210 */ /* 0x000fc400007e2411 */
[----:B------:R-:W-:Y:S02]  /*0540*/  IADD3 R5, P1, PT, R3, R12, RZ ;  /* 0x0000000c03057210 */ /* 0x000fe40007f3e0ff */
[----:B------:R-:W-:Y:S02]  /*0550*/  ISETP.GE.AND P4, PT, R4, R7, PT ;  /* 0x000000070400720c */ /* 0x000fe40003f86270 */
[----:B0-----:R-:W-:-:S04]  /*0560*/  LEA R10, P0, R6, UR4, 0x2 ;  /* 0x00000004060a7c11 */ /* 0x001fc8000f8010ff */
[----:B------:R-:W-:Y:S02]  /*0570*/  LEA.HI.X R11, R6, UR5, R11, 0x2, P0 ;  /* 0x00000005060b7c11 */ /* 0x000fe400080f140b */
[----:B------:R-:W-:Y:S02]  /*0580*/  LEA.HI.X.SX32 R6, R3, R14, 0x1, P1 ;  /* 0x0000000e03067211 */ /* 0x000fe400008f0eff */
[C---:B------:R-:W-:Y:S01]  /*0590*/  LEA R14, P0, R5.reuse, UR4, 0x2 ;  /* 0x00000004050e7c11 */ /* 0x040fe2000f8010ff */
[----:B------:R0:W5:Y:S03]  /*05a0*/  @!P2 LDG.E R9, desc[UR6][R10.64] ;  /* 0x000000060a09a981 */ /* 0x000166000c1e1900 */
[----:B------:R-:W-:-:S05]  /*05b0*/  LEA.HI.X R15, R5, UR5, R6, 0x2, P0 ;  /* 0x00000005050f7c11 */ /* 0x000fca00080f1406 */
[----:B------:R0:W5:Y:S04]  /*05c0*/  @P3 LDG.E R28, desc[UR6][R14.64+0x400] ;  /* 0x000400060e1c3981 */ /* 0x000168000c1e1900 */
[----:B------:R0:W5:Y:S01]  /*05d0*/  @P4 LDG.E R29, desc[UR6][R14.64+0x800] ;  /* 0x000800060e1d4981 */ /* 0x000162000c1e1900 */
[C---:B------:R-:W-:Y:S01]  /*05e0*/  VIADD R4, R2.reuse, 0x300 ;  /* 0x0000030002047836 */ /* 0x040fe20000000000 */
[----:B------:R-:W-:-:S04]  /*05f0*/  LOP3.LUT R6, R2, 0x400, RZ, 0xfc, !PT ;  /* 0x0000040002067812 */ /* 0x000fc800078efcff */
[-C--:B------:R-:W-:Y:S01]  /*0600*/  ISETP.GE.AND P5, PT, R4, R7.reuse, PT ;  /* 0x000000070400720c */ /* 0x080fe20003fa6270 */
[----:B------:R-:W-:Y:S01]  /*0610*/  VIADD R4, R2, 0x500 ;  /* 0x0000050002047836 */ /* 0x000fe20000000000 */
[-C--:B------:R-:W-:Y:S01]  /*0620*/  ISETP.GE.AND P6, PT, R6, R7.reuse, PT ;  /* 0x000000070600720c */ /* 0x080fe20003fc6270 */
[C---:B------:R-:W-:Y:S02]  /*0630*/  VIADD R6, R2.reuse, 0x600 ;  /* 0x0000060002067836 */ /* 0x040fe40000000000 */
[----:B------:R-:W-:Y:S01]  /*0640*/  VIADD R12, R2, 0x700 ;  /* 0x00000700020c7836 */ /* 0x000fe20000000000 */
[-C--:B------:R-:W-:Y:S02]  /*0650*/  ISETP.GE.AND P0, PT, R4, R7.reuse, PT ;  /* 0x000000070400720c */ /* 0x080fe40003f06270 */
[----:B------:R-:W-:Y:S02]  /*0660*/  ISETP.GE.AND P1, PT, R6, R7, PT ;  /* 0x000000070600720c */ /* 0x000fe40003f26270 */
[----:B------:R-:W-:-:S03]  /*0670*/  LOP3.LUT R4, R2, 0x800, RZ, 0xfc, !PT ;  /* 0x0000080002047812 */ /* 0x000fc600078efcff */
        /* <DEDUP_REMOVED lines=9> */
[----:B------:R-:W-:-:S03]  /*0710*/  ISETP.GE.AND P4, PT, R12, R7, PT ;  /* 0x000000070c00720c */ /* 0x000fc60003f86270 */
[----:B------:R0:W5:Y:S04]  /*0720*/  @P0 LDG.E R4, desc[UR6][R14.64+0x1400] ;  /* 0x001400060e040981 */ /* 0x000168000c1e1900 */
[----:B------:R0:W5:Y:S04]  /*0730*/  @P2 LDG.E R12, desc[UR6][R14.64+0x1c00] ;  /* 0x001c00060e0c2981 */ /* 0x000168000c1e1900 */
[----:B------:R0:W5:Y:S04]  /*0740*/  @P3 LDG.E R30, desc[UR6][R14.64+0x2000] ;  /* 0x002000060e1e3981 */ /* 0x000168000c1e1900 */
[----:B------:R0:W5:Y:S01]  /*0750*/  @P4 LDG.E R16, desc[UR6][R14.64+0x2400] ;  /* 0x002400060e104981 */ /* 0x000162000c1e1900 */
[----:B------:R-:W-:-:S02]  /*0760*/  VIADD R18, R2, 0xa00 ;  /* 0x00000a0002127836 */ /* 0x000fc40000000000 */
[----:B------:R-:W-:Y:S01]  /*0770*/  VIADD R20, R2, 0xb00 ;  /* 0x00000b0002147836 */ /* 0x000fe20000000000 */
[----:B------:R0:W5:Y:S02]  /*0780*/  @!P5 LDG.E R6, desc[UR6][R10.64+0xc00] ;  /* 0x000c00060a06d981 */ /* 0x000164000c1e1900 */
[-C--:B------:R-:W-:Y:S02]  /*0790*/  ISETP.GE.AND P5, PT, R18, R7.reuse, PT ;  /* 0x000000071200720c */ /* 0x080fe40003fa6270 */
[----:B------:R-:W-:Y:S01]  /*07a0*/  LOP3.LUT R18, R2, 0xc00, RZ, 0xfc, !PT ;  /* 0x00000c0002127812 */ /* 0x000fe200078efcff */
[----:B------:R0:W5:Y:S01]  /*07b0*/  @!P6 LDG.E R5, desc[UR6][R10.64+0x1000] ;  /* 0x001000060a05e981 */ /* 0x000162000c1e1900 */
[-C--:B------:R-:W-:Y:S01]  /*07c0*/  ISETP.GE.AND P6, PT, R20, R7.reuse, PT ;  /* 0x000000071400720c */ /* 0x080fe20003fc6270 */
[----:B------:R-:W-:Y:S02]  /*07d0*/  VIADD R20, R2, 0xd00 ;  /* 0x00000d0002147836 */ /* 0x000fe40000000000 */
[----:B------:R0:W5:Y:S03]  /*07e0*/  @!P1 LDG.E R3, desc[UR6][R10.64+0x1800] ;  /* 0x001800060a039981 */ /* 0x000166000c1e1900 */
[----:B------:R-:W-:Y:S01]  /*07f0*/  ISETP.GE.AND P1, PT, R20, R7, PT ;  /* 0x000000071400720c */ /* 0x000fe20003f26270 */
[----:B------:R-:W-:-:S12]  /*0800*/  VIADD R20, R2, 0xf00 ;  /* 0x00000f0002147836 */ /* 0x000fd80000000000 */
[----:B------:R0:W5:Y:S04]  /*0810*/  @P1 LDG.E R24, desc[UR6][R14.64+0x3400] ;  /* 0x003400060e181981 */ /* 0x000168000c1e1900 */
[----:B------:R0:W5:Y:S01]  /*0820*/  @!P0 LDG.E R4, desc[UR6][R10.64+0x1400] ;  /* 0x001400060a048981 */ /* 0x000162000c1e1900 */
[-C--:B------:R-:W-:Y:S01]  /*0830*/  ISETP.GE.AND P0, PT, R18, R7.reuse, PT ;  /* 0x000000071200720c */ /* 0x080fe20003f06270 */
[----:B------:R-:W-:Y:S02]  /*0840*/  VIADD R18, R2, 0xe00 ;  /* 0x00000e0002127836 */ /* 0x000fe40000000000 */
[----:B------:R0:W5:Y:S03]  /*0850*/  @!P2 LDG.E R12, desc[UR6][R10.64+0x1c00] ;  /* 0x001c00060a0ca981 */ /* 0x000166000c1e1900 */
[----:B------:R-:W-:Y:S01]  /*0860*/  ISETP.GE.AND P2, PT, R18, R7, PT ;  /* 0x000000071200720c */ /* 0x000fe20003f46270 */
[----:B------:R0:W5:Y:S01]  /*0870*/  @!P3 LDG.E R30, desc[UR6][R10.64+0x2000] ;  /* 0x002000060a1eb981 */ /* 0x000162000c1e1900 */
[----:B------:R-:W-:-:S02]  /*0880*/  LOP3.LUT R18, R2, 0x1000, RZ, 0xfc, !PT ;  /* 0x0000100002127812 */ /* 0x000fc400078efcff */
[-C--:B------:R-:W-:Y:S01]  /*0890*/  ISETP.GE.AND P3, PT, R20, R7.reuse, PT ;  /* 0x000000071400720c */ /* 0x080fe20003f66270 */
[----:B------:R0:W5:Y:S01]  /*08a0*/  @!P4 LDG.E R16, desc[UR6][R10.64+0x2400] ;  /* 0x002400060a10c981 */ /* 0x000162000c1e1900 */
[----:B------:R-:W-:-:S03]  /*08b0*/  ISETP.GE.AND P4, PT, R18, R7, PT ;  /* 0x000000071200720c */ /* 0x000fc60003f86270 */
[----:B------:R0:W5:Y:S04]  /*08c0*/  @P5 LDG.E R18, desc[UR6][R14.64+0x2800] ;  /* 0x002800060e125981 */ /* 0x000168000c1e1900 */
[----:B------:R0:W5:Y:S04]  /*08d0*/  @P6 LDG.E R20, desc[UR6][R14.64+0x2c00] ;  /* 0x002c00060e146981 */ /* 0x000168000c1e1900 */
        /* <DEDUP_REMOVED lines=12> */
.L_x_471:
[----:B------:R-:W-:Y:S01]  /*09a0*/  IMAD.MOV.U32 R4, RZ, RZ, R12 ;  /* 0x000000ffff047224 */ /* 0x000fe200078e000c */
[----:B------:R-:W0:Y:S01]  /*09b0*/  LDCU.64 UR4, c[0x0][0x3a0] ;  /* 0x00007400ff0477ac */ /* 0x000e220008000a00 */
[C---:B------:R-:W-:Y:S01]  /*09c0*/  IMAD.IADD R15, R2.reuse, 0x1, -R7 ;  /* 0x00000001020f7824 */ /* 0x040fe200078e0a07 */
[C---:B------:R-:W-:Y:S01]  /*09d0*/  ISETP.GE.AND P1, PT, R2.reuse, R7, PT ;  /* 0x000000070200720c */ /* 0x040fe20003f26270 */
[----:B------:R-:W-:Y:S01]  /*09e0*/  IMAD.WIDE.U32 R4, R9, 0x1100, R4 ;  /* 0x0000110009047825 */ /* 0x000fe200078e0004 */
[C---:B------:R-:W-:Y:S02]  /*09f0*/  LOP3.LUT R26, R2.reuse, 0x400, RZ, 0xfc, !PT ;  /* 0x00000400021a7812 */ /* 0x040fe400078efcff */
[C---:B------:R-:W-:Y:S01]  /*0a00*/  SEL R3, R2.reuse, R15, !P1 ;  /* 0x0000000f02037207 */ /* 0x040fe20004800000 */
[C---:B------:R-:W-:Y:S01]  /*0a10*/  VIADD R24, R2.reuse, 0x500 ;  /* 0x0000050002187836 */ /* 0x040fe20000000000 */
[----:B------:R-:W-:Y:S01]  /*0a20*/  IADD3 R33, P0, PT, R33, R4, RZ ;  /* 0x0000000421217210 */ /* 0x000fe20007f1e0ff */
[C---:B------:R-:W-:Y:S01]  /*0a30*/  VIADD R4, R2.reuse, 0x100 ;  /* 0x0000010002047836 */ /* 0x040fe20000000000 */
[----:B------:R-:W-:Y:S01]  /*0a40*/  SHF.R.S32.HI R20, RZ, 0x1f, R15 ;  /* 0x0000001fff147819 */ /* 0x000fe2000001140f */
[----:B------:R-:W-:Y:S01]  /*0a50*/  VIADD R28, R2, 0xa00 ;  /* 0x00000a00021c7836 */ /* 0x000fe20000000000 */
[----:B------:R-:W-:Y:S01]  /*0a60*/  IADD3.X R31, PT, PT, R16, R31, R5, P0, !PT ;  /* 0x0000001f101f7210 */ /* 0x000fe200007fe405 */
[----:B------:R-:W-:Y:S01]  /*0a70*/  VIADD R16, R2, 0x200 ;  /* 0x0000020002107836 */ /* 0x000fe20000000000 */
[C---:B------:R-:W-:Y:S01]  /*0a80*/  ISETP.GE.AND P2, PT, R4.reuse, R7, PT ;  /* 0x000000070400720c */ /* 0x040fe20003f46270 */
[--C-:B------:R-:W-:Y:S01]  /*0a90*/  IMAD.IADD R12, R4, 0x1, -R7.reuse ;  /* 0x00000001040c7824 */ /* 0x100fe200078e0a07 */
[----:B------:R-:W-:Y:S01]  /*0aa0*/  SEL R14, R10, R33, !P1 ;  /* 0x000000210a0e7207 */ /* 0x000fe20004800000 */
[C-C-:B------:R-:W-:Y:S01]  /*0ab0*/  IMAD.IADD R13, R16.reuse, 0x1, -R7.reuse ;  /* 0x00000001100d7824 */ /* 0x140fe200078e0a07 */
[----:B------:R-:W-:Y:S01]  /*0ac0*/  ISETP.GE.AND P6, PT, R16, R7, PT ;  /* 0x000000071000720c */ /* 0x000fe20003fc6270 */
[----:B------:R-:W-:Y:S01]  /*0ad0*/  IMAD.IADD R34, R28, 0x1, -R7 ;  /* 0x000000011c227824 */ /* 0x000fe200078e0a07 */
[----:B------:R-:W-:-:S02]  /*0ae0*/  SEL R5, R4, R12, !P2 ;  /* 0x0000000c04057207 */ /* 0x000fc40005000000 */
[----:B------:R-:W-:Y:S02]  /*0af0*/  SEL R6, R10, R33, !P2 ;  /* 0x000000210a067207 */ /* 0x000fe40005000000 */
[----:B------:R-:W-:Y:S02]  /*0b00*/  SHF.R.S32.HI R12, RZ, 0x1f, R12 ;  /* 0x0000001fff0c7819 */ /* 0x000fe4000001140c */
[----:B------:R-:W-:Y:S02]  /*0b10*/  SEL R9, R16, R13, !P6 ;  /* 0x0000000d10097207 */ /* 0x000fe40007000000 */
[----:B------:R-:W-:Y:S02]  /*0b20*/  SEL R4, R10, R33, !P6 ;  /* 0x000000210a047207 */ /* 0x000fe40007000000 */
[----:B------:R-:W-:Y:S01]  /*0b30*/  IADD3 R5, P3, PT, R5, R6, RZ ;  /* 0x0000000605057210 */ /* 0x000fe20007f7e0ff */
[----:B------:R-:W-:Y:S01]  /*0b40*/  VIADD R6, R2, 0x300 ;  /* 0x0000030002067836 */ /* 0x000fe20000000000 */
[----:B------:R-:W-:-:S02]  /*0b50*/  IADD3 R3, P4, PT, R3, R14, RZ ;  /* 0x0000000e03037210 */ /* 0x000fc40007f9e0ff */
[CC--:B------:R-:W-:Y:S02]  /*0b60*/  SEL R15, R11.reuse, R31.reuse, !P1 ;  /* 0x0000001f0b0f7207 */ /* 0x0c0fe40004800000 */
[----:B------:R-:W-:Y:S02]  /*0b70*/  SEL R20, R20, RZ, P1 ;  /* 0x000000ff14147207 */ /* 0x000fe40000800000 */
[----:B------:R-:W-:Y:S02]  /*0b80*/  SHF.R.S32.HI R13, RZ, 0x1f, R13 ;  /* 0x0000001fff0d7819 */ /* 0x000fe4000001140d */
[-C--:B------:R-:W-:Y:S01]  /*0b90*/  SEL R17, R11, R31.reuse, !P2 ;  /* 0x0000001f0b117207 */ /* 0x080fe20005000000 */
[----:B------:R-:W-:Y:S01]  /*0ba0*/  IMAD.X R20, R20, 0x1, R15, P4 ;  /* 0x0000000114147824 */ /* 0x000fe200020e060f */
[----:B------:R-:W-:Y:S02]  /*0bb0*/  SEL R12, R12, RZ, P2 ;  /* 0x000000ff0c0c7207 */ /* 0x000fe40001000000 */
[----:B------:R-:W-:Y:S01]  /*0bc0*/  IADD3 R9, P5, PT, R9, R4, RZ ;  /* 0x0000000409097210 */ /* 0x000fe20007fbe0ff */
[----:B------:R-:W-:Y:S01]  /*0bd0*/  IMAD.IADD R4, R6, 0x1, -R7 ;  /* 0x0000000106047824 */ /* 0x000fe200078e0a07 */
[----:B------:R-:W-:Y:S01]  /*0be0*/  SEL R13, R13, RZ, P6 ;  /* 0x000000ff0d0d7207 */ /* 0x000fe20003000000 */
[----:B------:R-:W-:Y:S01]  /*0bf0*/  IMAD.X R12, R12, 0x1, R17, P3 ;  /* 0x000000010c0c7824 */ /* 0x000fe200018e0611 */
[----:B------:R-:W-:-:S02]  /*0c00*/  SEL R18, R11, R31, !P6 ;  /* 0x0000001f0b127207 */ /* 0x000fc40007000000 */
[C---:B------:R-:W-:Y:S02]  /*0c10*/  ISETP.GE.AND P0, PT, R6.reuse, R7, PT ;  /* 0x000000070600720c */ /* 0x040fe40003f06270 */
[----:B0-----:R-:W-:Y:S01]  /*0c20*/  LEA R22, P3, R3, UR4, 0x2 ;  /* 0x0000000403167c11 */ /* 0x001fe2000f8610ff */
[----:B------:R-:W-:Y:S01]  /*0c30*/  IMAD.X R18, R13, 0x1, R18, P5 ;  /* 0x000000010d127824 */ /* 0x000fe200028e0612 */
[----:B------:R-:W-:Y:S01]  /*0c40*/  SEL R25, R6, R4, !P0 ;  /* 0x0000000406197207 */ /* 0x000fe20004000000 */
[--C-:B------:R-:W-:Y:S01]  /*0c50*/  IMAD.IADD R6, R26, 0x1, -R7.reuse ;  /* 0x000000011a067824 */ /* 0x100fe200078e0a07 */
[----:B------:R-:W-:Y:S02]  /*0c60*/  SEL R14, R10, R33, !P0 ;  /* 0x000000210a0e7207 */ /* 0x000fe40004000000 */
[----:B------:R-:W-:Y:S02]  /*0c70*/  LEA R16, P5, R5, UR4, 0x2 ;  /* 0x0000000405107c11 */ /* 0x000fe4000f8a10ff */
[----:B------:R-:W-:Y:S01]  /*0c80*/  LEA.HI.X R23, R3, UR5, R20, 0x2, P3 ;  /* 0x0000000503177c11 */ /* 0x000fe200098f1414 */
[----:B------:R-:W-:Y:S01]  /*0c90*/  VIADD R20, R2, 0x600 ;  /* 0x0000060002147836 */ /* 0x000fe20000000000 */
[----:B------:R-:W-:Y:S01]  /*0ca0*/  IADD3 R25, P4, PT, R25, R14, RZ ;  /* 0x0000000e19197210 */ /* 0x000fe20007f9e0ff */
[----:B------:R-:W-:Y:S01]  /*0cb0*/  IMAD.IADD R14, R24, 0x1, -R7 ;  /* 0x00000001180e7824 */ /* 0x000fe200078e0a07 */
[----:B------:R-:W-:-:S02]  /*0cc0*/  ISETP.GE.AND P1, PT, R26, R7, PT ;  /* 0x000000071a00720c */ /* 0x000fc40003f26270 */
[----:B------:R-:W-:Y:S01]  /*0cd0*/  LEA.HI.X R17, R5, UR5, R12, 0x2, P5 ;  /* 0x0000000505117c11 */ /* 0x000fe2000a8f140c */
[----:B------:R-:W-:Y:S01]  /*0ce0*/  IMAD.IADD R5, R20, 0x1, -R7 ;  /* 0x0000000114057824 */ /* 0x000fe200078e0a07 */
[-C--:B------:R-:W-:Y:S02]  /*0cf0*/  ISETP.GE.AND P3, PT, R24, R7.reuse, PT ;  /* 0x000000071800720c */ /* 0x080fe40003f66270 */
[----:B------:R-:W-:Y:S02]  /*0d00*/  LEA R12, P6, R9, UR4, 0x2 ;  /* 0x00000004090c7c11 */ /* 0x000fe4000f8c10ff */
[----:B------:R-:W-:Y:S02]  /*0d10*/  ISETP.GE.AND P5, PT, R20, R7, PT ;  /* 0x000000071400720c */ /* 0x000fe40003fa6270 */
[----:B------:R-:W-:Y:S02]  /*0d20*/  SEL R26, R26, R6, !P1 ;  /* 0x000000061a1a7207 */ /* 0x000fe40004800000 */
[----:B------:R-:W-:-:S02]  /*0d30*/  SEL R15, R10, R33, !P1 ;  /* 0x000000210a0f7207 */ /* 0x000fc40004800000 */
[----:B------:R-:W-:Y:S02]  /*0d40*/  LEA.HI.X R13, R9, UR5, R18, 0x2, P6 ;  /* 0x00000005090d7c11 */ /* 0x000fe4000b0f1412 */
[----:B------:R-:W-:Y:S02]  /*0d50*/  SHF.R.S32.HI R4, RZ, 0x1f, R4 ;  /* 0x0000001fff047819 */ /* 0x000fe40000011404 */
[----:B------:R-:W-:Y:S01]  /*0d60*/  SEL R3, R24, R14, !P3 ;  /* 0x0000000e18037207 */ /* 0x000fe20005800000 */
[----:B------:R-:W5:Y:S01]  /*0d70*/  LDG.E R29, desc[UR6][R12.64] ;  /* 0x000000060c1d7981 */ /* 0x000f62000c1e1900 */
[----:B------:R-:W-:Y:S02]  /*0d80*/  SEL R9, R20, R5, !P5 ;  /* 0x0000000514097207 */ /* 0x000fe40006800000 */
[----:B------:R-:W-:Y:S02]  /*0d90*/  SEL R18, R10, R33, !P5 ;  /* 0x000000210a127207 */ /* 0x000fe40006800000 */
[----:B------:R-:W-:-:S02]  /*0da0*/  SHF.R.S32.HI R6, RZ, 0x1f, R6 ;  /* 0x0000001fff067819 */ /* 0x000fc40000011406 */
[----:B------:R-:W-:Y:S02]  /*0db0*/  LOP3.LUT R24, R2, 0x800, RZ, 0xfc, !PT ;  /* 0x0000080002187812 */ /* 0x000fe400078efcff */
[----:B------:R-:W-:Y:S02]  /*0dc0*/  SEL R20, R10, R33, !P3 ;  /* 0x000000210a147207 */ /* 0x000fe40005800000 */
[----:B------:R-:W-:Y:S02]  /*0dd0*/  IADD3 R26, P2, PT, R26, R15, RZ ;  /* 0x0000000f1a1a7210 */ /* 0x000fe40007f5e0ff */
[----:B------:R-:W-:Y:S02]  /*0de0*/  SEL R32, R4, RZ, P0 ;  /* 0x000000ff04207207 */ /* 0x000fe40000000000 */
[-C--:B------:R-:W-:Y:S02]  /*0df0*/  SEL R15, R11, R31.reuse, !P0 ;  /* 0x0000001f0b0f7207 */ /* 0x080fe40004000000 */
[----:B------:R-:W-:Y:S01]  /*0e00*/  IADD3 R4, P0, PT, R9, R18, RZ ;  /* 0x0000001209047210 */ /* 0x000fe20007f1e0ff */
[----:B------:R-:W-:Y:S01]  /*0e10*/  IMAD.IADD R18, R24, 0x1, -R7 ;  /* 0x0000000118127824 */ /* 0x000fe200078e0a07 */
[----:B------:R-:W-:Y:S01]  /*0e20*/  SEL R27, R11, R31, !P1 ;  /* 0x0000001f0b1b7207 */ /* 0x000fe20004800000 */
[----:B------:R-:W-:Y:S01]  /*0e30*/  IMAD.X R32, R32, 0x1, R15, P4 ;  /* 0x0000000120207824 */ /* 0x000fe200020e060f */
[----:B------:R-:W-:-:S02]  /*0e40*/  SEL R6, R6, RZ, P1 ;  /* 0x000000ff06067207 */ /* 0x000fc40000800000 */
[----:B------:R-:W-:Y:S01]  /*0e50*/  IADD3 R3, P6, PT, R3, R20, RZ ;  /* 0x0000001403037210 */ /* 0x000fe20007fde0ff */
[----:B------:R-:W-:Y:S01]  /*0e60*/  VIADD R20, R2, 0x700 ;  /* 0x0000070002147836 */ /* 0x000fe20000000000 */
[----:B------:R-:W-:Y:S01]  /*0e70*/  ISETP.GE.AND P1, PT, R24, R7, PT ;  /* 0x000000071800720c */ /* 0x000fe20003f26270 */
[----:B------:R-:W-:Y:S01]  /*0e80*/  IMAD.X R27, R6, 0x1, R27, P2 ;  /* 0x00000001061b7824 */ /* 0x000fe200010e061b */
[----:B------:R-:W-:Y:S01]  /*0e90*/  SHF.R.S32.HI R14, RZ, 0x1f, R14 ;  /* 0x0000001fff0e7819 */ /* 0x000fe2000001140e */
[----:B------:R-:W-:Y:S01]  /*0ea0*/  IMAD.IADD R9, R20, 0x1, -R7 ;  /* 0x0000000114097824 */ /* 0x000fe200078e0a07 */
[----:B------:R-:W-:Y:S02]  /*0eb0*/  SEL R15, R24, R18, !P1 ;  /* 0x00000012180f7207 */ /* 0x000fe40004800000 */
[----:B------:R-:W-:Y:S02]  /*0ec0*/  SEL R6, R10, R33, !P1 ;  /* 0x000000210a067207 */ /* 0x000fe40004800000 */
[----:B------:R-:W-:-:S02]  /*0ed0*/  SEL R14, R14, RZ, P3 ;  /* 0x000000ff0e0e7207 */ /* 0x000fc40001800000 */
[----:B------:R-:W-:Y:S02]  /*0ee0*/  SEL R19, R11, R31, !P3 ;  /* 0x0000001f0b137207 */ /* 0x000fe40005800000 */
[----:B------:R-:W-:Y:S02]  /*0ef0*/  ISETP.GE.AND P4, PT, R20, R7, PT ;  /* 0x000000071400720c */ /* 0x000fe40003f86270 */
[----:B------:R-:W-:Y:S02]  /*0f00*/  SHF.R.S32.HI R5, RZ, 0x1f, R5 ;  /* 0x0000001fff057819 */ /* 0x000fe40000011405 */
[----:B------:R-:W-:Y:S01]  /*0f10*/  IADD3 R15, P2, PT, R15, R6, RZ ;  /* 0x000000060f0f7210 */ /* 0x000fe20007f5e0ff */
[----:B------:R-:W-:Y:S01]  /*0f20*/  IMAD.X R6, R14, 0x1, R19, P6 ;  /* 0x000000010e067824 */ /* 0x000fe200030e0613 */
[----:B------:R-:W-:Y:S02]  /*0f30*/  SEL R35, R20, R9, !P4 ;  /* 0x0000000914237207 */ /* 0x000fe40006000000 */
[----:B------:R-:W-:-:S02]  /*0f40*/  SEL R20, R10, R33, !P4 ;  /* 0x000000210a147207 */ /* 0x000fc40006000000 */
[----:B------:R-:W-:Y:S02]  /*0f50*/  SEL R14, R11, R31, !P5 ;  /* 0x0000001f0b0e7207 */ /* 0x000fe40006800000 */
[----:B------:R-:W-:Y:S02]  /*0f60*/  SEL R5, R5, RZ, P5 ;  /* 0x000000ff05057207 */ /* 0x000fe40002800000 */
[----:B------:R-:W-:Y:S02]  /*0f70*/  ISETP.GE.AND P5, PT, R28, R7, PT ;  /* 0x000000071c00720c */ /* 0x000fe40003fa6270 */
[----:B------:R-:W-:Y:S01]  /*0f80*/  SHF.R.S32.HI R9, RZ, 0x1f, R9 ;  /* 0x0000001fff097819 */ /* 0x000fe20000011409 */
[----:B------:R-:W-:Y:S01]  /*0f90*/  IMAD.X R5, R5, 0x1, R14, P0 ;  /* 0x0000000105057824 */ /* 0x000fe200000e060e */
[----:B------:R-:W-:Y:S01]  /*0fa0*/  IADD3 R35, P3, PT, R35, R20, RZ ;  /* 0x0000001423237210 */ /* 0x000fe20007f7e0ff */
[----:B------:R-:W-:Y:S01]  /*0fb0*/  VIADD R20, R2, 0x900 ;  /* 0x0000090002147836 */ /* 0x000fe20000000000 */
[----:B------:R-:W-:-:S02]  /*0fc0*/  SEL R19, R28, R34, !P5 ;  /* 0x000000221c137207 */ /* 0x000fc40006800000 */
[----:B------:R-:W-:Y:S01]  /*0fd0*/  SEL R21, R9, RZ, P4 ;  /* 0x000000ff09157207 */ /* 0x000fe20002000000 */
[--C-:B------:R-:W-:Y:S01]  /*0fe0*/  IMAD.IADD R24, R20, 0x1, -R7.reuse ;  /* 0x0000000114187824 */ /* 0x100fe200078e0a07 */
[----:B------:R-:W-:Y:S02]  /*0ff0*/  SEL R14, R10, R33, !P5 ;  /* 0x000000210a0e7207 */ /* 0x000fe40006800000 */
[----:B------:R-:W-:Y:S02]  /*1000*/  SEL R28, R11, R31, !P4 ;  /* 0x0000001f0b1c7207 */ /* 0x000fe40006000000 */
[----:B------:R-:W-:Y:S02]  /*1010*/  ISETP.GE.AND P6, PT, R20, R7, PT ;  /* 0x000000071400720c */ /* 0x000fe40003fc6270 */
[----:B------:R-:W-:Y:S01]  /*1020*/  IADD3 R19, P4, PT, R19, R14, RZ ;  /* 0x0000000e13137210 */ /* 0x000fe20007f9e0ff */
[----:B------:R-:W-:Y:S01]  /*1030*/  IMAD.X R14, R21, 0x1, R28, P3 ;  /* 0x00000001150e7824 */ /* 0x000fe200018e061c */
[----:B------:R-:W-:Y:S01]  /*1040*/  SHF.R.S32.HI R18, RZ, 0x1f, R18 ;  /* 0x0000001fff127819 */ /* 0x000fe20000011412 */
[----:B------:R-:W-:Y:S01]  /*1050*/  VIADD R21, R2, 0xb00 ;  /* 0x00000b0002157836 */ /* 0x000fe20000000000 */
[----:B------:R-:W-:Y:S01]  /*1060*/  SEL R9, R10, R33, !P6 ;  /* 0x000000210a097207 */ /* 0x000fe20007000000 */
[----:B------:R0:W5:Y:S01]  /*1070*/  LDG.E R28, desc[UR6][R16.64] ;  /* 0x00000006101c7981 */ /* 0x000162000c1e1900 */
[----:B------:R-:W-:Y:S01]  /*1080*/  SEL R20, R20, R24, !P6 ;  /* 0x0000001814147207 */ /* 0x000fe20007000000 */
[----:B------:R-:W-:Y:S01]  /*1090*/  IMAD.IADD R30, R21, 0x1, -R7 ;  /* 0x00000001151e7824 */ /* 0x000fe200078e0a07 */
[----:B------:R-:W-:-:S02]  /*10a0*/  SEL R37, R11, R31, !P1 ;  /* 0x0000001f0b257207 */ /* 0x000fc40004800000 */
[----:B------:R-:W-:Y:S02]  /*10b0*/  SEL R18, R18, RZ, P1 ;  /* 0x000000ff12127207 */ /* 0x000fe40000800000 */
[----:B------:R-:W-:Y:S02]  /*10c0*/  LOP3.LUT R36, R2, 0xc00, RZ, 0xfc, !PT ;  /* 0x00000c0002247812 */ /* 0x000fe400078efcff */
[C---:B------:R-:W-:Y:S01]  /*10d0*/  ISETP.GE.AND P3, PT, R21.reuse, R7, PT ;  /* 0x000000071500720c */ /* 0x040fe20003f66270 */
[----:B------:R-:W-:Y:S01]  /*10e0*/  IMAD.X R18, R18, 0x1, R37, P2 ;  /* 0x0000000112127824 */ /* 0x000fe200010e0625 */
[----:B------:R-:W-:Y:S01]  /*10f0*/  IADD3 R20, P0, PT, R20, R9, RZ ;  /* 0x0000000914147210 */ /* 0x000fe20007f1e0ff */
[C---:B0-----:R-:W-:Y:S01]  /*1100*/  IMAD.IADD R16, R36.reuse, 0x1, -R7 ;  /* 0x0000000124107824 */ /* 0x041fe200078e0a07 */
[----:B------:R0:W5:Y:S01]  /*1110*/  LDG.E R9, desc[UR6][R22.64] ;  /* 0x0000000616097981 */ /* 0x000162000c1e1900 */
[----:B------:R-:W-:Y:S02]  /*1120*/  SEL R21, R21, R30, !P3 ;  /* 0x0000001e15157207 */ /* 0x000fe40005800000 */
[----:B------:R-:W-:-:S02]  /*1130*/  ISETP.GE.AND P2, PT, R36, R7, PT ;  /* 0x000000072400720c */ /* 0x000fc40003f46270 */
[----:B------:R-:W-:Y:S02]  /*1140*/  SHF.R.S32.HI R24, RZ, 0x1f, R24 ;  /* 0x0000001fff187819 */ /* 0x000fe40000011418 */
[----:B------:R-:W-:Y:S02]  /*1150*/  SHF.R.S32.HI R34, RZ, 0x1f, R34 ;  /* 0x0000001fff227819 */ /* 0x000fe40000011422 */
[----:B0-----:R-:W-:Y:S02]  /*1160*/  SEL R22, R10, R33, !P3 ;  /* 0x000000210a167207 */ /* 0x001fe40005800000 */
[----:B------:R-:W-:Y:S02]  /*1170*/  SEL R23, R36, R16, !P2 ;  /* 0x0000001024177207 */ /* 0x000fe40005000000 */
[----:B------:R-:W-:Y:S02]  /*1180*/  IADD3 R21, P1, PT, R21, R22, RZ ;  /* 0x0000001615157210 */ /* 0x000fe40007f3e0ff */
[----:B------:R-:W-:-:S02]  /*1190*/  SEL R36, R11, R31, !P6 ;  /* 0x0000001f0b247207 */ /* 0x000fc40007000000 */
[----:B------:R-:W-:Y:S02]  /*11a0*/  SEL R17, R24, RZ, P6 ;  /* 0x000000ff18117207 */ /* 0x000fe40003000000 */
[----:B------:R-:W-:Y:S02]  /*11b0*/  SEL R22, R34, RZ, P5 ;  /* 0x000000ff22167207 */ /* 0x000fe40002800000 */
[----:B------:R-:W-:Y:S01]  /*11c0*/  SEL R13, R11, R31, !P5 ;  /* 0x0000001f0b0d7207 */ /* 0x000fe20006800000 */
[----:B------:R-:W-:Y:S01]  /*11d0*/  IMAD.X R17, R17, 0x1, R36, P0 ;  /* 0x0000000111117824 */ /* 0x000fe200000e0624 */
[----:B------:R-:W-:-:S03]  /*11e0*/  LEA R24, P0, R25, UR4, 0x2 ;  /* 0x0000000419187c11 */ /* 0x000fc6000f8010ff */
[----:B------:R-:W-:Y:S01]  /*11f0*/  IMAD.X R22, R22, 0x1, R13, P4 ;  /* 0x0000000116167824 */ /* 0x000fe200020e060d */
[----:B------:R-:W-:Y:S02]  /*1200*/  LEA R36, P4, R26, UR4, 0x2 ;  /* 0x000000041a247c11 */ /* 0x000fe4000f8810ff */
[----:B------:R-:W-:Y:S01]  /*1210*/  SEL R12, R10, R33, !P2 ;  /* 0x000000210a0c7207 */ /* 0x000fe20005000000 */
[----:B------:R-:W-:Y:S01]  /*1220*/  VIADD R34, R2, 0xd00 ;  /* 0x00000d0002227836 */ /* 0x000fe20000000000 */
[----:B------:R-:W-:Y:S02]  /*1230*/  LEA.HI.X R25, R25, UR5, R32, 0x2, P0 ;  /* 0x0000000519197c11 */ /* 0x000fe400080f1420 */
[----:B------:R-:W-:Y:S02]  /*1240*/  LEA.HI.X R37, R26, UR5, R27, 0x2, P4 ;  /* 0x000000051a257c11 */ /* 0x000fe4000a0f141b */
[----:B------:R-:W-:Y:S02]  /*1250*/  LEA R26, P0, R3, UR4, 0x2 ;  /* 0x00000004031a7c11 */ /* 0x000fe4000f8010ff */
[----:B------:R-:W-:-:S02]  /*1260*/  IADD3 R23, P5, PT, R23, R12, RZ ;  /* 0x0000000c17177210 */ /* 0x000fc40007fbe0ff */
[----:B------:R-:W-:Y:S01]  /*1270*/  LEA R12, P4, R4, UR4, 0x2 ;  /* 0x00000004040c7c11 */ /* 0x000fe2000f8810ff */
[C---:B------:R-:W-:Y:S01]  /*1280*/  IMAD.IADD R32, R34.reuse, 0x1, -R7 ;  /* 0x0000000122207824 */ /* 0x040fe200078e0a07 */
[----:B------:R-:W-:Y:S02]  /*1290*/  LEA.HI.X R27, R3, UR5, R6, 0x2, P0 ;  /* 0x00000005031b7c11 */ /* 0x000fe400080f1406 */
[----:B------:R0:W5:Y:S01]  /*12a0*/  LDG.E R6, desc[UR6][R24.64] ;  /* 0x0000000618067981 */ /* 0x000162000c1e1900 */
[----:B------:R-:W-:Y:S02]  /*12b0*/  ISETP.GE.AND P6, PT, R34, R7, PT ;  /* 0x000000072200720c */ /* 0x000fe40003fc6270 */
[----:B------:R-:W-:Y:S02]  /*12c0*/  LEA.HI.X R13, R4, UR5, R5, 0x2, P4 ;  /* 0x00000005040d7c11 */ /* 0x000fe4000a0f1405 */
[----:B------:R-:W-:Y:S01]  /*12d0*/  SHF.R.S32.HI R30, RZ, 0x1f, R30 ;  /* 0x0000001fff1e7819 */ /* 0x000fe2000001141e */
[----:B------:R1:W5:Y:S01]  /*12e0*/  LDG.E R4, desc[UR6][R26.64] ;  /* 0x000000061a047981 */ /* 0x000362000c1e1900 */
[----:B0-----:R-:W-:Y:S01]  /*12f0*/  VIADD R24, R2, 0xe00 ;  /* 0x00000e0002187836 */ /* 0x001fe20000000000 */
[----:B------:R-:W-:-:S02]  /*1300*/  SEL R25, R34, R32, !P6 ;  /* 0x0000002022197207 */ /* 0x000fc40007000000 */
[----:B------:R0:W5:Y:S01]  /*1310*/  LDG.E R3, desc[UR6][R12.64] ;  /* 0x000000060c037981 */ /* 0x000162000c1e1900 */
[C---:B------:R-:W-:Y:S01]  /*1320*/  IMAD.IADD R34, R24.reuse, 0x1, -R7 ;  /* 0x0000000118227824 */ /* 0x040fe200078e0a07 */
[C---:B------:R-:W-:Y:S02]  /*1330*/  ISETP.GE.AND P0, PT, R24.reuse, R7, PT ;  /* 0x000000071800720c */ /* 0x040fe40003f06270 */
[----:B------:R2:W5:Y:S01]  /*1340*/  LDG.E R5, desc[UR6][R36.64] ;  /* 0x0000000624057981 */ /* 0x000562000c1e1900 */
[----:B------:R-:W-:Y:S02]  /*1350*/  SHF.R.S32.HI R32, RZ, 0x1f, R32 ;  /* 0x0000001fff207819 */ /* 0x000fe40000011420 */
[----:B-1----:R-:W-:Y:S02]  /*1360*/  SEL R27, R24, R34, !P0 ;  /* 0x00000022181b7207 */ /* 0x002fe40004000000 */
[CC--:B0-----:R-:W-:Y:S02]  /*1370*/  SEL R12, R10.reuse, R33.reuse, !P6 ;  /* 0x000000210a0c7207 */ /* 0x0c1fe40007000000 */
[----:B------:R-:W-:-:S02]  /*1380*/  SEL R24, R10, R33, !P0 ;  /* 0x000000210a187207 */ /* 0x000fc40004000000 */
[----:B------:R-:W-:Y:S02]  /*1390*/  IADD3 R25, P4, PT, R25, R12, RZ ;  /* 0x0000000c19197210 */ /* 0x000fe40007f9e0ff */
[CC--:B--2---:R-:W-:Y:S02]  /*13a0*/  SEL R37, R11.reuse, R31.reuse, !P3 ;  /* 0x0000001f0b257207 */ /* 0x0c4fe40005800000 */
[----:B------:R-:W-:Y:S02]  /*13b0*/  SEL R30, R30, RZ, P3 ;  /* 0x000000ff1e1e7207 */ /* 0x000fe40001800000 */
[----:B------:R-:W-:Y:S02]  /*13c0*/  SEL R32, R32, RZ, P6 ;  /* 0x000000ff20207207 */ /* 0x000fe40003000000 */
[----:B------:R-:W-:Y:S02]  /*13d0*/  SEL R13, R11, R31, !P6 ;  /* 0x0000001f0b0d7207 */ /* 0x000fe40007000000 */
[----:B------:R-:W-:-:S02]  /*13e0*/  SHF.R.S32.HI R34, RZ, 0x1f, R34 ;  /* 0x0000001fff227819 */ /* 0x000fc40000011422 */
[----:B------:R-:W-:Y:S01]  /*13f0*/  IADD3 R27, P3, PT, R27, R24, RZ ;  /* 0x000000181b1b7210 */ /* 0x000fe20007f7e0ff */
[----:B------:R-:W-:Y:S01]  /*1400*/  IMAD.X R24, R30, 0x1, R37, P1 ;  /* 0x000000011e187824 */ /* 0x000fe200008e0625 */
[----:B------:R-:W-:Y:S01]  /*1410*/  SEL R30, R34, RZ, P0 ;  /* 0x000000ff221e7207 */ /* 0x000fe20000000000 */
[----:B------:R-:W-:Y:S01]  /*1420*/  IMAD.X R32, R32, 0x1, R13, P4 ;  /* 0x0000000120207824 */ /* 0x000fe200020e060d */
[----:B------:R-:W-:Y:S02]  /*1430*/  SEL R13, R11, R31, !P0 ;  /* 0x0000001f0b0d7207 */ /* 0x000fe40004000000 */
[C---:B------:R-:W-:Y:S02]  /*1440*/  LEA R12, P0, R35.reuse, UR4, 0x2 ;  /* 0x00000004230c7c11 */ /* 0x040fe4000f8010ff */
[----:B------:R-:W-:Y:S01]  /*1450*/  SHF.R.S32.HI R16, RZ, 0x1f, R16 ;  /* 0x0000001fff107819 */ /* 0x000fe20000011410 */
[----:B------:R-:W-:Y:S01]  /*1460*/  IMAD.X R30, R30, 0x1, R13, P3 ;  /* 0x000000011e1e7824 */ /* 0x000fe200018e060d */
[----:B------:R-:W-:-:S02]  /*1470*/  LEA.HI.X R13, R35, UR5, R14, 0x2, P0 ;  /* 0x00000005230d7c11 */ /* 0x000fc400080f140e */
[----:B------:R-:W-:Y:S02]  /*1480*/  SEL R16, R16, RZ, P2 ;  /* 0x000000ff10107207 */ /* 0x000fe40001000000 */
[----:B------:R-:W-:Y:S01]  /*1490*/  SEL R37, R11, R31, !P2 ;  /* 0x0000001f0b257207 */ /* 0x000fe20005000000 */
[----:B------:R-:W-:Y:S01]  /*14a0*/  VIADD R34, R2, 0xf00 ;  /* 0x00000f0002227836 */ /* 0x000fe20000000000 */
[C---:B------:R-:W-:Y:S01]  /*14b0*/  LEA R14, P0, R15.reuse, UR4, 0x2 ;  /* 0x000000040f0e7c11 */ /* 0x040fe2000f8010ff */
[----:B------:R1:W5:Y:S02]  /*14c0*/  LDG.E R12, desc[UR6][R12.64] ;  /* 0x000000060c0c7981 */ /* 0x000364000c1e1900 */
[----:B------:R-:W-:Y:S01]  /*14d0*/  IMAD.X R26, R16, 0x1, R37, P5 ;  /* 0x00000001101a7824 */ /* 0x000fe200028e0625 */
[----:B------:R-:W-:Y:S02]  /*14e0*/  LEA.HI.X R15, R15, UR5, R18, 0x2, P0 ;  /* 0x000000050f0f7c11 */ /* 0x000fe400080f1412 */
[----:B------:R-:W-:-:S02]  /*14f0*/  LEA R18, P0, R19, UR4, 0x2 ;  /* 0x0000000413127c11 */ /* 0x000fc4000f8010ff */
[C---:B------:R-:W-:Y:S02]  /*1500*/  LEA R16, P1, R20.reuse, UR4, 0x2 ;  /* 0x0000000414107c11 */ /* 0x040fe4000f8210ff */
[----:B------:R-:W-:Y:S02]  /*1510*/  LEA.HI.X R19, R19, UR5, R22, 0x2, P0 ;  /* 0x0000000513137c11 */ /* 0x000fe400080f1416 */
[----:B------:R-:W-:Y:S02]  /*1520*/  LEA.HI.X R17, R20, UR5, R17, 0x2, P1 ;  /* 0x0000000514117c11 */ /* 0x000fe400088f1411 */
[----:B------:R-:W-:Y:S01]  /*1530*/  LEA R22, P0, R23, UR4, 0x2 ;  /* 0x0000000417167c11 */ /* 0x000fe2000f8010ff */
[----:B------:R1:W5:Y:S01]  /*1540*/  LDG.E R18, desc[UR6][R18.64] ;  /* 0x0000000612127981 */ /* 0x000362000c1e1900 */
[----:B------:R-:W-:Y:S02]  /*1550*/  LEA R20, P1, R21, UR4, 0x2 ;  /* 0x0000000415147c11 */ /* 0x000fe4000f8210ff */
[----:B------:R-:W-:Y:S01]  /*1560*/  LEA.HI.X R23, R23, UR5, R26, 0x2, P0 ;  /* 0x0000000517177c11 */ /* 0x000fe200080f141a */
[----:B------:R1:W5:Y:S01]  /*1570*/  LDG.E R16, desc[UR6][R16.64] ;  /* 0x0000000610107981 */ /* 0x000362000c1e1900 */
[----:B------:R-:W-:-:S02]  /*1580*/  LEA.HI.X R21, R21, UR5, R24, 0x2, P1 ;  /* 0x0000000515157c11 */ /* 0x000fc400088f1418 */
[----:B------:R-:W-:Y:S01]  /*1590*/  LEA R26, P0, R27, UR4, 0x2 ;  /* 0x000000041b1a7c11 */ /* 0x000fe2000f8010ff */
[----:B------:R1:W5:Y:S01]  /*15a0*/  LDG.E R22, desc[UR6][R22.64] ;  /* 0x0000000616167981 */ /* 0x000362000c1e1900 */
[----:B------:R-:W-:Y:S02]  /*15b0*/  LEA R24, P1, R25, UR4, 0x2 ;  /* 0x0000000419187c11 */ /* 0x000fe4000f8210ff */
[----:B------:R-:W-:Y:S01]  /*15c0*/  LEA.HI.X R27, R27, UR5, R30, 0x2, P0 ;  /* 0x000000051b1b7c11 */ /* 0x000fe200080f141e */
[C---:B------:R-:W-:Y:S01]  /*15d0*/  IMAD.IADD R30, R34.reuse, 0x1, -R7 ;  /* 0x00000001221e7824 */ /* 0x040fe200078e0a07 */
[----:B------:R-:W-:Y:S01]  /*15e0*/  LEA.HI.X R25, R25, UR5, R32, 0x2, P1 ;  /* 0x0000000519197c11 */ /* 0x000fe200088f1420 */
[----:B------:R1:W5:Y:S01]  /*15f0*/  LDG.E R20, desc[UR6][R20.64] ;  /* 0x0000000614147981 */ /* 0x000362000c1e1900 */
[C---:B------:R-:W-:Y:S02]  /*1600*/  ISETP.GE.AND P1, PT, R34.reuse, R7, PT ;  /* 0x000000072200720c */ /* 0x040fe40003f26270 */
[----:B------:R-:W-:Y:S01]  /*1610*/  SHF.R.S32.HI R32, RZ, 0x1f, R30 ;  /* 0x0000001fff207819 */ /* 0x000fe2000001141e */
[----:B------:R1:W5:Y:S01]  /*1620*/  LDG.E R24, desc[UR6][R24.64] ;  /* 0x0000000618187981 */ /* 0x000362000c1e1900 */
[----:B------:R-:W-:-:S02]  /*1630*/  SEL R34, R34, R30, !P1 ;  /* 0x0000001e22227207 */ /* 0x000fc40004800000 */
[----:B------:R-:W-:Y:S01]  /*1640*/  SEL R35, R10, R33, !P1 ;  /* 0x000000210a237207 */ /* 0x000fe20004800000 */
[----:B------:R1:W5:Y:S01]  /*1650*/  LDG.E R26, desc[UR6][R26.64] ;  /* 0x000000061a1a7981 */ /* 0x000362000c1e1900 */
[----:B------:R-:W-:Y:S02]  /*1660*/  SEL R32, R32, RZ, P1 ;  /* 0x000000ff20207207 */ /* 0x000fe40000800000 */
[----:B------:R-:W-:Y:S02]  /*1670*/  IADD3 R30, P0, PT, R34, R35, RZ ;  /* 0x00000023221e7210 */ /* 0x000fe40007f1e0ff */
[----:B------:R-:W-:-:S05]  /*1680*/  SEL R35, R11, R31, !P1 ;  /* 0x0000001f0b237207 */ /* 0x000fca0004800000 */
[----:B------:R-:W-:Y:S01]  /*1690*/  IMAD.X R35, R32, 0x1, R35, P0 ;  /* 0x0000000120237824 */ /* 0x000fe200000e0623 */
[----:B------:R-:W-:-:S04]  /*16a0*/  LEA R34, P0, R30, UR4, 0x2 ;  /* 0x000000041e227c11 */ /* 0x000fc8000f8010ff */
[----:B------:R-:W-:Y:S02]  /*16b0*/  LEA.HI.X R35, R30, UR5, R35, 0x2, P0 ;  /* 0x000000051e237c11 */ /* 0x000fe400080f1423 */
[----:B------:R-:W-:-:S03]  /*16c0*/  LOP3.LUT R30, R2, 0x1000, RZ, 0xfc, !PT ;  /* 0x00001000021e7812 */ /* 0x000fc600078efcff */
[----:B------:R1:W5:Y:S01]  /*16d0*/  LDG.E R34, desc[UR6][R34.64] ;  /* 0x0000000622227981 */ /* 0x000362000c1e1900 */
[----:B------:R-:W-:-:S04]  /*16e0*/  ISETP.GE.AND P1, PT, R30, R7, PT ;  /* 0x000000071e00720c */ /* 0x000fc80003f26270 */
[----:B------:R-:W-:Y:S01]  /*16f0*/  SEL R33, R10, R33, !P1 ;  /* 0x000000210a217207 */ /* 0x000fe20004800000 */
[----:B------:R-:W-:-:S05]  /*1700*/  IMAD.IADD R10, R30, 0x1, -R7 ;  /* 0x000000011e0a7824 */ /* 0x000fca00078e0a07 */
[----:B------:R-:W-:Y:S02]  /*1710*/  SEL R30, R30, R10, !P1 ;  /* 0x0000000a1e1e7207 */ /* 0x000fe40004800000 */
        /* <DEDUP_REMOVED lines=9> */
.L_x_472:
[----:B01----:R-:W0:Y:S01]  /*17b0*/  S2R R11, SR_CgaCtaId ;  /* 0x00000000000b7919 */ /* 0x003e220000008800 */
        /* <DEDUP_REMOVED lines=21> */
[----:B0-----:R-:W0:Y:S01]  /*1910*/  LDC.64 R16, c[0x4][0x8] ;  /* 0x01000200ff107b82 */ /* 0x001e220000000a00 */
[----:B------:R-:W-:-:S02]  /*1920*/  IMAD R4, R2, 0x11, RZ ;  /* 0x0000001102047824 */ /* 0x000fc400078e02ff */
[C---:B------:R-:W-:Y:S02]  /*1930*/  IMAD.IADD R3, R7.reuse, 0x1, R8 ;  /* 0x0000000107037824 */ /* 0x040fe400078e0208 */
[----:B------:R-:W-:-:S03]  /*1940*/  IMAD R6, R7, 0x4, R10 ;  /* 0x0000000407067824 */ /* 0x000fc600078e020a */
[----:B------:R-:W-:Y:S01]  /*1950*/  PREEXIT ;  /* 0x000000000000782d */ /* 0x000fe20000000000 */
[----:B------:R-:W-:-:S04]  /*1960*/  VIMNMX R9, PT, PT, R3, R4, PT ;  /* 0x0000000403097248 */ /* 0x000fc80003fe0100 */
        /* <DEDUP_REMOVED lines=9> */
.L_x_475:
        /* <DEDUP_REMOVED lines=10> */
[----:B------:R-:W2:Y:S01]  /*1aa0*/  LD.E R13, desc[UR6][R12.64] ;  /* 0x000000060c0d7980 */ /* 0x000ea2000c101900 */
[----:B-1----:R-:W-:-:S06]  /*1ab0*/  IMAD.WIDE R4, R5, 0x4, R16 ;  /* 0x0000000405047825 */ /* 0x002fcc00078e0210 */
[----:B------:R-:W2:Y:S02]  /*1ac0*/  LD.E R4, desc[UR6][R4.64] ;  /* 0x0000000604047980 */ /* 0x000ea4000c101900 */
[----:B--2---:R-:W-:-:S04]  /*1ad0*/  FSETP.GEU.AND P0, PT, R4, R13, PT ;  /* 0x0000000d0400720b */ /* 0x004fc80003f0e000 */
[----:B------:R-:W-:-:S09]  /*1ae0*/  SEL R11, R11, R14, P0 ;  /* 0x0000000e0b0b7207 */ /* 0x000fd20000000000 */
[----:B------:R-:W-:-:S05]  /*1af0*/  @P0 VIADD R8, R14, 0x1 ;  /* 0x000000010e080836 */ /* 0x000fca0000000000 */
[----:B------:R-:W-:-:S13]  /*1b00*/  ISETP.GE.AND P0, PT, R8, R11, PT ;  /* 0x0000000b0800720c */ /* 0x000fda0003f06270 */
[----:B------:R-:W-:Y:S05]  /*1b10*/  @!P0 BRA `(.L_x_475) ;  /* 0xfffffffc00b88947 */ /* 0x000fea000383ffff */
.L_x_474:
[----:B------:R-:W-:Y:S05]  /*1b20*/  BSYNC.RECONVERGENT B0 ;  /* 0x0000000000007941 */ /* 0x000fea0003800200 */
.L_x_473:
        /* <DEDUP_REMOVED lines=15> */
[----:B------:R-:W2:Y:S04]  /*1c20*/  LD.E R12, desc[UR6][R12.64] ;  /* 0x000000060c0c7980 */ /* 0x000ea8000c101900 */
[----:B------:R-:W2:Y:S02]  /*1c30*/  LD.E R15, desc[UR6][R14.64] ;  /* 0x000000060e0f7980 */ /* 0x000ea4000c101900 */
[----:B--2---:R-:W-:-:S13]  /*1c40*/  FSETP.LT.AND P0, PT, R12, R15, PT ;  /* 0x0000000f0c00720b */ /* 0x004fda0003f01000 */
.L_x_477:
[----:B------:R-:W-:Y:S05]  /*1c50*/  BSYNC.RECONVERGENT B0 ;  /* 0x0000000000007941 */ /* 0x000fea0003800200 */
.L_x_476:
        /* <DEDUP_REMOVED lines=18> */
[----:B------:R-:W2:Y:S04]  /*1d80*/  LD.E R8, desc[UR6][R8.64] ;  /* 0x0000000608087980 */ /* 0x000ea8000c101900 */
[----:B------:R-:W2:Y:S02]  /*1d90*/  LD.E R13, desc[UR6][R12.64] ;  /* 0x000000060c0d7980 */ /* 0x000ea4000c101900 */
[----:B--2---:R-:W-:-:S13]  /*1da0*/  FSETP.LT.AND P0, PT, R8, R13, PT ;  /* 0x0000000d0800720b */ /* 0x004fda0003f01000 */
.L_x_479:
[----:B------:R-:W-:Y:S05]  /*1db0*/  BSYNC.RECONVERGENT B0 ;  /* 0x0000000000007941 */ /* 0x000fea0003800200 */
.L_x_478:
        /* <DEDUP_REMOVED lines=18> */
[----:B------:R-:W2:Y:S04]  /*1ee0*/  LD.E R12, desc[UR6][R12.64] ;  /* 0x000000060c0c7980 */ /* 0x000ea8000c101900 */
[----:B------:R-:W2:Y:S02]  /*1ef0*/  LD.E R15, desc[UR6][R14.64] ;  /* 0x000000060e0f7980 */ /* 0x000ea4000c101900 */
[----:B--2---:R-:W-:-:S13]  /*1f00*/  FSETP.LT.AND P0, PT, R12, R15, PT ;  /* 0x0000000f0c00720b */ /* 0x004fda0003f01000 */
.L_x_481:
[----:B------:R-:W-:Y:S05]  /*1f10*/  BSYNC.RECONVERGENT B0 ;  /* 0x0000000000007941 */ /* 0x000fea0003800200 */
.L_x_480:
        /* <DEDUP_REMOVED lines=21> */
.L_x_483:
[----:B------:R-:W-:Y:S05]  /*2070*/  BSYNC.RECONVERGENT B0 ;  /* 0x0000000000007941 */ /* 0x000fea0003800200 */
.L_x_482:
        /* <DEDUP_REMOVED lines=18> */
[----:B------:R-:W2:Y:S04]  /*21a0*/  LD.E R14, desc[UR6][R14.64] ;  /* 0x000000060e0e7980 */ /* 0x000ea8000c101900 */
[----:B------:R-:W2:Y:S02]  /*21b0*/  LD.E R13, desc[UR6][R12.64] ;  /* 0x000000060c0d7980 */ /* 0x000ea4000c101900 */
[----:B--2---:R-:W-:-:S13]  /*21c0*/  FSETP.LT.AND P0, PT, R14, R13, PT ;  /* 0x0000000d0e00720b */ /* 0x004fda0003f01000 */
.L_x_485:
[----:B------:R-:W-:Y:S05]  /*21d0*/  BSYNC.RECONVERGENT B0 ;  /* 0x0000000000007941 */ /* 0x000fea0003800200 */
.L_x_484:
        /* <DEDUP_REMOVED lines=21> */
.L_x_487:
[----:B------:R-:W-:Y:S05]  /*2330*/  BSYNC.RECONVERGENT B0 ;  /* 0x0000000000007941 */ /* 0x000fea0003800200 */
.L_x_486:
        /* <DEDUP_REMOVED lines=21> */
.L_x_489:
[----:B------:R-:W-:Y:S05]  /*2490*/  BSYNC.RECONVERGENT B0 ;  /* 0x0000000000007941 */ /* 0x000fea0003800200 */
.L_x_488:
        /* <DEDUP_REMOVED lines=21> */
.L_x_491:
[----:B------:R-:W-:Y:S05]  /*25f0*/  BSYNC.RECONVERGENT B0 ;  /* 0x0000000000007941 */ /* 0x000fea0003800200 */
.L_x_490:
        /* <DEDUP_REMOVED lines=21> */
.L_x_493:
[----:B------:R-:W-:Y:S05]  /*2750*/  BSYNC.RECONVERGENT B0 ;  /* 0x0000000000007941 */ /* 0x000fea0003800200 */
.L_x_492:
        /* <DEDUP_REMOVED lines=21> */
.L_x_495:
[----:B------:R-:W-:Y:S05]  /*28b0*/  BSYNC.RECONVERGENT B0 ;  /* 0x0000000000007941 */ /* 0x000fea0003800200 */
.L_x_494:
        /* <DEDUP_REMOVED lines=21> */
.L_x_497:
[----:B------:R-:W-:Y:S05]  /*2a10*/  BSYNC.RECONVERGENT B0 ;  /* 0x0000000000007941 */ /* 0x000fea0003800200 */
.L_x_496:
        /* <DEDUP_REMOVED lines=21> */
.L_x_499:
[----:B------:R-:W-:Y:S05]  /*2b70*/  BSYNC.RECONVERGENT B0 ;  /* 0x0000000000007941 */ /* 0x000fea0003800200 */
.L_x_498:
        /* <DEDUP_REMOVED lines=21> */
.L_x_501:
[----:B------:R-:W-:Y:S05]  /*2cd0*/  BSYNC.RECONVERGENT B0 ;  /* 0x0000000000007941 */ /* 0x000fea0003800200 */
.L_x_500:
        /* <DEDUP_REMOVED lines=21> */
.L_x_503:
[----:B------:R-:W-:Y:S05]  /*2e30*/  BSYNC.RECONVERGENT B0 ;  /* 0x0000000000007941 */ /* 0x000fea0003800200 */
.L_x_502:
        /* <DEDUP_REMOVED lines=21> */
.L_x_505:
[----:B------:R-:W-:Y:S05]  /*2f90*/  BSYNC.RECONVERGENT B0 ;  /* 0x0000000000007941 */ /* 0x000fea0003800200 */
.L_x_504:
        /* <DEDUP_REMOVED lines=20> */
.L_x_507:
[----:B------:R-:W-:Y:S05]  /*30e0*/  BSYNC.RECONVERGENT B0 ;  /* 0x0000000000007941 */ /* 0x000fea0003800200 */
.L_x_506:
[----:B------:R-:W-:Y:S01]  /*30f0*/  @P0 IMAD.MOV R30, RZ, RZ, R31 ;  /* 0x000000ffff1e0224 */ /* 0x000fe200078e021f */
[----:B-12---:R-:W-:Y:S01]  /*3100*/  SEL R20, R5, R4, P0 ;  /* 0x0000000405147207 */ /* 0x006fe20000000000 */
[----:B0-----:R-:W-:Y:S01]  /*3110*/  VIADD R18, R28, 0x1 ;  /* 0x000000011c127836 */ /* 0x001fe20000000000 */
[----:B------:R-:W-:Y:S01]  /*3120*/  BSSY.RECONVERGENT B0, `(.L_x_508) ;  /* 0x0000012000007945 */ /* 0x000fe20003800200 */
        /* <DEDUP_REMOVED lines=13> */
[----:B------:R-:W2:Y:S04]  /*3200*/  LD.E R18, desc[UR6][R18.64] ;  /* 0x0000000612127980 */ /* 0x000ea8000c101900 */
[----:B------:R-:W2:Y:S02]  /*3210*/  LD.E R17, desc[UR6][R16.64] ;  /* 0x0000000610117980 */ /* 0x000ea4000c101900 */
[----:B--2---:R-:W-:-:S04]  /*3220*/  FSETP.GEU.AND P0, PT, R18, R17, PT ;  /* 0x000000111200720b */ /* 0x004fc80003f0e000 */
[----:B------:R-:W-:-:S09]  /*3230*/  SEL R21, R5, R4, !P0 ;  /* 0x0000000405157207 */ /* 0x000fd20004000000 */
.L_x_509:
[----:B------:R-:W-:Y:S05]  /*3240*/  BSYNC.RECONVERGENT B0 ;  /* 0x0000000000007941 */ /* 0x000fea0003800200 */
.L_x_508:
        /* <DEDUP_REMOVED lines=10> */
[----:B------:R-:W-:Y:S01]  /*32f0*/  IMAD R10, R3, 0x4, R10 ;  /* 0x00000004030a7824 */ /* 0x000fe200078e020a */
        /* <DEDUP_REMOVED lines=25> */
[----:B--2---:R-:W-:-:S03]  /*3490*/  LEA.HI.X R5, R2, UR5, R3, 0x2, P0 ;  /* 0x0000000502057c11 */ /* 0x004fc600080f1403 */
        /* <DEDUP_REMOVED lines=33> */
.L_x_510:
        /* <DEDUP_REMOVED lines=70> */
.L_x_470:
        /* <DEDUP_REMOVED lines=93> */
.L_x_514:
[----:B------:R-:W-:Y:S05]  /*40e0*/  BSYNC.RECONVERGENT B1 ;  /* 0x0000000000017941 */ /* 0x000fea0003800200 */
.L_x_513:
[----:B------:R-:W-:Y:S04]  /*40f0*/  BSSY.RECONVERGENT B1, `(.L_x_515) ;  /* 0x0000005000017945 */ /* 0x000fe80003800200 */
[----:B------:R-:W-:Y:S05]  /*4100*/  @P1 BRA `(.L_x_516) ;  /* 0x00000000000c1947 */ /* 0x000fea0003800000 */
[----:B------:R-:W-:-:S13]  /*4110*/  ISETP.GE.AND P0, PT, R8, R25, PT ;  /* 0x000000190800720c */ /* 0x000fda0003f06270 */
[----:B------:R1:W5:Y:S04]  /*4120*/  @P0 LDG.E R20, desc[UR6][R26.64+0x400] ;  /* 0x000400061a140981 */ /* 0x000368000c1e1900 */
[----:B------:R1:W5:Y:S02]  /*4130*/  @!P0 LDG.E R20, desc[UR6][R18.64+0x400] ;  /* 0x0004000612148981 */ /* 0x000364000c1e1900 */
.L_x_516:
[----:B------:R-:W-:Y:S05]  /*4140*/  BSYNC.RECONVERGENT B1 ;  /* 0x0000000000017941 */ /* 0x000fea0003800200 */
.L_x_515:
[----:B------:R-:W-:Y:S04]  /*4150*/  BSSY.RECONVERGENT B1, `(.L_x_517) ;  /* 0x0000005000017945 */ /* 0x000fe80003800200 */
[----:B------:R-:W-:Y:S05]  /*4160*/  @P2 BRA `(.L_x_518) ;  /* 0x00000000000c2947 */ /* 0x000fea0003800000 */
[----:B------:R-:W-:-:S13]  /*4170*/  ISETP.GE.AND P0, PT, R10, R25, PT ;  /* 0x000000190a00720c */ /* 0x000fda0003f06270 */
[----:B------:R2:W5:Y:S04]  /*4180*/  @P0 LDG.E R3, desc[UR6][R26.64+0x800] ;  /* 0x000800061a030981 */ /* 0x000568000c1e1900 */
[----:B------:R2:W5:Y:S02]  /*4190*/  @!P0 LDG.E R3, desc[UR6][R18.64+0x800] ;  /* 0x0008000612038981 */ /* 0x000564000c1e1900 */
.L_x_518:
[----:B------:R-:W-:Y:S05]  /*41a0*/  BSYNC.RECONVERGENT B1 ;  /* 0x0000000000017941 */ /* 0x000fea0003800200 */
.L_x_517:
        /* <DEDUP_REMOVED lines=17> */
.L_x_520:
[----:B------:R-:W-:Y:S05]  /*42c0*/  BSYNC.RECONVERGENT B1 ;  /* 0x0000000000017941 */ /* 0x000fea0003800200 */
.L_x_519:
[----:B------:R-:W-:Y:S04]  /*42d0*/  BSSY.RECONVERGENT B1, `(.L_x_521) ;  /* 0x0000005000017945 */ /* 0x000fe80003800200 */
[----:B------:R-:W-:Y:S05]  /*42e0*/  @P0 BRA `(.L_x_522) ;  /* 0x00000000000c0947 */ /* 0x000fea0003800000 */
[----:B------:R-:W-:-:S13]  /*42f0*/  ISETP.GE.AND P0, PT, R6, R25, PT ;  /* 0x000000190600720c */ /* 0x000fda0003f06270 */
[----:B------:R4:W5:Y:S04]  /*4300*/  @P0 LDG.E R5, desc[UR6][R26.64+0x1000] ;  /* 0x001000061a050981 */ /* 0x000968000c1e1900 */
[----:B------:R4:W5:Y:S02]  /*4310*/  @!P0 LDG.E R5, desc[UR6][R18.64+0x1000] ;  /* 0x0010000612058981 */ /* 0x000964000c1e1900 */
.L_x_522:
[----:B------:R-:W-:Y:S05]  /*4320*/  BSYNC.RECONVERGENT B1 ;  /* 0x0000000000017941 */ /* 0x000fea0003800200 */
.L_x_521:
[----:B------:R-:W-:Y:S04]  /*4330*/  BSSY.RECONVERGENT B1, `(.L_x_523) ;  /* 0x0000005000017945 */ /* 0x000fe80003800200 */
[----:B------:R-:W-:Y:S05]  /*4340*/  @P1 BRA `(.L_x_524) ;  /* 0x00000000000c1947 */ /* 0x000fea0003800000 */
[----:B------:R-:W-:-:S13]  /*4350*/  ISETP.GE.AND P0, PT, R8, R25, PT ;  /* 0x000000190800720c */ /* 0x000fda0003f06270 */
[----:B------:R0:W5:Y:S04]  /*4360*/  @P0 LDG.E R6, desc[UR6][R26.64+0x1400] ;  /* 0x001400061a060981 */ /* 0x000168000c1e1900 */
[----:B------:R0:W5:Y:S02]  /*4370*/  @!P0 LDG.E R6, desc[UR6][R18.64+0x1400] ;  /* 0x0014000612068981 */ /* 0x000164000c1e1900 */
.L_x_524:
[----:B------:R-:W-:Y:S05]  /*4380*/  BSYNC.RECONVERGENT B1 ;  /* 0x0000000000017941 */ /* 0x000fea0003800200 */
.L_x_523:
[----:B------:R-:W-:Y:S01]  /*4390*/  BSSY.RECONVERGENT B1, `(.L_x_525) ;  /* 0x0000007000017945 */ /* 0x000fe20003800200 */
[C---:B------:R-:W-:Y:S02]  /*43a0*/  VIADD R24, R2.reuse, 0xa00 ;  /* 0x00000a0002187836 */ /* 0x040fe40000000000 */
[----:B------:R-:W-:Y:S01]  /*43b0*/  VIADD R28, R2, 0xb00 ;  /* 0x00000b00021c7836 */ /* 0x000fe20000000000 */
[----:B------:R-:W-:Y:S06]  /*43c0*/  @P2 BRA `(.L_x_526) ;  /* 0x00000000000c2947 */ /* 0x000fec0003800000 */
[----:B------:R-:W-:-:S13]  /*43d0*/  ISETP.GE.AND P0, PT, R10, R25, PT ;  /* 0x000000190a00720c */ /* 0x000fda0003f06270 */
[----:B------:R0:W5:Y:S04]  /*43e0*/  @P0 LDG.E R7, desc[UR6][R26.64+0x1800] ;  /* 0x001800061a070981 */ /* 0x000168000c1e1900 */
[----:B------:R0:W5:Y:S02]  /*43f0*/  @!P0 LDG.E R7, desc[UR6][R18.64+0x1800] ;  /* 0x0018000612078981 */ /* 0x000164000c1e1900 */
.L_x_526:
[----:B------:R-:W-:Y:S05]  /*4400*/  BSYNC.RECONVERGENT B1 ;  /* 0x0000000000017941 */ /* 0x000fea0003800200 */
.L_x_525:
[----:B------:R-:W-:Y:S04]  /*4410*/  BSSY.RECONVERGENT B1, `(.L_x_527) ;  /* 0x0000005000017945 */ /* 0x000fe80003800200 */
[----:B------:R-:W-:Y:S05]  /*4420*/  @P3 BRA `(.L_x_528) ;  /* 0x00000000000c3947 */ /* 0x000fea0003800000 */
[----:B------:R-:W-:-:S13]  /*4430*/  ISETP.GE.AND P0, PT, R12, R25, PT ;  /* 0x000000190c00720c */ /* 0x000fda0003f06270 */
[----:B------:R0:W5:Y:S04]  /*4440*/  @P0 LDG.E R8, desc[UR6][R26.64+0x1c00] ;  /* 0x001c00061a080981 */ /* 0x000168000c1e1900 */
[----:B------:R0:W5:Y:S02]  /*4450*/  @!P0 LDG.E R8, desc[UR6][R18.64+0x1c00] ;  /* 0x001c000612088981 */ /* 0x000164000c1e1900 */
.L_x_528:
[----:B------:R-:W-:Y:S05]  /*4460*/  BSYNC.RECONVERGENT B1 ;  /* 0x0000000000017941 */ /* 0x000fea0003800200 */
.L_x_527:
[----:B------:R-:W-:Y:S04]  /*4470*/  BSSY.RECONVERGENT B1, `(.L_x_529) ;  /* 0x0000005000017945 */ /* 0x000fe80003800200 */
[----:B------:R-:W-:Y:S05]  /*4480*/  @P4 BRA `(.L_x_530) ;  /* 0x00000000000c4947 */ /* 0x000fea0003800000 */
[----:B------:R-:W-:-:S13]  /*4490*/  ISETP.GE.AND P0, PT, R14, R25, PT ;  /* 0x000000190e00720c */ /* 0x000fda0003f06270 */
[----:B------:R0:W5:Y:S04]  /*44a0*/  @P0 LDG.E R9, desc[UR6][R26.64+0x2000] ;  /* 0x002000061a090981 */ /* 0x000168000c1e1900 */
[----:B------:R0:W5:Y:S02]  /*44b0*/  @!P0 LDG.E R9, desc[UR6][R18.64+0x2000] ;  /* 0x0020000612098981 */ /* 0x000164000c1e1900 */
.L_x_530:
[----:B------:R-:W-:Y:S05]  /*44c0*/  BSYNC.RECONVERGENT B1 ;  /* 0x0000000000017941 */ /* 0x000fea0003800200 */
.L_x_529:
[----:B------:R-:W-:Y:S04]  /*44d0*/  BSSY.RECONVERGENT B1, `(.L_x_531) ;  /* 0x0000005000017945 */ /* 0x000fe80003800200 */
[----:B------:R-:W-:Y:S05]  /*44e0*/  @P5 BRA `(.L_x_532) ;  /* 0x00000000000c5947 */ /* 0x000fea0003800000 */
[----:B------:R-:W-:-:S13]  /*44f0*/  ISETP.GE.AND P0, PT, R16, R25, PT ;  /* 0x000000191000720c */ /* 0x000fda0003f06270 */
[----:B------:R0:W5:Y:S04]  /*4500*/  @P0 LDG.E R10, desc[UR6][R26.64+0x2400] ;  /* 0x002400061a0a0981 */ /* 0x000168000c1e1900 */
[----:B------:R0:W5:Y:S02]  /*4510*/  @!P0 LDG.E R10, desc[UR6][R18.64+0x2400] ;  /* 0x00240006120a8981 */ /* 0x000164000c1e1900 */
.L_x_532:
[----:B------:R-:W-:Y:S05]  /*4520*/  BSYNC.RECONVERGENT B1 ;  /* 0x0000000000017941 */ /* 0x000fea0003800200 */
.L_x_531:
        /* <DEDUP_REMOVED lines=17> */
.L_x_534:
[----:B------:R-:W-:Y:S05]  /*4640*/  BSYNC.RECONVERGENT B1 ;  /* 0x0000000000017941 */ /* 0x000fea0003800200 */
.L_x_533:
[----:B------:R-:W-:Y:S04]  /*4650*/  BSSY.RECONVERGENT B1, `(.L_x_535) ;  /* 0x0000005000017945 */ /* 0x000fe80003800200 */
[----:B------:R-:W-:Y:S05]  /*4660*/  @P0 BRA `(.L_x_536) ;  /* 0x00000000000c0947 */ /* 0x000fea0003800000 */
[----:B------:R-:W-:-:S13]  /*4670*/  ISETP.GE.AND P0, PT, R28, R25, PT ;  /* 0x000000191c00720c */ /* 0x000fda0003f06270 */
[----:B------:R0:W5:Y:S04]  /*4680*/  @P0 LDG.E R12, desc[UR6][R26.64+0x2c00] ;  /* 0x002c00061a0c0981 */ /* 0x000168000c1e1900 */
[----:B------:R0:W5:Y:S02]  /*4690*/  @!P0 LDG.E R12, desc[UR6][R18.64+0x2c00] ;  /* 0x002c0006120c8981 */ /* 0x000164000c1e1900 */
.L_x_536:
[----:B------:R-:W-:Y:S05]  /*46a0*/  BSYNC.RECONVERGENT B1 ;  /* 0x0000000000017941 */ /* 0x000fea0003800200 */
.L_x_535:
[----:B------:R-:W-:Y:S04]  /*46b0*/  BSSY.RECONVERGENT B1, `(.L_x_537) ;  /* 0x0000005000017945 */ /* 0x000fe80003800200 */
[----:B------:R-:W-:Y:S05]  /*46c0*/  @P1 BRA `(.L_x_538) ;  /* 0x00000000000c1947 */ /* 0x000fea0003800000 */
[----:B------:R-:W-:-:S13]  /*46d0*/  ISETP.GE.AND P0, PT, R14, R25, PT ;  /* 0x000000190e00720c */ /* 0x000fda0003f06270 */
[----:B------:R0:W5:Y:S04]  /*46e0*/  @P0 LDG.E R13, desc[UR6][R26.64+0x3000] ;  /* 0x003000061a0d0981 */ /* 0x000168000c1e1900 */
[----:B------:R0:W5:Y:S02]  /*46f0*/  @!P0 LDG.E R13, desc[UR6][R18.64+0x3000] ;  /* 0x00300006120d8981 */ /* 0x000164000c1e1900 */
.L_x_538:
[----:B------:R-:W-:Y:S05]  /*4700*/  BSYNC.RECONVERGENT B1 ;  /* 0x0000000000017941 */ /* 0x000fea0003800200 */
.L_x_537:
[----:B------:R-:W-:Y:S04]  /*4710*/  BSSY.RECONVERGENT B1, `(.L_x_539) ;  /* 0x0000005000017945 */ /* 0x000fe80003800200 */
[----:B------:R-:W-:Y:S05]  /*4720*/  @P2 BRA `(.L_x_540) ;  /* 0x00000000000c2947 */ /* 0x000fea0003800000 */
[----:B------:R-:W-:-:S13]  /*4730*/  ISETP.GE.AND P0, PT, R16, R25, PT ;  /* 0x000000191000720c */ /* 0x000fda0003f06270 */
[----:B------:R0:W5:Y:S04]  /*4740*/  @P0 LDG.E R14, desc[UR6][R26.64+0x3400] ;  /* 0x003400061a0e0981 */ /* 0x000168000c1e1900 */
[----:B------:R0:W5:Y:S02]  /*4750*/  @!P0 LDG.E R14, desc[UR6][R18.64+0x3400] ;  /* 0x00340006120e8981 */ /* 0x000164000c1e1900 */
.L_x_540:
[----:B------:R-:W-:Y:S05]  /*4760*/  BSYNC.RECONVERGENT B1 ;  /* 0x0000000000017941 */ /* 0x000fea0003800200 */
.L_x_539:
[----:B------:R-:W-:Y:S04]  /*4770*/  BSSY.RECONVERGENT B1, `(.L_x_541) ;  /* 0x0000005000017945 */ /* 0x000fe80003800200 */
[----:B------:R-:W-:Y:S05]  /*4780*/  @P3 BRA `(.L_x_542) ;  /* 0x00000000000c3947 */ /* 0x000fea0003800000 */
[----:B------:R-:W-:-:S13]  /*4790*/  ISETP.GE.AND P0, PT, R30, R25, PT ;  /* 0x000000191e00720c */ /* 0x000fda0003f06270 */
[----:B------:R0:W5:Y:S04]  /*47a0*/  @P0 LDG.E R15, desc[UR6][R26.64+0x3800] ;  /* 0x003800061a0f0981 */ /* 0x000168000c1e1900 */
[----:B------:R0:W5:Y:S02]  /*47b0*/  @!P0 LDG.E R15, desc[UR6][R18.64+0x3800] ;  /* 0x00380006120f8981 */ /* 0x000164000c1e1900 */
.L_x_542:
[----:B------:R-:W-:Y:S05]  /*47c0*/  BSYNC.RECONVERGENT B1 ;  /* 0x0000000000017941 */ /* 0x000fea0003800200 */
.L_x_541:
[----:B------:R-:W-:Y:S04]  /*47d0*/  BSSY.RECONVERGENT B1, `(.L_x_543) ;  /* 0x0000005000017945 */ /* 0x000fe80003800200 */
[----:B------:R-:W-:Y:S05]  /*47e0*/  @P4 BRA `(.L_x_544) ;  /* 0x00000000000c4947 */ /* 0x000fea0003800000 */
[----:B------:R-:W-:-:S13]  /*47f0*/  ISETP.GE.AND P0, PT, R32, R25, PT ;  /* 0x000000192000720c */ /* 0x000fda0003f06270 */
[----:B------:R0:W5:Y:S04]  /*4800*/  @P0 LDG.E R16, desc[UR6][R26.64+0x3c00] ;  /* 0x003c00061a100981 */ /* 0x000168000c1e1900 */
[----:B------:R0:W5:Y:S02]  /*4810*/  @!P0 LDG.E R16, desc[UR6][R18.64+0x3c00] ;  /* 0x003c000612108981 */ /* 0x000164000c1e1900 */
.L_x_544:
[----:B------:R-:W-:Y:S05]  /*4820*/  BSYNC.RECONVERGENT B1 ;  /* 0x0000000000017941 */ /* 0x000fea0003800200 */
.L_x_543:
[----:B------:R-:W-:Y:S05]  /*4830*/  @P5 BRA `(.L_x_545) ;  /* 0x0000001000205947 */ /* 0x000fea0003800000 */
[----:B------:R-:W-:-:S13]  /*4840*/  ISETP.GE.AND P0, PT, R34, R25, PT ;  /* 0x000000192200720c */ /* 0x000fda0003f06270 */
[----:B------:R0:W5:Y:S04]  /*4850*/  @P0 LDG.E R17, desc[UR6][R26.64+0x4000] ;  /* 0x004000061a110981 */ /* 0x000168000c1e1900 */
[----:B------:R0:W5:Y:S01]  /*4860*/  @!P0 LDG.E R17, desc[UR6][R18.64+0x4000] ;  /* 0x0040000612118981 */ /* 0x000162000c1e1900 */
[----:B------:R-:W-:Y:S05]  /*4870*/  BRA `(.L_x_545) ;  /* 0x0000001000107947 */ /* 0x000fea0003800000 */
.L_x_512:
        /* <DEDUP_REMOVED lines=260> */
.L_x_545:
[----:B------:R-:W-:Y:S05]  /*58c0*/  BSYNC.RECONVERGENT B0 ;  /* 0x0000000000007941 */ /* 0x000fea0003800200 */
.L_x_511:
        /* <DEDUP_REMOVED lines=36> */
.L_x_548:
        /* <DEDUP_REMOVED lines=18> */
.L_x_547:
[----:B------:R-:W-:Y:S05]  /*5c30*/  BSYNC.RECONVERGENT B0 ;  /* 0x0000000000007941 */ /* 0x000fea0003800200 */
.L_x_546:
        /* <DEDUP_REMOVED lines=18> */
.L_x_550:
[----:B------:R-:W-:Y:S05]  /*5d60*/  BSYNC.RECONVERGENT B0 ;  /* 0x0000000000007941 */ /* 0x000fea0003800200 */
.L_x_549:
        /* <DEDUP_REMOVED lines=21> */
.L_x_552:
[----:B------:R-:W-:Y:S05]  /*5ec0*/  BSYNC.RECONVERGENT B0 ;  /* 0x0000000000007941 */ /* 0x000fea0003800200 */
.L_x_551:
        /* <DEDUP_REMOVED lines=21> */
.L_x_554:
[----:B------:R-:W-:Y:S05]  /*6020*/  BSYNC.RECONVERGENT B0 ;  /* 0x0000000000007941 */ /* 0x000fea0003800200 */
.L_x_553:
        /* <DEDUP_REMOVED lines=21> */
.L_x_556:
[----:B------:R-:W-:Y:S05]  /*6180*/  BSYNC.RECONVERGENT B0 ;  /* 0x0000000000007941 */ /* 0x000fea0003800200 */
.L_x_555:
        /* <DEDUP_REMOVED lines=21> */
.L_x_558:
[----:B------:R-:W-:Y:S05]  /*62e0*/  BSYNC.RECONVERGENT B0 ;  /* 0x0000000000007941 */ /* 0x000fea0003800200 */
.L_x_557:
        /* <DEDUP_REMOVED lines=21> */
.L_x_560:
[----:B------:R-:W-:Y:S05]  /*6440*/  BSYNC.RECONVERGENT B0 ;  /* 0x0000000000007941 */ /* 0x000fea0003800200 */
.L_x_559:
        /* <DEDUP_REMOVED lines=21> */
.L_x_562:
[----:B------:R-:W-:Y:S05]  /*65a0*/  BSYNC.RECONVERGENT B0 ;  /* 0x0000000000007941 */ /* 0x000fea0003800200 */
.L_x_561:
        /* <DEDUP_REMOVED lines=21> */
.L_x_564:
[----:B------:R-:W-:Y:S05]  /*6700*/  BSYNC.RECONVERGENT B0 ;  /* 0x0000000000007941 */ /* 0x000fea0003800200 */
.L_x_563:
        /* <DEDUP_REMOVED lines=21> */
.L_x_566:
[----:B------:R-:W-:Y:S05]  /*6860*/  BSYNC.RECONVERGENT B0 ;  /* 0x0000000000007941 */ /* 0x000fea0003800200 */
.L_x_565:
        /* <DEDUP_REMOVED lines=21> */
.L_x_568:
[----:B------:R-:W-:Y:S05]  /*69c0*/  BSYNC.RECONVERGENT B0 ;  /* 0x0000000000007941 */ /* 0x000fea0003800200 */
.L_x_567:
        /* <DEDUP_REMOVED lines=21> */
.L_x_570:
[----:B------:R-:W-:Y:S05]  /*6b20*/  BSYNC.RECONVERGENT B0 ;  /* 0x0000000000007941 */ /* 0x000fea0003800200 */
.L_x_569:
        /* <DEDUP_REMOVED lines=21> */
.L_x_572:
[----:B------:R-:W-:Y:S05]  /*6c80*/  BSYNC.RECONVERGENT B0 ;  /* 0x0000000000007941 */ /* 0x000fea0003800200 */
.L_x_571:
        /* <DEDUP_REMOVED lines=21> */
.L_x_574:
[----:B------:R-:W-:Y:S05]  /*6de0*/  BSYNC.RECONVERGENT B0 ;  /* 0x0000000000007941 */ /* 0x000fea0003800200 */
.L_x_573:
        /* <DEDUP_REMOVED lines=21> */
.L_x_576:
[----:B------:R-:W-:Y:S05]  /*6f40*/  BSYNC.RECONVERGENT B0 ;  /* 0x0000000000007941 */ /* 0x000fea0003800200 */
.L_x_575:
        /* <DEDUP_REMOVED lines=21> */
.L_x_578:
[----:B------:R-:W-:Y:S05]  /*70a0*/  BSYNC.RECONVERGENT B0 ;  /* 0x0000000000007941 */ /* 0x000fea0003800200 */
.L_x_577:
        /* <DEDUP_REMOVED lines=20> */
.L_x_580:
[----:B------:R-:W-:Y:S05]  /*71f0*/  BSYNC.RECONVERGENT B0 ;  /* 0x0000000000007941 */ /* 0x000fea0003800200 */
.L_x_579:
        /* <DEDUP_REMOVED lines=21> */
.L_x_582:
[----:B------:R-:W-:Y:S05]  /*7350*/  BSYNC.RECONVERGENT B0 ;  /* 0x0000000000007941 */ /* 0x000fea0003800200 */
.L_x_581:
        /* <DEDUP_REMOVED lines=108> */
.L_x_583:
        /* <DEDUP_REMOVED lines=108> */
.L_x_584:
        /* <DEDUP_REMOVED lines=10> */
.L_x_1361:


//--------------------- .text._ZN3cub18CUB_300001_SM_10006detail10merge_sort30DeviceMergeSortPartitionKernelIN6thrust24THRUST_300001_SM_1000_NS10device_ptrIiEEm4cmpfiEEvbT_PT2_T0_SC_PSC_T1_SC_i --------------------------
	.section	.text._ZN3cub18CUB_300001_SM_10006detail10merge_sort30DeviceMergeSortPartitionKernelIN6thrust24THRUST_300001_SM_1000_NS10device_ptrIiEEm4cmpfiEEvbT_PT2_T0_SC_PSC_T1_SC_i,"ax",@progbits
	.align	128
        .global         _ZN3cub18CUB_300001_SM_10006detail10merge_sort30DeviceMergeSortPartitionKernelIN6thrust24THRUST_300001_SM_1000_NS10device_ptrIiEEm4cmpfiEEvbT_PT2_T0_SC_PSC_T1_SC_i
        .type           _ZN3cub18CUB_300001_SM_10006detail10merge_sort30DeviceMergeSortPartitionKernelIN6thrust24THRUST_300001_SM_1000_NS10device_ptrIiEEm4cmpfiEEvbT_PT2_T0_SC_PSC_T1_SC_i,@function
        .size           _ZN3cub18CUB_300001_SM_10006detail10merge_sort30DeviceMergeSortPartitionKernelIN6thrust24THRUST_300001_SM_1000_NS10device_ptrIiEEm4cmpfiEEvbT_PT2_T0_SC_PSC_T1_SC_i,(.L_x_1362 - _ZN3cub18CUB_300001_SM_10006detail10merge_sort30DeviceMergeSortPartitionKernelIN6thrust24THRUST_300001_SM_1000_NS10device_ptrIiEEm4cmpfiEEvbT_PT2_T0_SC_PSC_T1_SC_i)
        .other          _ZN3cub18CUB_300001_SM_10006detail10merge_sort30DeviceMergeSortPartitionKernelIN6thrust24THRUST_300001_SM_1000_NS10device_ptrIiEEm4cmpfiEEvbT_PT2_T0_SC_PSC_T1_SC_i,@"STO_CUDA_ENTRY STV_DEFAULT"
_ZN3cub18CUB_300001_SM_10006detail10merge_sort30DeviceMergeSortPartitionKernelIN6thrust24THRUST_300001_SM_1000_NS10device_ptrIiEEm4cmpfiEEvbT_PT2_T0_SC_PSC_T1_SC_i:
.text._ZN3cub18CUB_300001_SM_10006detail10merge_sort30DeviceMergeSortPartitionKernelIN6thrust24THRUST_300001_SM_1000_NS10device_ptrIiEEm4cmpfiEEvbT_PT2_T0_SC_PSC_T1_SC_i:
        /* <DEDUP_REMOVED lines=27> */
[----:B------:R-:W-:Y:S02]  /*01b0*/  IMAD.IADD R10, R13, 0x1, R7 ;  /* 0x000000010d0a7824 */ /* 0x000fe400078e0207 */
[----:B------:R-:W-:Y:S01]  /*01c0*/  IMAD.X R7, RZ, RZ, RZ, P2 ;  /* 0x000000ffff077224 */ /* 0x000fe200010e06ff */
[----:B------:R-:W-:Y:S02]  /*01d0*/  ISETP.LT.U32.AND P1, PT, R12, R5, PT ;  /* 0x000000050c00720c */ /* 0x000fe40003f21070 */
[----:B------:R-:W-:Y:S02]  /*01e0*/  LOP3.LUT R4, RZ, R3, RZ, 0x33, !PT ;  /* 0x00000003ff047212 */ /* 0x000fe400078e33ff */
[----:B------:R-:W-:-:S02]  /*01f0*/  ISETP.NE.AND.EX P0, PT, R7, UR11, PT, P0 ;  /* 0x0000000b07007c0c */ /* 0x000fc4000bf05300 */
        /* <DEDUP_REMOVED lines=31> */
[----:B0-----:R-:W-:Y:S01]  /*03f0*/  IADD3 R13, P0, PT, R15, -R7, RZ ;  /* 0x800000070f0d7210 */ /* 0x001fe20007f1e0ff */
[----:B------:R-:W-:Y:S01]  /*0400*/  BSSY.RECONVERGENT B0, `(.L_x_585) ;  /* 0x000007c000007945 */ /* 0x000fe20003800200 */
[----:B------:R-:W-:-:S06]  /*0410*/  UIADD3 UR4, UPT, UPT, UR6, -0x1, URZ ;  /* 0xffffffff06047890 */ /* 0x000fcc000fffe0ff */
[----:B------:R-:W-:-:S05]  /*0420*/  LOP3.LUT R19, R6, UR4, RZ, 0xc0, !PT ;  /* 0x0000000406137c12 */ /* 0x000fca000f8ec0ff */
[----:B------:R-:W-:Y:S01]  /*0430*/  IMAD.WIDE.U32 R2, R19, R0, RZ ;  /* 0x0000000013027225 */ /* 0x000fe200078e00ff */
        /* <DEDUP_REMOVED lines=32> */
.L_x_589:
        /* <DEDUP_REMOVED lines=13> */
[----:B------:R-:W-:Y:S02]  /*0710*/  LEA R8, P1, R9, UR4, 0x2 ;  /* 0x0000000409087c11 */ /* 0x000fe4000f8210ff */
[----:B------:R-:W-:Y:S02]  /*0720*/  LEA.HI.X R17, R11, UR5, R12, 0x2, P0 ;  /* 0x000000050b117c11 */ /* 0x000fe400080f140c */
[----:B------:R-:W-:-:S03]  /*0730*/  LEA.HI.X R9, R9, UR5, R10, 0x2, P1 ;  /* 0x0000000509097c11 */ /* 0x000fc600088f140a */
[----:B------:R-:W2:Y:S04]  /*0740*/  LDG.E R11, desc[UR8][R16.64] ;  /* 0x00000008100b7981 */ /* 0x000ea8000c1e1900 */
[----:B------:R-:W3:Y:S01]  /*0750*/  LDG.E R9, desc[UR8][R8.64] ;  /* 0x0000000808097981 */ /* 0x000ee2000c1e1900 */
[----:B--2--5:R-:W-:-:S04]  /*0760*/  IMAD.WIDE R10, R11, 0x4, R2 ;  /* 0x000000040b0a7825 */ /* 0x024fc800078e0202 */
[----:B---3--:R-:W-:Y:S02]  /*0770*/  IMAD.WIDE R12, R9, 0x4, R2 ;  /* 0x00000004090c7825 */ /* 0x008fe400078e0202 */
[----:B------:R-:W2:Y:S04]  /*0780*/  LD.E R11, desc[UR8][R10.64] ;  /* 0x000000080a0b7980 */ /* 0x000ea8000c101900 */
[----:B------:R-:W2:Y:S01]  /*0790*/  LD.E R12, desc[UR8][R12.64] ;  /* 0x000000080c0c7980 */ /* 0x000ea2000c101900 */
[----:B------:R-:W-:-:S05]  /*07a0*/  IADD3 R23, P1, PT, R18, 0x1, RZ ;  /* 0x0000000112177810 */ /* 0x000fca0007f3e0ff */
[----:B------:R-:W-:Y:S01]  /*07b0*/  IMAD.X R25, RZ, RZ, R20, P1 ;  /* 0x000000ffff197224 */ /* 0x000fe200008e0614 */
[----:B--2---:R-:W-:-:S04]  /*07c0*/  FSETP.GEU.AND P0, PT, R12, R11, PT ;  /* 0x0000000b0c00720b */ /* 0x004fc80003f0e000 */
[----:B------:R-:W-:Y:S02]  /*07d0*/  SEL R4, R23, R4, P0 ;  /* 0x0000000417047207 */ /* 0x000fe40000000000 */
[----:B------:R-:W-:Y:S02]  /*07e0*/  SEL R15, R15, R18, P0 ;  /* 0x000000120f0f7207 */ /* 0x000fe40000000000 */
[----:B------:R-:W-:Y:S02]  /*07f0*/  SEL R0, R25, R0, P0 ;  /* 0x0000000019007207 */ /* 0x000fe40000000000 */
[----:B------:R-:W-:Y:S02]  /*0800*/  SEL R21, R21, R20, P0 ;  /* 0x0000001415157207 */ /* 0x000fe40000000000 */
[----:B------:R-:W-:-:S04]  /*0810*/  ISETP.GE.U32.AND P0, PT, R4, R15, PT ;  /* 0x0000000f0400720c */ /* 0x000fc80003f06070 */
[----:B------:R-:W-:-:S13]  /*0820*/  ISETP.GE.U32.AND.EX P0, PT, R0, R21, PT, P0 ;  /* 0x000000150000720c */ /* 0x000fda0003f06100 */
[----:B------:R-:W-:Y:S05]  /*0830*/  @!P0 BRA `(.L_x_589) ;  /* 0xfffffffc00808947 */ /* 0x000fea000383ffff */
.L_x_588:
[----:B------:R-:W-:Y:S05]  /*0840*/  BSYNC.RECONVERGENT B1 ;  /* 0x0000000000017941 */ /* 0x000fea0003800200 */
.L_x_587:
[----:B------:R-:W-:Y:S05]  /*0850*/  BRA `(.L_x_590) ;  /* 0x0000000000d87947 */ /* 0x000fea0003800000 */
.L_x_586:
        /* <DEDUP_REMOVED lines=22> */
.L_x_591:
        /* <DEDUP_REMOVED lines=32> */
.L_x_590:
[----:B------:R-:W-:Y:S05]  /*0bc0*/  BSYNC.RECONVERGENT B0 ;  /* 0x0000000000007941 */ /* 0x000fea0003800200 */
.L_x_585:
[----:B------:R-:W0:Y:S01]  /*0bd0*/  LDCU.64 UR6, c[0x0][0x3a8] ;  /* 0x00007500ff0677ac */ /* 0x000e220008000a00 */
[----:B------:R-:W-:-:S05]  /*0be0*/  IADD3 R4, P0, PT, R4, R7, RZ ;  /* 0x0000000704047210 */ /* 0x000fca0007f1e0ff */
[----:B------:R-:W-:Y:S01]  /*0bf0*/  IMAD.X R5, R0, 0x1, R5, P0 ;  /* 0x0000000100057824 */ /* 0x000fe200000e0605 */
[----:B0-----:R-:W-:-:S04]  /*0c00*/  LEA R2, P1, R6, UR6, 0x3 ;  /* 0x0000000606027c11 */ /* 0x001fc8000f8218ff */
[----:B------:R-:W-:-:S05]  /*0c10*/  LEA.HI.X R3, R6, UR7, RZ, 0x3, P1 ;  /* 0x0000000706037c11 */ /* 0x000fca00088f1cff */
[----:B------:R-:W-:Y:S01]  /*0c20*/  STG.E.64 desc[UR8][R2.64], R4 ;  /* 0x0000000402007986 */ /* 0x000fe2000c101b08 */
[----:B------:R-:W-:Y:S05]  /*0c30*/  EXIT ;  /* 0x000000000000794d */ /* 0x000fea0003800000 */
.L_x_592:
        /* <DEDUP_REMOVED lines=12> */
.L_x_1362:


//--------------------- .text._ZN3cub18CUB_300001_SM_10006detail10merge_sort30DeviceMergeSortBlockSortKernelINS2_10policy_hubIN6thrust24THRUST_300001_SM_1000_NS10device_ptrIiEEE9Policy600ES8_PNS0_8NullTypeES8_SC_m4cmpfiSB_EEvbT0_T1_T2_T3_T4_PT6_PT7_T5_NS1_7vsmem_tE --------------------------
	.section	.text._ZN3cub18CUB_300001_SM_10006detail10merge_sort30DeviceMergeSortBlockSortKernelINS2_10policy_hubIN6thrust24THRUST_300001_SM_1000_NS10device_ptrIiEEE9Policy600ES8_PNS0_8NullTypeES8_SC_m4cmpfiSB_EEvbT0_T1_T2_T3_T4_PT6_PT7_T5_NS1_7vsmem_tE,"ax",@progbits
	.align	128
        .global         _ZN3cub18CUB_300001_SM_10006detail10merge_sort30DeviceMergeSortBlockSortKernelINS2_10policy_hubIN6thrust24THRUST_300001_SM_1000_NS10device_ptrIiEEE9Policy600ES8_PNS0_8NullTypeES8_SC_m4cmpfiSB_EEvbT0_T1_T2_T3_T4_PT6_PT7_T5_NS1_7vsmem_tE
        .type           _ZN3cub18CUB_300001_SM_10006detail10merge_sort30DeviceMergeSortBlockSortKernelINS2_10policy_hubIN6thrust24THRUST_300001_SM_1000_NS10device_ptrIiEEE9Policy600ES8_PNS0_8NullTypeES8_SC_m4cmpfiSB_EEvbT0_T1_T2_T3_T4_PT6_PT7_T5_NS1_7vsmem_tE,@function
        .size           _ZN3cub18CUB_300001_SM_10006detail10merge_sort30DeviceMergeSortBlockSortKernelINS2_10policy_hubIN6thrust24THRUST_300001_SM_1000_NS10device_ptrIiEEE9Policy600ES8_PNS0_8NullTypeES8_SC_m4cmpfiSB_EEvbT0_T1_T2_T3_T4_PT6_PT7_T5_NS1_7vsmem_tE,(.L_x_1363 - _ZN3cub18CUB_300001_SM_10006detail10merge_sort30DeviceMergeSortBlockSortKernelINS2_10policy_hubIN6thrust24THRUST_300001_SM_1000_NS10device_ptrIiEEE9Policy600ES8_PNS0_8NullTypeES8_SC_m4cmpfiSB_EEvbT0_T1_T2_T3_T4_PT6_PT7_T5_NS1_7vsmem_tE)
        .other          _ZN3cub18CUB_300001_SM_10006detail10merge_sort30DeviceMergeSortBlockSortKernelINS2_10policy_hubIN6thrust24THRUST_300001_SM_1000_NS10device_ptrIiEEE9Policy600ES8_PNS0_8NullTypeES8_SC_m4cmpfiSB_EEvbT0_T1_T2_T3_T4_PT6_PT7_T5_NS1_7vsmem_tE,@"STO_CUDA_ENTRY STV_DEFAULT"
_ZN3cub18CUB_300001_SM_10006detail10merge_sort30DeviceMergeSortBlockSortKernelINS2_10policy_hubIN6thrust24THRUST_300001_SM_1000_NS10device_ptrIiEEE9Policy600ES8_PNS0_8NullTypeES8_SC_m4cmpfiSB_EEvbT0_T1_T2_T3_T4_PT6_PT7_T5_NS1_7vsmem_tE:
.text._ZN3cub18CUB_300001_SM_10006detail10merge_sort30DeviceMergeSortBlockSortKernelINS2_10policy_hubIN6thrust24THRUST_300001_SM_1000_NS10device_ptrIiEEE9Policy600ES8_PNS0_8NullTypeES8_SC_m4cmpfiSB_EEvbT0_T1_T2_T3_T4_PT6_PT7_T5_NS1_7vsmem_tE:
[----:B------:R-:W-:Y:S08]  /*0000*/  LDC R1, c[0x0][0x37c] ;  /* 0x0000df00ff017b82 */ /* 0x000ff00000000800 */
[----:B------:R-:W0:Y:S01]  /*0010*/  S2UR UR10, SR_CTAID.X ;  /* 0x00000000000a79c3 */ /* 0x000e220000002500 */
[----:B------:R-:W1:Y:S01]  /*0020*/  LDCU UR4, c[0x0][0x370] ;  /* 0x00006e00ff0477ac */ /* 0x000e620008000800 */
[----:B------:R-:W2:Y:S01]  /*0030*/  LDCU.64 UR8, c[0x0][0x358] ;  /* 0x00006b00ff0877ac */ /* 0x000ea20008000a00 */
[----:B-1----:R-:W-:-:S04]  /*0040*/  UIADD3 UR4, UP0, UPT, UR4, -0x1, URZ ;  /* 0xffffffff04047890 */ /* 0x002fc8000ff1e0ff */
[----:B------:R-:W-:Y:S02]  /*0050*/  UIADD3.X UR6, UPT, UPT, URZ, -0x1, URZ, UP0, !UPT ;  /* 0xffffffffff067890 */ /* 0x000fe400087fe4ff */
[----:B0-----:R-:W-:Y:S02]  /*0060*/  UISETP.GT.U32.AND UP0, UPT, UR4, UR10, UPT ;  /* 0x0000000a0400728c */ /* 0x001fe4000bf04070 */
[----:B------:R-:W-:Y:S02]  /*0070*/  UIMAD.WIDE.U32 UR4, UR10, 0x1100, URZ ;  /* 0x000011000a0478a5 */ /* 0x000fe4000f8e00ff */
[----:B------:R-:W-:-:S09]  /*0080*/  UISETP.GT.U32.AND.EX UP0, UPT, UR6, URZ, UPT, UP0 ;  /* 0x000000ff0600728c */ /* 0x000fd2000bf04100 */
[----:B--2---:R-:W-:Y:S05]  /*0090*/  BRA.U !UP0, `(.L_x_593) ;  /* 0x0000006508147547 */ /* 0x004fea000b800000 */
[----:B------:R-:W0:Y:S01]  /*00a0*/  S2R R0, SR_TID.X ;  /* 0x0000000000007919 */ /* 0x000e220000002100 */
[----:B------:R-:W1:Y:S01]  /*00b0*/  LDCU.64 UR6, c[0x0][0x388] ;  /* 0x00007100ff0677ac */ /* 0x000e620008000a00 */
[----:B------:R-:W-:Y:S01]  /*00c0*/  ACQBULK ;  /* 0x000000000000782e */ /* 0x000fe20000000000 */
[----:B0-----:R-:W-:-:S05]  /*00d0*/  LOP3.LUT R2, R0, 0x3e0, RZ, 0xc0, !PT ;  /* 0x000003e000027812 */ /* 0x001fca00078ec0ff */
[----:B------:R-:W-:-:S05]  /*00e0*/  IMAD R3, R2, 0x11, RZ ;  /* 0x0000001102037824 */ /* 0x000fca00078e02ff */
[----:B------:R-:W-:-:S04]  /*00f0*/  LOP3.LUT R3, R3, 0x1f, R0, 0xf8, !PT ;  /* 0x0000001f03037812 */ /* 0x000fc800078ef800 */
[----:B------:R-:W-:-:S05]  /*0100*/  IADD3 R3, P0, PT, R3, UR4, RZ ;  /* 0x0000000403037c10 */ /* 0x000fca000ff1e0ff */
[----:B------:R-:W-:Y:S02]  /*0110*/  IMAD.X R4, RZ, RZ, UR5, P0 ;  /* 0x00000005ff047e24 */ /* 0x000fe400080e06ff */
        /* <DEDUP_REMOVED lines=48> */
[----:B------:R-:W1:Y:S04]  /*0420*/  LDS R8, [R5+0x4] ;  /* 0x0000040005087984 */ /* 0x000e680000000800 */
[----:B------:R-:W-:Y:S04]  /*0430*/  LDS R29, [R5+0x8] ;  /* 0x00000800051d7984 */ /* 0x000fe80000000800 */
[----:B------:R-:W-:Y:S04]  /*0440*/  LDS R36, [R5+0xc] ;  /* 0x00000c0005247984 */ /* 0x000fe80000000800 */
[----:B------:R-:W-:Y:S04]  /*0450*/  LDS R11, [R5+0x10] ;  /* 0x00001000050b7984 */ /* 0x000fe80000000800 */
[----:B------:R-:W2:Y:S04]  /*0460*/  LDS R30, [R5+0x14] ;  /* 0x00001400051e7984 */ /* 0x000ea80000000800 */
[----:B------:R-:W-:Y:S04]  /*0470*/  LDS R7, [R5+0x18] ;  /* 0x0000180005077984 */ /* 0x000fe80000000800 */
[----:B------:R-:W3:Y:S04]  /*0480*/  LDS R22, [R5+0x1c] ;  /* 0x00001c0005167984 */ /* 0x000ee80000000800 */
[----:B------:R-:W-:Y:S04]  /*0490*/  LDS R14, [R5+0x20] ;  /* 0x00002000050e7984 */ /* 0x000fe80000000800 */
[----:B------:R-:W4:Y:S04]  /*04a0*/  LDS R15, [R5+0x24] ;  /* 0x00002400050f7984 */ /* 0x000f280000000800 */
[----:B------:R-:W-:Y:S04]  /*04b0*/  LDS R35, [R5+0x28] ;  /* 0x0000280005237984 */ /* 0x000fe80000000800 */
[----:B------:R-:W5:Y:S04]  /*04c0*/  LDS R10, [R5+0x2c] ;  /* 0x00002c00050a7984 */ /* 0x000f680000000800 */
[----:B------:R-:W5:Y:S04]  /*04d0*/  LDS R28, [R5+0x30] ;  /* 0x00003000051c7984 */ /* 0x000f680000000800 */
[----:B------:R-:W-:Y:S04]  /*04e0*/  LDS R23, [R5+0x34] ;  /* 0x0000340005177984 */ /* 0x000fe80000000800 */
[----:B------:R-:W5:Y:S04]  /*04f0*/  LDS R9, [R5+0x38] ;  /* 0x0000380005097984 */ /* 0x000f680000000800 */
[----:B------:R-:W5:Y:S04]  /*0500*/  LDS R6, [R5+0x3c] ;  /* 0x00003c0005067984 */ /* 0x000f680000000800 */
[----:B------:R3:W5:Y:S01]  /*0510*/  LDS R33, [R5+0x40] ;  /* 0x0000400005217984 */ /* 0x0007620000000800 */
[----:B------:R-:W-:Y:S08]  /*0520*/  BAR.SYNC.DEFER_BLOCKING 0x0 ;  /* 0x0000000000007b1d */ /* 0x000ff00000010000 */
[----:B0-----:R-:W0:Y:S08]  /*0530*/  LDC.64 R16, c[0x4][0x8] ;  /* 0x01000200ff107b82 */ /* 0x001e300000000a00 */
[----:B------:R-:W-:Y:S01]  /*0540*/  PREEXIT ;  /* 0x000000000000782d */ /* 0x000fe20000000000 */
[----:B0-----:R-:W1:Y:S02]  /*0550*/  LDG.E.64 R16, desc[UR8][R16.64] ;  /* 0x0000000810107981 */ /* 0x001e64000c1e1b00 */
[----:B-1----:R-:W-:-:S04]  /*0560*/  IMAD.WIDE R12, R8, 0x4, R16 ;  /* 0x00000004080c7825 */ /* 0x002fc800078e0210 */
[--C-:B------:R-:W-:Y:S02]  /*0570*/  IMAD.WIDE R24, R31, 0x4, R16.reuse ;  /* 0x000000041f187825 */ /* 0x100fe400078e0210 */
[----:B------:R-:W5:Y:S02]  /*0580*/  LD.E R12, desc[UR8][R12.64] ;  /* 0x000000080c0c7980 */ /* 0x000f64000c101900 */
[--C-:B--2---:R-:W-:Y:S02]  /*0590*/  IMAD.WIDE R40, R30, 0x4, R16.reuse ;  /* 0x000000041e287825 */ /* 0x104fe400078e0210 */
[----:B------:R-:W2:Y:S02]  /*05a0*/  LD.E R25, desc[UR8][R24.64] ;  /* 0x0000000818197980 */ /* 0x000ea4000c101900 */
[--C-:B------:R-:W-:Y:S02]  /*05b0*/  IMAD.WIDE R38, R11, 0x4, R16.reuse ;  /* 0x000000040b267825 */ /* 0x100fe400078e0210 */
[----:B------:R-:W2:Y:S02]  /*05c0*/  LD.E R19, desc[UR8][R40.64] ;  /* 0x0000000828137980 */ /* 0x000ea4000c101900 */
[----:B------:R-:W-:-:S02]  /*05d0*/  IMAD.WIDE R26, R36, 0x4, R16 ;  /* 0x00000004241a7825 */ /* 0x000fc400078e0210 */
[----:B------:R-:W2:Y:S02]  /*05e0*/  LD.E R18, desc[UR8][R38.64] ;  /* 0x0000000826127980 */ /* 0x000ea4000c101900 */
[--C-:B------:R-:W-:Y:S02]  /*05f0*/  IMAD.WIDE R44, R29, 0x4, R16.reuse ;  /* 0x000000041d2c7825 */ /* 0x100fe400078e0210 */
[----:B---3--:R4:W3:Y:S04]  /*0600*/  LD.E R5, desc[UR8][R26.64] ;  /* 0x000000081a057980 */ /* 0x0088e8000c101900 */
[----:B------:R-:W3:Y:S01]  /*0610*/  LD.E R34, desc[UR8][R44.64] ;  /* 0x000000082c227980 */ /* 0x000ee2000c101900 */
[----:B------:R-:W-:-:S04]  /*0620*/  IMAD.WIDE R42, R22, 0x4, R16 ;  /* 0x00000004162a7825 */ /* 0x000fc800078e0210 */
[--C-:B------:R-:W-:Y:S01]  /*0630*/  IMAD.WIDE R20, R7, 0x4, R16.reuse ;  /* 0x0000000407147825 */ /* 0x100fe200078e0210 */
[----:B------:R-:W3:Y:S03]  /*0640*/  LD.E R13, desc[UR8][R42.64] ;  /* 0x000000082a0d7980 */ /* 0x000ee6000c101900 */
[--C-:B----4-:R-:W-:Y:S01]  /*0650*/  IMAD.WIDE R26, R15, 0x4, R16.reuse ;  /* 0x000000040f1a7825 */ /* 0x110fe200078e0210 */
[----:B------:R0:W4:Y:S03]  /*0660*/  LD.E R32, desc[UR8][R20.64] ;  /* 0x0000000814207980 */ /* 0x000126000c101900 */
[--C-:B-----5:R-:W-:Y:S01]  /*0670*/  IMAD.WIDE R40, R10, 0x4, R16.reuse ;  /* 0x000000040a287825 */ /* 0x120fe200078e0210 */
[----:B------:R1:W5:Y:S03]  /*0680*/  LD.E R37, desc[UR8][R26.64] ;  /* 0x000000081a257980 */ /* 0x000366000c101900 */
[----:B------:R-:W-:-:S04]  /*0690*/  IMAD.WIDE R38, R35, 0x4, R16 ;  /* 0x0000000423267825 */ /* 0x000fc800078e0210 */
[----:B0-----:R-:W-:-:S06]  /*06a0*/  IMAD.WIDE R20, R28, 0x4, R16 ;  /* 0x000000041c147825 */ /* 0x001fcc00078e0210 */
[----:B------:R-:W5:Y:S01]  /*06b0*/  LD.E R21, desc[UR8][R20.64] ;  /* 0x0000000814157980 */ /* 0x000f62000c101900 */
[----:B-1----:R-:W-:-:S06]  /*06c0*/  IMAD.WIDE R26, R9, 0x4, R16 ;  /* 0x00000004091a7825 */ /* 0x002fcc00078e0210 */
[----:B------:R-:W5:Y:S01]  /*06d0*/  LD.E R27, desc[UR8][R26.64] ;  /* 0x000000081a1b7980 */ /* 0x000f62000c101900 */
[----:B--2---:R-:W-:Y:S01]  /*06e0*/  FSETP.GEU.AND P0, PT, R12, R25, PT ;  /* 0x000000190c00720b */ /* 0x004fe20003f0e000 */
[----:B------:R-:W-:-:S05]  /*06f0*/  IMAD.WIDE R24, R14, 0x4, R16 ;  /* 0x000000040e187825 */ /* 0x000fca00078e0210 */
[----:B------:R0:W5:Y:S01]  /*0700*/  LD.E R12, desc[UR8][R24.64] ;  /* 0x00000008180c7980 */ /* 0x000162000c101900 */
[----:B------:R-:W-:Y:S01]  /*0710*/  FSETP.GEU.AND P5, PT, R19, R18, PT ;  /* 0x000000121300720b */ /* 0x000fe20003fae000 */
[----:B------:R-:W-:-:S06]  /*0720*/  IMAD.WIDE R18, R23, 0x4, R16 ;  /* 0x0000000417127825 */ /* 0x000fcc00078e0210 */
[----:B------:R-:W2:Y:S01]  /*0730*/  LD.E R18, desc[UR8][R18.64] ;  /* 0x0000000812127980 */ /* 0x000ea2000c101900 */
[----:B---3--:R-:W-:-:S03]  /*0740*/  FSETP.GEU.AND P1, PT, R5, R34, PT ;  /* 0x000000220500720b */ /* 0x008fc60003f2e000 */
[----:B------:R-:W3:Y:S04]  /*0750*/  LD.E R34, desc[UR8][R40.64] ;  /* 0x0000000828227980 */ /* 0x000ee8000c101900 */
[----:B------:R1:W3:Y:S01]  /*0760*/  LD.E R5, desc[UR8][R38.64] ;  /* 0x0000000826057980 */ /* 0x0002e2000c101900 */
[----:B0-----:R-:W-:-:S06]  /*0770*/  IMAD.WIDE R24, R6, 0x4, R16 ;  /* 0x0000000406187825 */ /* 0x001fcc00078e0210 */
[----:B------:R-:W3:Y:S01]  /*0780*/  LD.E R24, desc[UR8][R24.64] ;  /* 0x0000000818187980 */ /* 0x000ee2000c101900 */
[----:B----4-:R-:W-:Y:S02]  /*0790*/  FSETP.GEU.AND P6, PT, R13, R32, PT ;  /* 0x000000200d00720b */ /* 0x010fe40003fce000 */
[----:B------:R-:W-:Y:S02]  /*07a0*/  SEL R32, R8, R31, P0 ;  /* 0x0000001f08207207 */ /* 0x000fe40000000000 */
[----:B-1----:R-:W-:Y:S02]  /*07b0*/  SEL R39, R29, R36, P1 ;  /* 0x000000241d277207 */ /* 0x002fe40000800000 */
[----:B------:R-:W-:Y:S02]  /*07c0*/  SEL R29, R36, R29, P1 ;  /* 0x0000001d241d7207 */ /* 0x000fe40000800000 */
[----:B-----5:R-:W-:Y:S01]  /*07d0*/  FSETP.GEU.AND P4, PT, R37, R12, PT ;  /* 0x0000000c2500720b */ /* 0x020fe20003f8e000 */
[----:B------:R-:W-:-:S04]  /*07e0*/  IMAD.WIDE R12, R32, 0x4, R16 ;  /* 0x00000004200c7825 */ /* 0x000fc800078e0210 */
[--C-:B------:R-:W-:Y:S02]  /*07f0*/  IMAD.WIDE R36, R39, 0x4, R16.reuse ;  /* 0x0000000427247825 */ /* 0x100fe400078e0210 */
[----:B------:R-:W4:Y:S01]  /*0800*/  LD.E R12, desc[UR8][R12.64] ;  /* 0x000000080c0c7980 */ /* 0x000f22000c101900 */
[----:B--2---:R-:W-:Y:S01]  /*0810*/  FSETP.GEU.AND P3, PT, R18, R21, PT ;  /* 0x000000151200720b */ /* 0x004fe20003f6e000 */
[----:B------:R-:W-:Y:S02]  /*0820*/  IMAD.WIDE R18, R29, 0x4, R16 ;  /* 0x000000041d127825 */ /* 0x000fe400078e0210 */
[----:B------:R0:W4:Y:S04]  /*0830*/  LD.E R37, desc[UR8][R36.64] ;  /* 0x0000000824257980 */ /* 0x000128000c101900 */
[----:B------:R-:W2:Y:S01]  /*0840*/  LD.E R18, desc[UR8][R18.64] ;  /* 0x0000000812127980 */ /* 0x000ea2000c101900 */
[----:B---3--:R-:W-:-:S02]  /*0850*/  FSETP.GEU.AND P2, PT, R34, R5, PT ;  /* 0x000000052200720b */ /* 0x008fc40003f4e000 */
[----:B------:R-:W-:Y:S02]  /*0860*/  SEL R34, R11, R30, P5 ;  /* 0x0000001e0b227207 */ /* 0x000fe40002800000 */
[----:B------:R-:W-:-:S03]  /*0870*/  SEL R11, R30, R11, P5 ;  /* 0x0000000b1e0b7207 */ /* 0x000fc60002800000 */
[----:B------:R-:W-:Y:S01]  /*0880*/  IMAD.WIDE R20, R34, 0x4, R16 ;  /* 0x0000000422147825 */ /* 0x000fe200078e0210 */
[----:B------:R-:W-:Y:S02]  /*0890*/  SEL R30, R7, R22, P6 ;  /* 0x00000016071e7207 */ /* 0x000fe40003000000 */
[----:B------:R-:W-:-:S03]  /*08a0*/  FSETP.GEU.AND P1, PT, R24, R27, PT ;  /* 0x0000001b1800720b */ /* 0x000fc60003f2e000 */
[----:B------:R-:W2:Y:S01]  /*08b0*/  LD.E R21, desc[UR8][R20.64] ;  /* 0x0000000814157980 */ /* 0x000ea2000c101900 */
[----:B------:R-:W-:-:S04]  /*08c0*/  IMAD.WIDE R24, R11, 0x4, R16 ;  /* 0x000000040b187825 */ /* 0x000fc800078e0210 */
[----:B------:R-:W-:Y:S02]  /*08d0*/  IMAD.WIDE R26, R30, 0x4, R16 ;  /* 0x000000041e1a7825 */ /* 0x000fe400078e0210 */
[----:B------:R-:W3:Y:S04]  /*08e0*/  LD.E R24, desc[UR8][R24.64] ;  /* 0x0000000818187980 */ /* 0x000ee8000c101900 */
[----:B------:R-:W3:Y:S01]  /*08f0*/  LD.E R27, desc[UR8][R26.64] ;  /* 0x000000081a1b7980 */ /* 0x000ee2000c101900 */
[----:B------:R-:W-:Y:S02]  /*0900*/  SEL R5, R15, R14, P4 ;  /* 0x0000000e0f057207 */ /* 0x000fe40002000000 */
[----:B0-----:R-:W-:Y:S02]  /*0910*/  SEL R36, R35, R10, P2 ;  /* 0x0000000a23247207 */ /* 0x001fe40001000000 */
[----:B------:R-:W-:-:S02]  /*0920*/  SEL R7, R22, R7, P6 ;  /* 0x0000000716077207 */ /* 0x000fc40003000000 */
[----:B------:R-:W-:Y:S01]  /*0930*/  SEL R22, R14, R15, P4 ;  /* 0x0000000f0e167207 */ /* 0x000fe20002000000 */
[----:B------:R-:W-:Y:S01]  /*0940*/  IMAD.WIDE R14, R36, 0x4, R16 ;  /* 0x00000004240e7825 */ /* 0x000fe200078e0210 */
[----:B------:R-:W-:Y:S02]  /*0950*/  SEL R35, R10, R35, P2 ;  /* 0x000000230a237207 */ /* 0x000fe40001000000 */
[----:B------:R-:W-:-:S03]  /*0960*/  SEL R10, R28, R23, P3 ;  /* 0x000000171c0a7207 */ /* 0x000fc60001800000 */
[----:B------:R-:W5:Y:S01]  /*0970*/  LD.E R15, desc[UR8][R14.64] ;  /* 0x000000080e0f7980 */ /* 0x000f62000c101900 */
[----:B------:R-:W-:Y:S01]  /*0980*/  SEL R23, R23, R28, P3 ;  /* 0x0000001c17177207 */ /* 0x000fe20001800000 */
[----:B------:R-:W-:Y:S01]  /*0990*/  IMAD.WIDE R42, R22, 0x4, R16 ;  /* 0x00000004162a7825 */ /* 0x000fe200078e0210 */
[----:B------:R-:W-:-:S03]  /*09a0*/  SEL R28, R9, R6, P1 ;  /* 0x00000006091c7207 */ /* 0x000fc60000800000 */
[--C-:B------:R-:W-:Y:S02]  /*09b0*/  IMAD.WIDE R40, R7, 0x4, R16.reuse ;  /* 0x0000000407287825 */ /* 0x100fe400078e0210 */
[----:B------:R-:W5:Y:S04]  /*09c0*/  LD.E R42, desc[UR8][R42.64] ;  /* 0x000000082a2a7980 */ /* 0x000f68000c101900 */
[----:B------:R-:W5:Y:S01]  /*09d0*/  LD.E R41, desc[UR8][R40.64] ;  /* 0x0000000828297980 */ /* 0x000f62000c101900 */
[----:B----4-:R-:W-:Y:S01]  /*09e0*/  FSETP.GEU.AND P5, PT, R37, R12, PT ;  /* 0x0000000c2500720b */ /* 0x010fe20003fae000 */
[----:B------:R-:W-:-:S06]  /*09f0*/  IMAD.WIDE R12, R5, 0x4, R16 ;  /* 0x00000004050c7825 */ /* 0x000fcc00078e0210 */
[----:B------:R-:W4:Y:S01]  /*0a00*/  LD.E R12, desc[UR8][R12.64] ;  /* 0x000000080c0c7980 */ /* 0x000f22000c101900 */
[----:B--2---:R-:W-:Y:S01]  /*0a10*/  FSETP.GEU.AND P4, PT, R21, R18, PT ;  /* 0x000000121500720b */ /* 0x004fe20003f8e000 */
[----:B------:R-:W-:-:S04]  /*0a20*/  IMAD.WIDE R18, R35, 0x4, R16 ;  /* 0x0000000423127825 */ /* 0x000fc800078e0210 */
[--C-:B------:R-:W-:Y:S02]  /*0a30*/  IMAD.WIDE R20, R10, 0x4, R16.reuse ;  /* 0x000000040a147825 */ /* 0x100fe400078e0210 */
[----:B------:R0:W2:Y:S04]  /*0a40*/  LD.E R18, desc[UR8][R18.64] ;  /* 0x0000000812127980 */ /* 0x0000a8000c101900 */
[----:B------:R-:W2:Y:S01]  /*0a50*/  LD.E R21, desc[UR8][R20.64] ;  /* 0x0000000814157980 */ /* 0x000ea2000c101900 */
[----:B---3--:R-:W-:Y:S01]  /*0a60*/  FSETP.GEU.AND P6, PT, R27, R24, PT ;  /* 0x000000181b00720b */ /* 0x008fe20003fce000 */
[----:B------:R-:W-:-:S04]  /*0a70*/  IMAD.WIDE R24, R23, 0x4, R16 ;  /* 0x0000000417187825 */ /* 0x000fc800078e0210 */
[----:B------:R-:W-:Y:S02]  /*0a80*/  IMAD.WIDE R26, R28, 0x4, R16 ;  /* 0x000000041c1a7825 */ /* 0x000fe400078e0210 */
[----:B------:R1:W3:Y:S04]  /*0a90*/  LD.E R24, desc[UR8][R24.64] ;  /* 0x0000000818187980 */ /* 0x0002e8000c101900 */
[----:B------:R-:W3:Y:S01]  /*0aa0*/  LD.E R27, desc[UR8][R26.64] ;  /* 0x000000081a1b7980 */ /* 0x000ee2000c101900 */
[----:B0-----:R-:W-:Y:S02]  /*0ab0*/  SEL R19, R39, R32, P5 ;  /* 0x0000002027137207 */ /* 0x001fe40002800000 */
[----:B------:R-:W-:Y:S02]  /*0ac0*/  SEL R31, R31, R8, P0 ;  /* 0x000000081f1f7207 */ /* 0x000fe40000000000 */
[----:B------:R-:W-:-:S02]  /*0ad0*/  SEL R32, R32, R39, P5 ;  /* 0x0000002720207207 */ /* 0x000fc40002800000 */
[----:B------:R-:W-:Y:S01]  /*0ae0*/  SEL R6, R6, R9, P1 ;  /* 0x0000000906067207 */ /* 0x000fe20000800000 */
[----:B------:R-:W-:Y:S01]  /*0af0*/  IMAD.WIDE R8, R31, 0x4, R16 ;  /* 0x000000041f087825 */ /* 0x000fe200078e0210 */
[----:B------:R-:W-:Y:S02]  /*0b00*/  SEL R37, R34, R29, P4 ;  /* 0x0000001d22257207 */ /* 0x000fe40002000000 */
[----:B------:R-:W-:-:S03]  /*0b10*/  SEL R34, R29, R34, P4 ;  /* 0x000000221d227207 */ /* 0x000fc60002000000 */
[----:B------:R-:W3:Y:S01]  /*0b20*/  LD.E R8, desc[UR8][R8.64] ;  /* 0x0000000808087980 */ /* 0x000ee2000c101900 */
[----:B-1----:R-:W-:Y:S02]  /*0b30*/  SEL R25, R30, R11, P6 ;  /* 0x0000000b1e197207 */ /* 0x002fe40003000000 */
[----:B-----5:R-:W-:Y:S01]  /*0b40*/  FSETP.GEU.AND P2, PT, R42, R41, PT ;  /* 0x000000292a00720b */ /* 0x020fe20003f4e000 */
[----:B------:R-:W-:Y:S01]  /*0b50*/  IMAD.WIDE R40, R33, 0x4, R16 ;  /* 0x0000000421287825 */ /* 0x000fe200078e0210 */
[----:B------:R-:W-:-:S03]  /*0b60*/  SEL R30, R11, R30, P6 ;  /* 0x0000001e0b1e7207 */ /* 0x000fc60003000000 */
[--C-:B------:R-:W-:Y:S02]  /*0b70*/  IMAD.WIDE R42, R6, 0x4, R16.reuse ;  /* 0x00000004062a7825 */ /* 0x100fe400078e0210 */
[----:B------:R-:W5:Y:S02]  /*0b80*/  LD.E R40, desc[UR8][R40.64] ;  /* 0x0000000828287980 */ /* 0x000f64000c101900 */
[--C-:B------:R-:W-:Y:S02]  /*0b90*/  IMAD.WIDE R38, R30, 0x4, R16.reuse ;  /* 0x000000041e267825 */ /* 0x100fe400078e0210 */
[----:B------:R-:W5:Y:S04]  /*0ba0*/  LD.E R43, desc[UR8][R42.64] ;  /* 0x000000082a2b7980 */ /* 0x000f68000c101900 */
[----:B------:R-:W5:Y:S01]  /*0bb0*/  LD.E R39, desc[UR8][R38.64] ;  /* 0x0000000826277980 */ /* 0x000f62000c101900 */
[----:B----4-:R-:W-:Y:S01]  /*0bc0*/  FSETP.GEU.AND P1, PT, R15, R12, PT ;  /* 0x0000000c0f00720b */ /* 0x010fe20003f2e000 */
[----:B------:R-:W-:-:S04]  /*0bd0*/  IMAD.WIDE R12, R32, 0x4, R16 ;  /* 0x00000004200c7825 */ /* 0x000fc800078e0210 */
[--C-:B------:R-:W-:Y:S02]  /*0be0*/  IMAD.WIDE R14, R19, 0x4, R16.reuse ;  /* 0x00000004130e7825 */ /* 0x100fe400078e0210 */
[----:B------:R0:W4:Y:S04]  /*0bf0*/  LD.E R13, desc[UR8][R12.64] ;  /* 0x000000080c0d7980 */ /* 0x000128000c101900 */
[----:B------:R1:W4:Y:S01]  /*0c00*/  LD.E R14, desc[UR8][R14.64] ;  /* 0x000000080e0e7980 */ /* 0x000322000c101900 */
[----:B--2---:R-:W-:Y:S01]  /*0c10*/  FSETP.GEU.AND P3, PT, R21, R18, PT ;  /* 0x000000121500720b */ /* 0x004fe20003f6e000 */
[----:B------:R-:W-:-:S06]  /*0c20*/  IMAD.WIDE R20, R34, 0x4, R16 ;  /* 0x0000000422147825 */ /* 0x000fcc00078e0210 */
[----:B------:R-:W2:Y:S01]  /*0c30*/  LD.E R21, desc[UR8][R20.64] ;  /* 0x0000000814157980 */ /* 0x000ea2000c101900 */
[----:B---3--:R-:W-:Y:S01]  /*0c40*/  FSETP.GEU.AND P4, PT, R27, R24, PT ;  /* 0x000000181b00720b */ /* 0x008fe20003f8e000 */
[----:B------:R-:W-:-:S06]  /*0c50*/  IMAD.WIDE R26, R37, 0x4, R16 ;  /* 0x00000004251a7825 */ /* 0x000fcc00078e0210 */
[----:B------:R3:W2:Y:S01]  /*0c60*/  LD.E R26, desc[UR8][R26.64] ;  /* 0x000000081a1a7980 */ /* 0x0006a2000c101900 */
[----:B0-----:R-:W-:Y:S02]  /*0c70*/  SEL R12, R7, R22, P2 ;  /* 0x00000016070c7207 */ /* 0x001fe40001000000 */
[----:B-1----:R-:W-:Y:S02]  /*0c80*/  SEL R15, R22, R7, P2 ;  /* 0x00000007160f7207 */ /* 0x002fe40001000000 */
[----:B------:R-:W-:Y:S02]  /*0c90*/  SEL R7, R36, R5, P1 ;  /* 0x0000000524077207 */ /* 0x000fe40000800000 */
[----:B------:R-:W-:Y:S02]  /*0ca0*/  SEL R36, R5, R36, P1 ;  /* 0x0000002405247207 */ /* 0x000fe40000800000 */
[----:B------:R-:W-:Y:S02]  /*0cb0*/  SEL R5, R10, R35, P3 ;  /* 0x000000230a057207 */ /* 0x000fe40001800000 */
[----:B------:R-:W-:Y:S01]  /*0cc0*/  SEL R18, R35, R10, P3 ;  /* 0x0000000a23127207 */ /* 0x000fe20001800000 */
[----:B------:R-:W-:Y:S01]  /*0cd0*/  IMAD.WIDE R10, R36, 0x4, R16 ;  /* 0x00000004240a7825 */ /* 0x000fe200078e0210 */
[----:B---3--:R-:W-:-:S02]  /*0ce0*/  SEL R27, R28, R23, P4 ;  /* 0x000000171c1b7207 */ /* 0x008fc40002000000 */
[----:B------:R-:W-:Y:S01]  /*0cf0*/  SEL R28, R23, R28, P4 ;  /* 0x0000001c171c7207 */ /* 0x000fe20002000000 */
[--C-:B------:R-:W-:Y:S02]  /*0d00*/  IMAD.WIDE R22, R18, 0x4, R16.reuse ;  /* 0x0000000412167825 */ /* 0x100fe400078e0210 */
[----:B------:R0:W3:Y:S01]  /*0d10*/  LD.E R11, desc[UR8][R10.64] ;  /* 0x000000080a0b7980 */ /* 0x0000e2000c101900 */
[----:B-----5:R-:W-:Y:S01]  /*0d20*/  FSETP.GEU.AND P0, PT, R40, R43, PT ;  /* 0x0000002b2800720b */ /* 0x020fe20003f0e000 */
[--C-:B------:R-:W-:Y:S02]  /*0d30*/  IMAD.WIDE R40, R25, 0x4, R16.reuse ;  /* 0x0000000419287825 */ /* 0x100fe400078e0210 */
[----:B------:R-:W5:Y:S02]  /*0d40*/  LD.E R23, desc[UR8][R22.64] ;  /* 0x0000000816177980 */ /* 0x000f64000c101900 */
[--C-:B------:R-:W-:Y:S02]  /*0d50*/  IMAD.WIDE R42, R12, 0x4, R16.reuse ;  /* 0x000000040c2a7825 */ /* 0x100fe400078e0210 */
[----:B------:R-:W3:Y:S02]  /*0d60*/  LD.E R40, desc[UR8][R40.64] ;  /* 0x0000000828287980 */ /* 0x000ee4000c101900 */
[----:B------:R-:W-:-:S02]  /*0d70*/  IMAD.WIDE R44, R28, 0x4, R16 ;  /* 0x000000041c2c7825 */ /* 0x000fc400078e0210 */
[----:B------:R-:W3:Y:S04]  /*0d80*/  LD.E R43, desc[UR8][R42.64] ;  /* 0x000000082a2b7980 */ /* 0x000ee8000c101900 */
[----:B------:R-:W5:Y:S01]  /*0d90*/  LD.E R45, desc[UR8][R44.64] ;  /* 0x000000082c2d7980 */ /* 0x000f62000c101900 */
[----:B----4-:R-:W-:Y:S01]  /*0da0*/  FSETP.GEU.AND P1, PT, R13, R8, PT ;  /* 0x000000080d00720b */ /* 0x010fe20003f2e000 */
[----:B------:R-:W-:-:S06]  /*0db0*/  IMAD.WIDE R8, R15, 0x4, R16 ;  /* 0x000000040f087825 */ /* 0x000fcc00078e0210 */
[----:B------:R-:W4:Y:S01]  /*0dc0*/  LD.E R8, desc[UR8][R8.64] ;  /* 0x0000000808087980 */ /* 0x000f22000c101900 */
[----:B--2---:R-:W-:Y:S01]  /*0dd0*/  FSETP.GEU.AND P2, PT, R21, R14, PT ;  /* 0x0000000e1500720b */ /* 0x004fe20003f4e000 */
[----:B------:R-:W-:-:S06]  /*0de0*/  IMAD.WIDE R20, R7, 0x4, R16 ;  /* 0x0000000407147825 */ /* 0x000fcc00078e0210 */
[----:B------:R-:W5:Y:S01]  /*0df0*/  LD.E R20, desc[UR8][R20.64] ;  /* 0x0000000814147980 */ /* 0x000f62000c101900 */
[----:B------:R-:W-:Y:S01]  /*0e00*/  FSETP.GEU.AND P3, PT, R39, R26, PT ;  /* 0x0000001a2700720b */ /* 0x000fe20003f6e000 */
[----:B------:R-:W-:-:S06]  /*0e10*/  IMAD.WIDE R38, R5, 0x4, R16 ;  /* 0x0000000405267825 */ /* 0x000fcc00078e0210 */
[----:B------:R-:W2:Y:S01]  /*0e20*/  LD.E R38, desc[UR8][R38.64] ;  /* 0x0000000826267980 */ /* 0x000ea2000c101900 */
[----:B------:R-:W-:Y:S02]  /*0e30*/  SEL R13, R32, R31, P1 ;  /* 0x0000001f200d7207 */ /* 0x000fe40000800000 */
[----:B0-----:R-:W-:Y:S02]  /*0e40*/  SEL R10, R6, R33, P0 ;  /* 0x00000021060a7207 */ /* 0x001fe40000000000 */
[----:B---3--:R-:W-:Y:S01]  /*0e50*/  FSETP.GEU.AND P6, PT, R43, R40, PT ;  /* 0x000000282b00720b */ /* 0x008fe20003fce000 */
[----:B------:R-:W-:-:S04]  /*0e60*/  IMAD.WIDE R40, R27, 0x4, R16 ;  /* 0x000000041b287825 */ /* 0x000fc800078e0210 */
[--C-:B------:R-:W-:Y:S02]  /*0e70*/  IMAD.WIDE R42, R10, 0x4, R16.reuse ;  /* 0x000000040a2a7825 */ /* 0x100fe400078e0210 */
[----:B------:R-:W3:Y:S04]  /*0e80*/  LD.E R40, desc[UR8][R40.64] ;  /* 0x0000000828287980 */ /* 0x000ee8000c101900 */
[----:B------:R-:W3:Y:S01]  /*0e90*/  LD.E R43, desc[UR8][R42.64] ;  /* 0x000000082a2b7980 */ /* 0x000ee2000c101900 */
[----:B----4-:R-:W-:Y:S02]  /*0ea0*/  FSETP.GEU.AND P5, PT, R11, R8, PT ;  /* 0x000000080b00720b */ /* 0x010fe40003fae000 */
[----:B------:R-:W-:Y:S02]  /*0eb0*/  SEL R11, R34, R19, P2 ;  /* 0x00000013220b7207 */ /* 0x000fe40001000000 */
[----:B------:R-:W-:Y:S01]  /*0ec0*/  SEL R34, R19, R34, P2 ;  /* 0x0000002213227207 */ /* 0x000fe20001000000 */
[----:B------:R-:W-:Y:S01]  /*0ed0*/  IMAD.WIDE R8, R13, 0x4, R16 ;  /* 0x000000040d087825 */ /* 0x000fe200078e0210 */
[----:B------:R-:W-:-:S02]  /*0ee0*/  SEL R19, R30, R37, P3 ;  /* 0x000000251e137207 */ /* 0x000fc40001800000 */
[----:B------:R-:W-:-:S03]  /*0ef0*/  SEL R30, R37, R30, P3 ;  /* 0x0000001e251e7207 */ /* 0x000fc60001800000 */
[----:B------:R-:W4:Y:S01]  /*0f00*/  LD.E R8, desc[UR8][R8.64] ;  /* 0x0000000808087980 */ /* 0x000f22000c101900 */
[----:B-----5:R-:W-:Y:S01]  /*0f10*/  FSETP.GEU.AND P2, PT, R23, R20, PT ;  /* 0x000000141700720b */ /* 0x020fe20003f4e000 */
[----:B------:R-:W-:-:S06]  /*0f20*/  IMAD.WIDE R20, R34, 0x4, R16 ;  /* 0x0000000422147825 */ /* 0x000fcc00078e0210 */
[----:B------:R-:W4:Y:S01]  /*0f30*/  LD.E R21, desc[UR8][R20.64] ;  /* 0x0000000814157980 */ /* 0x000f22000c101900 */
[----:B------:R-:W-:Y:S01]  /*0f40*/  IMAD.WIDE R22, R11, 0x4, R16 ;  /* 0x000000040b167825 */ /* 0x000fe200078e0210 */
[----:B--2---:R-:W-:-:S03]  /*0f50*/  FSETP.GEU.AND P4, PT, R45, R38, PT ;  /* 0x000000262d00720b */ /* 0x004fc60003f8e000 */
[----:B------:R-:W-:Y:S02]  /*0f60*/  IMAD.WIDE R38, R30, 0x4, R16 ;  /* 0x000000041e267825 */ /* 0x000fe400078e0210 */
[----:B------:R-:W2:Y:S04]  /*0f70*/  LD.E R22, desc[UR8][R22.64] ;  /* 0x0000000816167980 */ /* 0x000ea8000c101900 */
[----:B------:R-:W2:Y:S01]  /*0f80*/  LD.E R39, desc[UR8][R38.64] ;  /* 0x0000000826277980 */ /* 0x000ea2000c101900 */
[----:B------:R-:W-:Y:S02]  /*0f90*/  SEL R14, R25, R12, P6 ;  /* 0x0000000c190e7207 */ /* 0x000fe40003000000 */
[----:B------:R-:W-:Y:S02]  /*0fa0*/  SEL R33, R33, R6, P0 ;  /* 0x0000000621217207 */ /* 0x000fe40000000000 */
[----:B------:R-:W-:-:S02]  /*0fb0*/  SEL R25, R12, R25, P6 ;  /* 0x000000190c197207 */ /* 0x000fc40003000000 */
[----:B------:R-:W-:Y:S02]  /*0fc0*/  SEL R6, R15, R36, P5 ;  /* 0x000000240f067207 */ /* 0x000fe40002800000 */
[----:B------:R-:W-:Y:S02]  /*0fd0*/  SEL R12, R7, R18, P2 ;  /* 0x00000012070c7207 */ /* 0x000fe40001000000 */
[----:B------:R-:W-:Y:S02]  /*0fe0*/  SEL R7, R18, R7, P2 ;  /* 0x0000000712077207 */ /* 0x000fe40001000000 */
[----:B------:R-:W-:Y:S02]  /*0ff0*/  SEL R15, R36, R15, P5 ;  /* 0x0000000f240f7207 */ /* 0x000fe40002800000 */
[----:B------:R-:W-:Y:S01]  /*1000*/  SEL R18, R5, R28, P4 ;  /* 0x0000001c05127207 */ /* 0x000fe20002000000 */
[----:B------:R-:W-:Y:S01]  /*1010*/  IMAD.WIDE R36, R12, 0x4, R16 ;  /* 0x000000040c247825 */ /* 0x000fe200078e0210 */
[----:B------:R-:W-:-:S03]  /*1020*/  SEL R5, R28, R5, P4 ;  /* 0x000000051c057207 */ /* 0x000fc60002000000 */
[--C-:B------:R-:W-:Y:S02]  /*1030*/  IMAD.WIDE R28, R7, 0x4, R16.reuse ;  /* 0x00000004071c7825 */ /* 0x100fe400078e0210 */
[----:B------:R-:W5:Y:S04]  /*1040*/  LD.E R37, desc[UR8][R36.64] ;  /* 0x0000000824257980 */ /* 0x000f68000c101900 */
[----:B------:R-:W5:Y:S01]  /*1050*/  LD.E R28, desc[UR8][R28.64] ;  /* 0x000000081c1c7980 */ /* 0x000f62000c101900 */
[----:B---3--:R-:W-:Y:S01]  /*1060*/  FSETP.GEU.AND P3, PT, R43, R40, PT ;  /* 0x000000282b00720b */ /* 0x008fe20003f6e000 */
[----:B------:R-:W-:-:S04]  /*1070*/  IMAD.WIDE R40, R19, 0x4, R16 ;  /* 0x0000000413287825 */ /* 0x000fc800078e0210 */
[--C-:B------:R-:W-:Y:S02]  /*1080*/  IMAD.WIDE R42, R14, 0x4, R16.reuse ;  /* 0x000000040e2a7825 */ /* 0x100fe400078e0210 */
[----:B------:R-:W3:Y:S04]  /*1090*/  LD.E R40, desc[UR8][R40.64] ;  /* 0x0000000828287980 */ /* 0x000ee8000c101900 */
[----:B------:R-:W3:Y:S01]  /*10a0*/  LD.E R43, desc[UR8][R42.64] ;  /* 0x000000082a2b7980 */ /* 0x000ee2000c101900 */
[----:B----4-:R-:W-:Y:S01]  /*10b0*/  FSETP.GEU.AND P0, PT, R21, R8, PT ;  /* 0x000000081500720b */ /* 0x010fe20003f0e000 */
[----:B------:R-:W-:-:S04]  /*10c0*/  IMAD.WIDE R8, R25, 0x4, R16 ;  /* 0x0000000419087825 */ /* 0x000fc800078e0210 */
[--C-:B------:R-:W-:Y:S02]  /*10d0*/  IMAD.WIDE R20, R6, 0x4, R16.reuse ;  /* 0x0000000406147825 */ /* 0x100fe400078e0210 */
[----:B------:R-:W4:Y:S04]  /*10e0*/  LD.E R8, desc[UR8][R8.64] ;  /* 0x0000000808087980 */ /* 0x000f28000c101900 */
[----:B------:R0:W4:Y:S01]  /*10f0*/  LD.E R21, desc[UR8][R20.64] ;  /* 0x0000000814157980 */ /* 0x000122000c101900 */
[----:B--2---:R-:W-:Y:S01]  /*1100*/  FSETP.GEU.AND P5, PT, R39, R22, PT ;  /* 0x000000162700720b */ /* 0x004fe20003fae000 */
[----:B------:R-:W-:-:S04]  /*1110*/  IMAD.WIDE R22, R15, 0x4, R16 ;  /* 0x000000040f167825 */ /* 0x000fc800078e0210 */
[----:B------:R-:W-:Y:S02]  /*1120*/  IMAD.WIDE R38, R18, 0x4, R16 ;  /* 0x0000000412267825 */ /* 0x000fe400078e0210 */
[----:B------:R1:W5:Y:S04]  /*1130*/  LD.E R22, desc[UR8][R22.64] ;  /* 0x0000000816167980 */ /* 0x000368000c101900 */
[----:B------:R-:W2:Y:S01]  /*1140*/  LD.E R39, desc[UR8][R38.64] ;  /* 0x0000000826277980 */ /* 0x000ea2000c101900 */
[----:B------:R-:W-:Y:S02]  /*1150*/  SEL R24, R10, R27, P3 ;  /* 0x0000001b0a187207 */ /* 0x000fe40001800000 */
[----:B0-----:R-:W-:Y:S02]  /*1160*/  SEL R20, R27, R10, P3 ;  /* 0x0000000a1b147207 */ /* 0x001fe40001800000 */
[----:B-1----:R-:W-:-:S02]  /*1170*/  SEL R23, R34, R13, P0 ;  /* 0x0000000d22177207 */ /* 0x002fc40000000000 */
[----:B------:R-:W-:Y:S02]  /*1180*/  SEL R34, R13, R34, P0 ;  /* 0x000000220d227207 */ /* 0x000fe40000000000 */
[----:B------:R-:W-:Y:S02]  /*1190*/  SEL R13, R30, R11, P5 ;  /* 0x0000000b1e0d7207 */ /* 0x000fe40002800000 */
[----:B------:R-:W-:Y:S01]  /*11a0*/  SEL R30, R11, R30, P5 ;  /* 0x0000001e0b1e7207 */ /* 0x000fe20002800000 */
[----:B------:R-:W-:Y:S01]  /*11b0*/  IMAD.WIDE R10, R33, 0x4, R16 ;  /* 0x00000004210a7825 */ /* 0x000fe200078e0210 */
[----:B------:R-:W-:-:S05]  /*11c0*/  SEL R31, R31, R32, P1 ;  /* 0x000000201f1f7207 */ /* 0x000fca0000800000 */
[----:B------:R-:W2:Y:S01]  /*11d0*/  LD.E R10, desc[UR8][R10.64] ;  /* 0x000000080a0a7980 */ /* 0x000ea2000c101900 */
[----:B------:R-:W-:-:S06]  /*11e0*/  IMAD.WIDE R26, R31, 0x4, R16 ;  /* 0x000000041f1a7825 */ /* 0x000fcc00078e0210 */
[----:B------:R-:W2:Y:S01]  /*11f0*/  LD.E R26, desc[UR8][R26.64] ;  /* 0x000000081a1a7980 */ /* 0x000ea2000c101900 */
[----:B---3--:R-:W-:Y:S01]  /*1200*/  FSETP.GEU.AND P2, PT, R43, R40, PT ;  /* 0x000000282b00720b */ /* 0x008fe20003f4e000 */
[----:B------:R-:W-:-:S04]  /*1210*/  IMAD.WIDE R42, R20, 0x4, R16 ;  /* 0x00000004142a7825 */ /* 0x000fc800078e0210 */
[--C-:B------:R-:W-:Y:S02]  /*1220*/  IMAD.WIDE R40, R5, 0x4, R16.reuse ;  /* 0x0000000405287825 */ /* 0x100fe400078e0210 */
[----:B------:R-:W3:Y:S04]  /*1230*/  LD.E R42, desc[UR8][R42.64] ;  /* 0x000000082a2a7980 */ /* 0x000ee8000c101900 */
[----:B------:R-:W3:Y:S01]  /*1240*/  LD.E R41, desc[UR8][R40.64] ;  /* 0x0000000828297980 */ /* 0x000ee2000c101900 */
[----:B----4-:R-:W-:Y:S01]  /*1250*/  FSETP.GEU.AND P0, PT, R21, R8, PT ;  /* 0x000000081500720b */ /* 0x010fe20003f0e000 */
[----:B------:R-:W-:-:S06]  /*1260*/  IMAD.WIDE R8, R24, 0x4, R16 ;  /* 0x0000000418087825 */ /* 0x000fcc00078e0210 */
[----:B------:R0:W4:Y:S01]  /*1270*/  LD.E R9, desc[UR8][R8.64] ;  /* 0x0000000808097980 */ /* 0x000122000c101900 */
[----:B-----5:R-:W-:Y:S01]  /*1280*/  FSETP.GEU.AND P1, PT, R37, R22, PT ;  /* 0x000000162500720b */ /* 0x020fe20003f2e000 */
[----:B------:R-:W-:Y:S01]  /*1290*/  IMAD.WIDE R36, R34, 0x4, R16 ;  /* 0x0000000422247825 */ /* 0x000fe200078e0210 */
[----:B--2---:R-:W-:-:S03]  /*12a0*/  FSETP.GEU.AND P4, PT, R39, R28, PT ;  /* 0x0000001c2700720b */ /* 0x004fc60003f8e000 */
[--C-:B------:R-:W-:Y:S02]  /*12b0*/  IMAD.WIDE R28, R23, 0x4, R16.reuse ;  /* 0x00000004171c7825 */ /* 0x100fe400078e0210 */
[----:B------:R-:W2:Y:S02]  /*12c0*/  LD.E R37, desc[UR8][R36.64] ;  /* 0x0000000824257980 */ /* 0x000ea4000c101900 */
[----:B------:R-:W-:Y:S02]  /*12d0*/  IMAD.WIDE R38, R30, 0x4, R16 ;  /* 0x000000041e267825 */ /* 0x000fe400078e0210 */
[----:B------:R-:W5:Y:S04]  /*12e0*/  LD.E R28, desc[UR8][R28.64] ;  /* 0x000000081c1c7980 */ /* 0x000f68000c101900 */
[----:B------:R-:W5:Y:S01]  /*12f0*/  LD.E R39, desc[UR8][R38.64] ;  /* 0x0000000826277980 */ /* 0x000f62000c101900 */
[----:B0-----:R-:W-:-:S02]  /*1300*/  SEL R8, R19, R14, P2 ;  /* 0x0000000e13087207 */ /* 0x001fc40001000000 */
[----:B------:R-:W-:Y:S02]  /*1310*/  SEL R21, R14, R19, P2 ;  /* 0x000000130e157207 */ /* 0x000fe40001000000 */
[----:B------:R-:W-:Y:S02]  /*1320*/  SEL R19, R6, R25, P0 ;  /* 0x0000001906137207 */ /* 0x000fe40000000000 */
[----:B------:R-:W-:Y:S02]  /*1330*/  SEL R14, R25, R6, P0 ;  /* 0x00000006190e7207 */ /* 0x000fe40000000000 */
[----:B------:R-:W-:Y:S02]  /*1340*/  SEL R25, R12, R15, P1 ;  /* 0x0000000f0c197207 */ /* 0x000fe40000800000 */
[----:B------:R-:W-:Y:S02]  /*1350*/  SEL R12, R15, R12, P1 ;  /* 0x0000000c0f0c7207 */ /* 0x000fe40000800000 */
[----:B------:R-:W-:-:S02]  /*1360*/  SEL R15, R18, R7, P4 ;  /* 0x00000007120f7207 */ /* 0x000fc40002000000 */
[----:B------:R-:W-:Y:S01]  /*1370*/  SEL R18, R7, R18, P4 ;  /* 0x0000001207127207 */ /* 0x000fe20002000000 */
[----:B------:R-:W-:-:S06]  /*1380*/  IMAD.WIDE R6, R21, 0x4, R16 ;  /* 0x0000000415067825 */ /* 0x000fcc00078e0210 */
[----:B------:R-:W5:Y:S01]  /*1390*/  LD.E R6, desc[UR8][R6.64] ;  /* 0x0000000806067980 */ /* 0x000f62000c101900 */
        /* <DEDUP_REMOVED lines=8> */
[----:B--2---:R-:W-:Y:S01]  /*1420*/  FSETP.GEU.AND P1, PT, R37, R26, PT ;  /* 0x0000001a2500720b */ /* 0x004fe20003f2e000 */
[----:B------:R-:W-:-:S04]  /*1430*/  IMAD.WIDE R26, R19, 0x4, R16 ;  /* 0x00000004131a7825 */ /* 0x000fc800078e0210 */
[--C-:B------:R-:W-:Y:S02]  /*1440*/  IMAD.WIDE R36, R12, 0x4, R16.reuse ;  /* 0x000000040c247825 */ /* 0x100fe400078e0210 */
[----:B------:R-:W2:Y:S01]  /*1450*/  LD.E R26, desc[UR8][R26.64] ;  /* 0x000000081a1a7980 */ /* 0x000ea2000c101900 */
[----:B-----5:R-:W-:Y:S01]  /*1460*/  FSETP.GEU.AND P4, PT, R39, R28, PT ;  /* 0x0000001c2700720b */ /* 0x020fe20003f8e000 */
        /* <DEDUP_REMOVED lines=9> */
[----:B---3--:R-:W-:Y:S01]  /*1500*/  FSETP.GEU.AND P2, PT, R43, R40, PT ;  /* 0x000000282b00720b */ /* 0x008fe20003f4e000 */
[----:B------:R-:W-:-:S04]  /*1510*/  IMAD.WIDE R40, R15, 0x4, R16 ;  /* 0x000000040f287825 */ /* 0x000fc800078e0210 */
[--C-:B------:R-:W-:Y:S01]  /*1520*/  IMAD.WIDE R42, R10, 0x4, R16.reuse ;  /* 0x000000040a2a7825 */ /* 0x100fe200078e0210 */
[----:B------:R-:W-:Y:S01]  /*1530*/  SEL R32, R13, R8, P2 ;  /* 0x000000080d207207 */ /* 0x000fe20001000000 */
[----:B------:R0:W3:Y:S04]  /*1540*/  LD.E R40, desc[UR8][R40.64] ;  /* 0x0000000828287980 */ /* 0x0000e8000c101900 */
[----:B------:R-:W3:Y:S01]  /*1550*/  LD.E R43, desc[UR8][R42.64] ;  /* 0x000000082a2b7980 */ /* 0x000ee2000c101900 */
[----:B----4-:R-:W-:Y:S01]  /*1560*/  FSETP.GEU.AND P6, PT, R11, R6, PT ;  /* 0x000000060b00720b */ /* 0x010fe20003fce000 */
[----:B------:R-:W-:Y:S01]  /*1570*/  IMAD.WIDE R6, R5, 0x4, R16 ;  /* 0x0000000405067825 */ /* 0x000fe200078e0210 */
[----:B------:R-:W-:-:S03]  /*1580*/  SEL R11, R23, R30, P4 ;  /* 0x0000001e170b7207 */ /* 0x000fc60002000000 */
[--C-:B------:R-:W-:Y:S01]  /*1590*/  IMAD.WIDE R22, R20, 0x4, R16.reuse ;  /* 0x0000000414167825 */ /* 0x100fe200078e0210 */
[----:B------:R-:W-:Y:S01]  /*15a0*/  SEL R30, R34, R31, P1 ;  /* 0x0000001f221e7207 */ /* 0x000fe20000800000 */
[----:B------:R-:W4:Y:S04]  /*15b0*/  LD.E R6, desc[UR8][R6.64] ;  /* 0x0000000806067980 */ /* 0x000f28000c101900 */
[----:B------:R-:W4:Y:S01]  /*15c0*/  LD.E R23, desc[UR8][R22.64] ;  /* 0x0000000816177980 */ /* 0x000f22000c101900 */
[----:B--2---:R-:W-:Y:S01]  /*15d0*/  FSETP.GEU.AND P3, PT, R37, R26, PT ;  /* 0x0000001a2500720b */ /* 0x004fe20003f6e000 */
[----:B------:R-:W-:Y:S01]  /*15e0*/  IMAD.WIDE R26, R30, 0x4, R16 ;  /* 0x000000041e1a7825 */ /* 0x000fe200078e0210 */
[----:B-----5:R-:W-:-:S03]  /*15f0*/  FSETP.GEU.AND P5, PT, R39, R28, PT ;  /* 0x0000001c2700720b */ /* 0x020fc60003fae000 */
[--C-:B------:R-:W-:Y:S02]  /*1600*/  IMAD.WIDE R28, R11, 0x4, R16.reuse ;  /* 0x000000040b1c7825 */ /* 0x100fe400078e0210 */
[----:B------:R-:W2:Y:S02]  /*1610*/  LD.E R26, desc[UR8][R26.64] ;  /* 0x000000081a1a7980 */ /* 0x000ea4000c101900 */
[--C-:B------:R-:W-:Y:S02]  /*1620*/  IMAD.WIDE R36, R9, 0x4, R16.reuse ;  /* 0x0000000409247825 */ /* 0x100fe400078e0210 */
[----:B------:R-:W2:Y:S02]  /*1630*/  LD.E R29, desc[UR8][R28.64] ;  /* 0x000000081c1d7980 */ /* 0x000ea4000c101900 */
[----:B------:R-:W-:Y:S02]  /*1640*/  IMAD.WIDE R38, R32, 0x4, R16 ;  /* 0x0000000420267825 */ /* 0x000fe400078e0210 */
[----:B------:R-:W5:Y:S04]  /*1650*/  LD.E R36, desc[UR8][R36.64] ;  /* 0x0000000824247980 */ /* 0x000f68000c101900 */
[----:B------:R-:W5:Y:S01]  /*1660*/  LD.E R39, desc[UR8][R38.64] ;  /* 0x0000000826277980 */ /* 0x000f62000c101900 */
[----:B------:R-:W-:-:S02]  /*1670*/  SEL R13, R8, R13, P2 ;  /* 0x0000000d080d7207 */ /* 0x000fc40001000000 */
[----:B------:R-:W-:Y:S02]  /*1680*/  SEL R8, R21, R14, P6 ;  /* 0x0000000e15087207 */ /* 0x000fe40003000000 */
[----:B------:R-:W-:Y:S02]  /*1690*/  SEL R33, R33, R24, P0 ;  /* 0x0000001821217207 */ /* 0x000fe40000000000 */
[----:B------:R-:W-:Y:S02]  /*16a0*/  SEL R21, R14, R21, P6 ;  /* 0x000000150e157207 */ /* 0x000fe40003000000 */
[----:B------:R-:W-:Y:S02]  /*16b0*/  SEL R14, R19, R12, P3 ;  /* 0x0000000c130e7207 */ /* 0x000fe40001800000 */
[----:B------:R-:W-:Y:S02]  /*16c0*/  SEL R35, R12, R19, P3 ;  /* 0x000000130c237207 */ /* 0x000fe40001800000 */
[----:B------:R-:W-:-:S02]  /*16d0*/  SEL R12, R25, R18, P5 ;  /* 0x00000012190c7207 */ /* 0x000fc40002800000 */
[----:B0-----:R-:W-:Y:S01]  /*16e0*/  SEL R41, R18, R25, P5 ;  /* 0x0000001912297207 */ /* 0x001fe20002800000 */
[----:B------:R-:W-:-:S04]  /*16f0*/  IMAD.WIDE R18, R35, 0x4, R16 ;  /* 0x0000000423127825 */ /* 0x000fc800078e0210 */
[----:B------:R-:W-:Y:S02]  /*1700*/  IMAD.WIDE R24, R12, 0x4, R16 ;  /* 0x000000040c187825 */ /* 0x000fe400078e0210 */
[----:B------:R-:W5:Y:S01]  /*1710*/  LD.E R18, desc[UR8][R18.64] ;  /* 0x0000000812127980 */ /* 0x000f62000c101900 */
[----:B---3--:R-:W-:-:S03]  /*1720*/  FSETP.GEU.AND P4, PT, R43, R40, PT ;  /* 0x000000282b00720b */ /* 0x008fc60003f8e000 */
[----:B------:R-:W3:Y:S01]  /*1730*/  LD.E R25, desc[UR8][R24.64] ;  /* 0x0000000818197980 */ /* 0x000ee2000c101900 */
[----:B----4-:R-:W-:Y:S01]  /*1740*/  FSETP.GEU.AND P0, PT, R23, R6, PT ;  /* 0x000000061700720b */ /* 0x010fe20003f0e000 */
[----:B------:R-:W-:-:S06]  /*1750*/  IMAD.WIDE R22, R8, 0x4, R16 ;  /* 0x0000000408167825 */ /* 0x000fcc00078e0210 */
[----:B------:R0:W4:Y:S01]  /*1760*/  LD.E R23, desc[UR8][R22.64] ;  /* 0x0000000816177980 */ /* 0x000122000c101900 */
[----:B------:R-:W-:-:S06]  /*1770*/  IMAD.WIDE R6, R13, 0x4, R16 ;  /* 0x000000040d067825 */ /* 0x000fcc00078e0210 */
[----:B------:R-:W4:Y:S01]  /*1780*/  LD.E R6, desc[UR8][R6.64] ;  /* 0x0000000806067980 */ /* 0x000f22000c101900 */
[----:B--2---:R-:W-:Y:S01]  /*1790*/  FSETP.GEU.AND P6, PT, R29, R26, PT ;  /* 0x0000001a1d00720b */ /* 0x004fe20003fce000 */
[----:B------:R-:W-:Y:S01]  /*17a0*/  IMAD.WIDE R26, R21, 0x4, R16 ;  /* 0x00000004151a7825 */ /* 0x000fe200078e0210 */
[----:B0-----:R-:W-:-:S03]  /*17b0*/  SEL R22, R15, R10, P4 ;  /* 0x0000000a0f167207 */ /* 0x001fc60002000000 */
[--C-:B------:R-:W-:Y:S02]  /*17c0*/  IMAD.WIDE R28, R14, 0x4, R16.reuse ;  /* 0x000000040e1c7825 */ /* 0x100fe400078e0210 */
[----:B------:R-:W2:Y:S01]  /*17d0*/  LD.E R26, desc[UR8][R26.64] ;  /* 0x000000081a1a7980 */ /* 0x000ea2000c101900 */
[----:B-----5:R-:W-:Y:S01]  /*17e0*/  FSETP.GEU.AND P2, PT, R39, R36, PT ;  /* 0x000000242700720b */ /* 0x020fe20003f4e000 */
[--C-:B------:R-:W-:Y:S02]  /*17f0*/  IMAD.WIDE R38, R22, 0x4, R16.reuse ;  /* 0x0000000416267825 */ /* 0x100fe400078e0210 */
[----:B------:R0:W2:Y:S02]  /*1800*/  LD.E R29, desc[UR8][R28.64] ;  /* 0x000000081c1d7980 */ /* 0x0000a4000c101900 */
[----:B------:R-:W-:Y:S02]  /*1810*/  IMAD.WIDE R36, R41, 0x4, R16 ;  /* 0x0000000429247825 */ /* 0x000fe400078e0210 */
[----:B------:R-:W5:Y:S04]  /*1820*/  LD.E R38, desc[UR8][R38.64] ;  /* 0x0000000826267980 */ /* 0x000f68000c101900 */
[----:B------:R-:W5:Y:S01]  /*1830*/  LD.E R37, desc[UR8][R36.64] ;  /* 0x0000000824257980 */ /* 0x000f62000c101900 */
[----:B0-----:R-:W-:-:S02]  /*1840*/  SEL R28, R20, R5, P0 ;  /* 0x00000005141c7207 */ /* 0x001fc40000000000 */
[----:B------:R-:W-:Y:S02]  /*1850*/  SEL R20, R5, R20, P0 ;  /* 0x0000001405147207 */ /* 0x000fe40000000000 */
[----:B------:R-:W-:Y:S02]  /*1860*/  SEL R5, R11, R30, P6 ;  /* 0x0000001e0b057207 */ /* 0x000fe40003000000 */
[----:B------:R-:W-:Y:S02]  /*1870*/  SEL R15, R10, R15, P4 ;  /* 0x0000000f0a0f7207 */ /* 0x000fe40002000000 */
[----:B------:R-:W-:Y:S01]  /*1880*/  SEL R30, R30, R11, P6 ;  /* 0x0000000b1e1e7207 */ /* 0x000fe20003000000 */
[--C-:B------:R-:W-:Y:S01]  /*1890*/  IMAD.WIDE R10, R20, 0x4, R16.reuse ;  /* 0x00000004140a7825 */ /* 0x100fe200078e0210 */
[----:B------:R-:W-:Y:S02]  /*18a0*/  SEL R31, R31, R34, P1 ;  /* 0x000000221f1f7207 */ /* 0x000fe40000800000 */
[----:B---3--:R-:W-:Y:S01]  /*18b0*/  FSETP.GEU.AND P4, PT, R25, R18, PT ;  /* 0x000000121900720b */ /* 0x008fe20003f8e000 */
[----:B------:R-:W-:-:S02]  /*18c0*/  IMAD.WIDE R24, R30, 0x4, R16 ;  /* 0x000000041e187825 */ /* 0x000fc400078e0210 */
[----:B------:R0:W3:Y:S02]  /*18d0*/  LD.E R11, desc[UR8][R10.64] ;  /* 0x000000080a0b7980 */ /* 0x0000e4000c101900 */
[--C-:B------:R-:W-:Y:S02]  /*18e0*/  IMAD.WIDE R18, R31, 0x4, R16.reuse ;  /* 0x000000041f127825 */ /* 0x100fe400078e0210 */
[----:B------:R-:W3:Y:S02]  /*18f0*/  LD.E R25, desc[UR8][R24.64] ;  /* 0x0000000818197980 */ /* 0x000ee4000c101900 */
[----:B------:R-:W-:Y:S02]  /*1900*/  IMAD.WIDE R42, R33, 0x4, R16 ;  /* 0x00000004212a7825 */ /* 0x000fe400078e0210 */
[----:B------:R-:W3:Y:S01]  /*1910*/  LD.E R18, desc[UR8][R18.64] ;  /* 0x0000000812127980 */ /* 0x000ee2000c101900 */
[----:B0-----:R-:W-:-:S03]  /*1920*/  SEL R10, R9, R32, P2 ;  /* 0x00000020090a7207 */ /* 0x001fc60001000000 */
[----:B------:R-:W3:Y:S01]  /*1930*/  LD.E R42, desc[UR8][R42.64] ;  /* 0x000000082a2a7980 */ /* 0x000ee2000c101900 */
[----:B----4-:R-:W-:Y:S01]  /*1940*/  FSETP.GEU.AND P1, PT, R23, R6, PT ;  /* 0x000000061700720b */ /* 0x010fe20003f2e000 */
[----:B------:R-:W-:-:S06]  /*1950*/  IMAD.WIDE R6, R15, 0x4, R16 ;  /* 0x000000040f067825 */ /* 0x000fcc00078e0210 */
[----:B------:R-:W4:Y:S01]  /*1960*/  LD.E R6, desc[UR8][R6.64] ;  /* 0x0000000806067980 */ /* 0x000f22000c101900 */
[----:B--2---:R-:W-:Y:S01]  /*1970*/  FSETP.GEU.AND P3, PT, R29, R26, PT ;  /* 0x0000001a1d00720b */ /* 0x004fe20003f6e000 */
[----:B------:R-:W-:-:S06]  /*1980*/  IMAD.WIDE R26, R28, 0x4, R16 ;  /* 0x000000041c1a7825 */ /* 0x000fcc00078e0210 */
[----:B------:R0:W2:Y:S01]  /*1990*/  LD.E R27, desc[UR8][R26.64] ;  /* 0x000000081a1b7980 */ /* 0x0000a2000c101900 */
[----:B-----5:R-:W-:Y:S01]  /*19a0*/  FSETP.GEU.AND P0, PT, R38, R37, PT ;  /* 0x000000252600720b */ /* 0x020fe20003f0e000 */
[----:B------:R-:W-:-:S04]  /*19b0*/  IMAD.WIDE R36, R5, 0x4, R16 ;  /* 0x0000000405247825 */ /* 0x000fc800078e0210 */
[----:B------:R-:W-:Y:S02]  /*19c0*/  IMAD.WIDE R38, R10, 0x4, R16 ;  /* 0x000000040a267825 */ /* 0x000fe400078e0210 */
[----:B------:R-:W5:Y:S04]  /*19d0*/  LD.E R36, desc[UR8][R36.64] ;  /* 0x0000000824247980 */ /* 0x000f68000c101900 */
[----:B------:R-:W5:Y:S01]  /*19e0*/  LD.E R39, desc[UR8][R38.64] ;  /* 0x0000000826277980 */ /* 0x000f62000c101900 */
[----:B------:R-:W-:Y:S02]  /*19f0*/  SEL R29, R8, R13, P1 ;  /* 0x0000000d081d7207 */ /* 0x000fe40000800000 */
[----:B0-----:R-:W-:Y:S02]  /*1a00*/  SEL R26, R13, R8, P1 ;  /* 0x000000080d1a7207 */ /* 0x001fe40000800000 */
[----:B------:R-:W-:-:S02]  /*1a10*/  SEL R13, R14, R21, P3 ;  /* 0x000000150e0d7207 */ /* 0x000fc40001800000 */
[----:B------:R-:W-:Y:S02]  /*1a20*/  SEL R14, R21, R14, P3 ;  /* 0x0000000e150e7207 */ /* 0x000fe40001800000 */
[----:B------:R-:W-:Y:S02]  /*1a30*/  SEL R23, R32, R9, P2 ;  /* 0x0000000920177207 */ /* 0x000fe40001000000 */
[----:B------:R-:W-:Y:S02]  /*1a40*/  SEL R19, R12, R35, P4 ;  /* 0x000000230c137207 */ /* 0x000fe40002000000 */
[----:B------:R-:W-:Y:S02]  /*1a50*/  SEL R12, R35, R12, P4 ;  /* 0x0000000c230c7207 */ /* 0x000fe40002000000 */
[----:B---3--:R-:W-:Y:S01]  /*1a60*/  FSETP.GEU.AND P2, PT, R25, R18, PT ;  /* 0x000000121900720b */ /* 0x008fe20003f4e000 */
[----:B------:R-:W-:Y:S01]  /*1a70*/  IMAD.WIDE R34, R29, 0x4, R16 ;  /* 0x000000041d227825 */ /* 0x000fe200078e0210 */
[----:B------:R-:W-:-:S03]  /*1a80*/  SEL R18, R41, R22, P0 ;  /* 0x0000001629127207 */ /* 0x000fc60000000000 */
[--C-:B------:R-:W-:Y:S02]  /*1a90*/  IMAD.WIDE R8, R26, 0x4, R16.reuse ;  /* 0x000000041a087825 */ /* 0x100fe400078e0210 */
[----:B------:R-:W3:Y:S02]  /*1aa0*/  LD.E R34, desc[UR8][R34.64] ;  /* 0x0000000822227980 */ /* 0x000ee4000c101900 */
[--C-:B------:R-:W-:Y:S02]  /*1ab0*/  IMAD.WIDE R24, R13, 0x4, R16.reuse ;  /* 0x000000040d187825 */ /* 0x100fe400078e0210 */
[----:B------:R-:W3:Y:S02]  /*1ac0*/  LD.E R9, desc[UR8][R8.64] ;  /* 0x0000000808097980 */ /* 0x000ee4000c101900 */
[--C-:B------:R-:W-:Y:S02]  /*1ad0*/  IMAD.WIDE R44, R12, 0x4, R16.reuse ;  /* 0x000000040c2c7825 */ /* 0x100fe400078e0210 */
[----:B------:R-:W3:Y:S04]  /*1ae0*/  LD.E R24, desc[UR8][R24.64] ;  /* 0x0000000818187980 */ /* 0x000ee8000c101900 */
[----:B------:R-:W3:Y:S01]  /*1af0*/  LD.E R45, desc[UR8][R44.64] ;  /* 0x000000082c2d7980 */ /* 0x000ee2000c101900 */
[----:B----4-:R-:W-:Y:S01]  /*1b00*/  FSETP.GEU.AND P3, PT, R11, R6, PT ;  /* 0x000000060b00720b */ /* 0x010fe20003f6e000 */
[----:B------:R-:W-:-:S06]  /*1b10*/  IMAD.WIDE R6, R23, 0x4, R16 ;  /* 0x0000000417067825 */ /* 0x000fcc00078e0210 */
[----:B------:R-:W4:Y:S01]  /*1b20*/  LD.E R6, desc[UR8][R6.64] ;  /* 0x0000000806067980 */ /* 0x000f22000c101900 */
[----:B--2---:R-:W-:Y:S01]  /*1b30*/  FSETP.GEU.AND P4, PT, R42, R27, PT ;  /* 0x0000001b2a00720b */ /* 0x004fe20003f8e000 */
[----:B------:R-:W-:-:S06]  /*1b40*/  IMAD.WIDE R42, R14, 0x4, R16 ;  /* 0x000000040e2a7825 */ /* 0x000fcc00078e0210 */
[----:B------:R-:W2:Y:S01]  /*1b50*/  LD.E R43, desc[UR8][R42.64] ;  /* 0x000000082a2b7980 */ /* 0x000ea2000c101900 */
[----:B-----5:R-:W-:Y:S01]  /*1b60*/  FSETP.GEU.AND P1, PT, R39, R36, PT ;  /* 0x000000242700720b */ /* 0x020fe20003f2e000 */
[----:B------:R-:W-:-:S04]  /*1b70*/  IMAD.WIDE R36, R19, 0x4, R16 ;  /* 0x0000000413247825 */ /* 0x000fc800078e0210 */
[----:B------:R-:W-:Y:S02]  /*1b80*/  IMAD.WIDE R38, R18, 0x4, R16 ;  /* 0x0000000412267825 */ /* 0x000fe400078e0210 */
[----:B------:R-:W5:Y:S04]  /*1b90*/  LD.E R36, desc[UR8][R36.64] ;  /* 0x0000000824247980 */ /* 0x000f68000c101900 */
[----:B------:R-:W5:Y:S01]  /*1ba0*/  LD.E R39, desc[UR8][R38.64] ;  /* 0x0000000826277980 */ /* 0x000f62000c101900 */
[----:B------:R-:W-:Y:S02]  /*1bb0*/  SEL R41, R22, R41, P0 ;  /* 0x0000002916297207 */ /* 0x000fe40000000000 */
[----:B------:R-:W-:Y:S02]  /*1bc0*/  SEL R11, R20, R15, P3 ;  /* 0x0000000f140b7207 */ /* 0x000fe40001800000 */
[----:B------:R-:W-:-:S02]  /*1bd0*/  SEL R22, R15, R20, P3 ;  /* 0x000000140f167207 */ /* 0x000fc40001800000 */
[----:B------:R-:W-:-:S05]  /*1be0*/  SEL R27, R30, R31, P2 ;  /* 0x0000001f1e1b7207 */ /* 0x000fca0001000000 */
[----:B------:R-:W-:-:S06]  /*1bf0*/  IMAD.WIDE R20, R27, 0x4, R16 ;  /* 0x000000041b147825 */ /* 0x000fcc00078e0210 */
[----:B------:R-:W5:Y:S01]  /*1c00*/  LD.E R20, desc[UR8][R20.64] ;  /* 0x0000000814147980 */ /* 0x000f62000c101900 */
[----:B---3--:R-:W-:Y:S01]  /*1c10*/  FSETP.GEU.AND P5, PT, R45, R24, PT ;  /* 0x000000182d00720b */ /* 0x008fe20003fae000 */
[----:B------:R-:W-:-:S05]  /*1c20*/  IMAD.WIDE R44, R41, 0x4, R16 ;  /* 0x00000004292c7825 */ /* 0x000fca00078e0210 */
[----:B------:R-:W3:Y:S01]  /*1c30*/  LD.E R32, desc[UR8][R44.64] ;  /* 0x000000082c207980 */ /* 0x000ee2000c101900 */
[----:B----4-:R-:W-:Y:S01]  /*1c40*/  FSETP.GEU.AND P0, PT, R9, R6, PT ;  /* 0x000000060900720b */ /* 0x010fe20003f0e000 */
[----:B------:R-:W-:-:S06]  /*1c50*/  IMAD.WIDE R6, R11, 0x4, R16 ;  /* 0x000000040b067825 */ /* 0x000fcc00078e0210 */
[----:B------:R0:W4:Y:S01]  /*1c60*/  LD.E R6, desc[UR8][R6.64] ;  /* 0x0000000806067980 */ /* 0x000122000c101900 */
[----:B--2---:R-:W-:Y:S02]  /*1c70*/  FSETP.GEU.AND P3, PT, R43, R34, PT ;  /* 0x000000222b00720b */ /* 0x004fe40003f6e000 */
[----:B------:R-:W-:Y:S01]  /*1c80*/  SEL R34, R28, R33, P4 ;  /* 0x000000211c227207 */ /* 0x000fe20002000000 */
[----:B------:R-:W-:-:S04]  /*1c90*/  IMAD.WIDE R42, R22, 0x4, R16 ;  /* 0x00000004162a7825 */ /* 0x000fc800078e0210 */
[----:B------:R-:W-:Y:S01]  /*1ca0*/  IMAD.WIDE R8, R34, 0x4, R16 ;  /* 0x0000000422087825 */ /* 0x000fe200078e0210 */
[----:B------:R1:W3:Y:S04]  /*1cb0*/  LD.E R15, desc[UR8][R42.64] ;  /* 0x000000082a0f7980 */ /* 0x0002e8000c101900 */
[----:B------:R2:W4:Y:S01]  /*1cc0*/  LD.E R35, desc[UR8][R8.64] ;  /* 0x0000000808237980 */ /* 0x000522000c101900 */
[----:B-----5:R-:W-:Y:S02]  /*1cd0*/  FSETP.GEU.AND P6, PT, R39, R36, PT ;  /* 0x000000242700720b */ /* 0x020fe40003fce000 */
[----:B------:R-:W-:-:S05]  /*1ce0*/  SEL R36, R5, R10, P1 ;  /* 0x0000000a05247207 */ /* 0x000fca0000800000 */
[----:B------:R-:W-:-:S06]  /*1cf0*/  IMAD.WIDE R24, R36, 0x4, R16 ;  /* 0x0000000424187825 */ /* 0x000fcc00078e0210 */
[----:B------:R-:W5:Y:S01]  /*1d00*/  LD.E R25, desc[UR8][R24.64] ;  /* 0x0000000818197980 */ /* 0x000f62000c101900 */
[----:B------:R-:W-:Y:S02]  /*1d10*/  SEL R37, R10, R5, P1 ;  /* 0x000000050a257207 */ /* 0x000fe40000800000 */
[----:B------:R-:W-:Y:S02]  /*1d20*/  SEL R5, R26, R23, P0 ;  /* 0x000000171a057207 */ /* 0x000fe40000000000 */
[----:B------:R-:W-:Y:S02]  /*1d30*/  SEL R10, R29, R14, P3 ;  /* 0x0000000e1d0a7207 */ /* 0x000fe40001800000 */
[----:B------:R-:W-:Y:S01]  /*1d40*/  SEL R26, R23, R26, P0 ;  /* 0x0000001a171a7207 */ /* 0x000fe20000000000 */
[----:B------:R-:W-:Y:S01]  /*1d50*/  IMAD.WIDE R38, R5, 0x4, R16 ;  /* 0x0000000405267825 */ /* 0x000fe200078e0210 */
[----:B0-----:R-:W-:-:S03]  /*1d60*/  SEL R7, R14, R29, P3 ;  /* 0x0000001d0e077207 */ /* 0x001fc60001800000 */
[--C-:B-1----:R-:W-:Y:S02]  /*1d70*/  IMAD.WIDE R42, R10, 0x4, R16.reuse ;  /* 0x000000040a2a7825 */ /* 0x102fe400078e0210 */
[----:B------:R-:W5:Y:S02]  /*1d80*/  LD.E R38, desc[UR8][R38.64] ;  /* 0x0000000826267980 */ /* 0x000f64000c101900 */
[--C-:B--2---:R-:W-:Y:S02]  /*1d90*/  IMAD.WIDE R8, R37, 0x4, R16.reuse ;  /* 0x0000000425087825 */ /* 0x104fe400078e0210 */
[----:B------:R-:W2:Y:S04]  /*1da0*/  LD.E R43, desc[UR8][R42.64] ;  /* 0x000000082a2b7980 */ /* 0x000ea8000c101900 */
[----:B------:R-:W2:Y:S01]  /*1db0*/  LD.E R8, desc[UR8][R8.64] ;  /* 0x0000000808087980 */ /* 0x000ea2000c101900 */
[----:B---3--:R-:W-:Y:S01]  /*1dc0*/  FSETP.GEU.AND P3, PT, R15, R32, PT ;  /* 0x000000200f00720b */ /* 0x008fe20003f6e000 */
[----:B------:R-:W-:Y:S01]  /*1dd0*/  IMAD.WIDE R14, R26, 0x4, R16 ;  /* 0x000000041a0e7825 */ /* 0x000fe200078e0210 */
[----:B----4-:R-:W-:-:S02]  /*1de0*/  FSETP.GEU.AND P0, PT, R35, R6, PT ;  /* 0x000000062300720b */ /* 0x010fc40003f0e000 */
[----:B------:R-:W-:-:S03]  /*1df0*/  SEL R6, R13, R12, P5 ;  /* 0x0000000c0d067207 */ /* 0x000fc60002800000 */
[----:B------:R0:W3:Y:S01]  /*1e00*/  LD.E R15, desc[UR8][R14.64] ;  /* 0x000000080e0f7980 */ /* 0x0000e2000c101900 */
[----:B-----5:R-:W-:Y:S01]  /*1e10*/  FSETP.GEU.AND P1, PT, R25, R20, PT ;  /* 0x000000141900720b */ /* 0x020fe20003f2e000 */
[----:B------:R-:W-:-:S04]  /*1e20*/  IMAD.WIDE R20, R7, 0x4, R16 ;  /* 0x0000000407147825 */ /* 0x000fc800078e0210 */
[----:B------:R-:W-:Y:S02]  /*1e30*/  IMAD.WIDE R24, R6, 0x4, R16 ;  /* 0x0000000406187825 */ /* 0x000fe400078e0210 */
[----:B------:R-:W4:Y:S04]  /*1e40*/  LD.E R20, desc[UR8][R20.64] ;  /* 0x0000000814147980 */ /* 0x000f28000c101900 */
[----:B------:R-:W4:Y:S01]  /*1e50*/  LD.E R25, desc[UR8][R24.64] ;  /* 0x0000000818197980 */ /* 0x000f22000c101900 */
[----:B0-----:R-:W-:Y:S02]  /*1e60*/  SEL R14, R12, R13, P5 ;  /* 0x0000000d0c0e7207 */ /* 0x001fe40002800000 */
[----:B------:R-:W-:Y:S02]  /*1e70*/  SEL R23, R19, R18, P6 ;  /* 0x0000001213177207 */ /* 0x000fe40003000000 */
[----:B------:R-:W-:-:S02]  /*1e80*/  SEL R29, R18, R19, P6 ;  /* 0x00000013121d7207 */ /* 0x000fc40003000000 */
[----:B--2---:R-:W-:Y:S02]  /*1e90*/  FSETP.GEU.AND P5, PT, R43, R38, PT ;  /* 0x000000262b00720b */ /* 0x004fe40003fae000 */
[----:B------:R-:W-:Y:S01]  /*1ea0*/  SEL R38, R41, R22, P3 ;  /* 0x0000001629267207 */ /* 0x000fe20001800000 */
[--C-:B------:R-:W-:Y:S01]  /*1eb0*/  IMAD.WIDE R12, R23, 0x4, R16.reuse ;  /* 0x00000004170c7825 */ /* 0x100fe200078e0210 */
[----:B------:R-:W-:Y:S02]  /*1ec0*/  SEL R41, R22, R41, P3 ;  /* 0x0000002916297207 */ /* 0x000fe40001800000 */
[----:B------:R-:W-:Y:S01]  /*1ed0*/  SEL R22, R11, R34, P0 ;  /* 0x000000220b167207 */ /* 0x000fe20000000000 */
[----:B------:R-:W-:Y:S02]  /*1ee0*/  IMAD.WIDE R18, R29, 0x4, R16 ;  /* 0x000000041d127825 */ /* 0x000fe400078e0210 */
[----:B------:R0:W2:Y:S04]  /*1ef0*/  LD.E R13, desc[UR8][R12.64] ;  /* 0x000000080c0d7980 */ /* 0x0000a8000c101900 */
[----:B------:R1:W5:Y:S01]  /*1f00*/  LD.E R18, desc[UR8][R18.64] ;  /* 0x0000000812127980 */ /* 0x000362000c101900 */
[----:B0-----:R-:W-:-:S05]  /*1f10*/  SEL R12, R34, R11, P0 ;  /* 0x0000000b220c7207 */ /* 0x001fca0000000000 */
[----:B------:R-:W-:-:S06]  /*1f20*/  IMAD.WIDE R42, R12, 0x4, R16 ;  /* 0x000000040c2a7825 */ /* 0x000fcc00078e0210 */
[----:B------:R-:W2:Y:S01]  /*1f30*/  LD.E R43, desc[UR8][R42.64] ;  /* 0x000000082a2b7980 */ /* 0x000ea2000c101900 */
[----:B---3--:R-:W-:Y:S02]  /*1f40*/  FSETP.GEU.AND P6, PT, R15, R8, PT ;  /* 0x000000080f00720b */ /* 0x008fe40003fce000 */
[----:B------:R-:W-:Y:S01]  /*1f50*/  SEL R15, R33, R28, P4 ;  /* 0x0000001c210f7207 */ /* 0x000fe20002000000 */
[----:B------:R-:W-:-:S04]  /*1f60*/  IMAD.WIDE R32, R38, 0x4, R16 ;  /* 0x0000000426207825 */ /* 0x000fc800078e0210 */
[--C-:B------:R-:W-:Y:S02]  /*1f70*/  IMAD.WIDE R8, R14, 0x4, R16.reuse ;  /* 0x000000040e087825 */ /* 0x100fe400078e0210 */
[----:B------:R-:W5:Y:S02]  /*1f80*/  LD.E R33, desc[UR8][R32.64] ;  /* 0x0000000820217980 */ /* 0x000f64000c101900 */
[--C-:B------:R-:W-:Y:S02]  /*1f90*/  IMAD.WIDE R34, R15, 0x4, R16.reuse ;  /* 0x000000040f227825 */ /* 0x100fe400078e0210 */
[----:B------:R-:W2:Y:S04]  /*1fa0*/  LD.E R8, desc[UR8][R8.64] ;  /* 0x0000000808087980 */ /* 0x000ea8000c101900 */
[----:B------:R-:W3:Y:S01]  /*1fb0*/  LD.E R34, desc[UR8][R34.64] ;  /* 0x0000000822227980 */ /* 0x000ee2000c101900 */
[----:B----4-:R-:W-:Y:S01]  /*1fc0*/  FSETP.GEU.AND P3, PT, R25, R20, PT ;  /* 0x000000141900720b */ /* 0x010fe20003f6e000 */
[----:B------:R-:W-:-:S04]  /*1fd0*/  IMAD.WIDE R20, R41, 0x4, R16 ;  /* 0x0000000429147825 */ /* 0x000fc800078e0210 */
[----:B------:R-:W-:Y:S02]  /*1fe0*/  IMAD.WIDE R24, R22, 0x4, R16 ;  /* 0x0000000416187825 */ /* 0x000fe400078e0210 */
[----:B------:R0:W4:Y:S04]  /*1ff0*/  LD.E R20, desc[UR8][R20.64] ;  /* 0x0000000814147980 */ /* 0x000128000c101900 */
[----:B------:R-:W4:Y:S01]  /*2000*/  LD.E R25, desc[UR8][R24.64] ;  /* 0x0000000818197980 */ /* 0x000f22000c101900 */
[----:B-1----:R-:W-:Y:S02]  /*2010*/  SEL R19, R36, R27, P1 ;  /* 0x0000001b24137207 */ /* 0x002fe40000800000 */
[----:B------:R-:W-:Y:S02]  /*2020*/  SEL R36, R27, R36, P1 ;  /* 0x000000241b247207 */ /* 0x000fe40000800000 */
[----:B------:R-:W-:-:S02]  /*2030*/  SEL R28, R5, R10, P5 ;  /* 0x0000000a051c7207 */ /* 0x000fc40002800000 */
[----:B0-----:R-:W-:Y:S01]  /*2040*/  SEL R21, R10, R5, P5 ;  /* 0x000000050a157207 */ /* 0x001fe20002800000 */
[--C-:B------:R-:W-:Y:S01]  /*2050*/  IMAD.WIDE R10, R36, 0x4, R16.reuse ;  /* 0x00000004240a7825 */ /* 0x100fe200078e0210 */
[----:B------:R-:W-:Y:S02]  /*2060*/  SEL R31, R31, R30, P2 ;  /* 0x0000001e1f1f7207 */ /* 0x000fe40001000000 */
[----:B------:R-:W-:Y:S02]  /*2070*/  SEL R27, R26, R37, P6 ;  /* 0x000000251a1b7207 */ /* 0x000fe40003000000 */
[----:B------:R-:W-:Y:S01]  /*2080*/  SEL R26, R37, R26, P6 ;  /* 0x0000001a251a7207 */ /* 0x000fe20003000000 */
[----:B------:R0:W4:Y:S04]  /*2090*/  LD.E R11, desc[UR8][R10.64] ;  /* 0x000000080a0b7980 */ /* 0x000128000c101900 */
[----:B------:R-:W-:Y:S01]  /*20a0*/  IMAD.WIDE R44, R26, 0x4, R16 ;  /* 0x000000041a2c7825 */ /* 0x000fe200078e0210 */
[----:B0-----:R-:W-:-:S05]  /*20b0*/  SEL R10, R7, R6, P3 ;  /* 0x00000006070a7207 */ /* 0x001fca0001800000 */
[----:B------:R-:W4:Y:S01]  /*20c0*/  LD.E R44, desc[UR8][R44.64] ;  /* 0x000000082c2c7980 */ /* 0x000f22000c101900 */
[----:B-----5:R-:W-:Y:S01]  /*20d0*/  FSETP.GEU.AND P2, PT, R33, R18, PT ;  /* 0x000000122100720b */ /* 0x020fe20003f4e000 */
[----:B------:R-:W-:Y:S01]  /*20e0*/  IMAD.WIDE R32, R19, 0x4, R16 ;  /* 0x0000000413207825 */ /* 0x000fe200078e0210 */
[----:B--2---:R-:W-:-:S03]  /*20f0*/  FSETP.GEU.AND P1, PT, R13, R8, PT ;  /* 0x000000080d00720b */ /* 0x004fc60003f2e000 */
[--C-:B------:R-:W-:Y:S01]  /*2100*/  IMAD.WIDE R8, R31, 0x4, R16.reuse ;  /* 0x000000041f087825 */ /* 0x100fe200078e0210 */
[----:B------:R0:W2:Y:S01]  /*2110*/  LD.E R5, desc[UR8][R32.64] ;  /* 0x0000000820057980 */ /* 0x0000a2000c101900 */
[----:B---3--:R-:W-:Y:S02]  /*2120*/  FSETP.GEU.AND P0, PT, R34, R43, PT ;  /* 0x0000002b2200720b */ /* 0x008fe40003f0e000 */
[--C-:B------:R-:W-:Y:S02]  /*2130*/  IMAD.WIDE R34, R21, 0x4, R16.reuse ;  /* 0x0000000415227825 */ /* 0x100fe400078e0210 */
[----:B------:R-:W3:Y:S02]  /*2140*/  LD.E R8, desc[UR8][R8.64] ;  /* 0x0000000808087980 */ /* 0x000ee4000c101900 */
[--C-:B0-----:R-:W-:Y:S02]  /*2150*/  IMAD.WIDE R32, R28, 0x4, R16.reuse ;  /* 0x000000041c207825 */ /* 0x101fe400078e0210 */
[----:B------:R-:W5:Y:S02]  /*2160*/  LD.E R34, desc[UR8][R34.64] ;  /* 0x0000000822227980 */ /* 0x000f64000c101900 */
[----:B------:R-:W-:-:S02]  /*2170*/  IMAD.WIDE R42, R10, 0x4, R16 ;  /* 0x000000040a2a7825 */ /* 0x000fc400078e0210 */
[----:B------:R-:W5:Y:S04]  /*2180*/  LD.E R9, desc[UR8][R32.64] ;  /* 0x0000000820097980 */ /* 0x000f68000c101900 */
[----:B------:R-:W5:Y:S01]  /*2190*/  LD.E R43, desc[UR8][R42.64] ;  /* 0x000000082a2b7980 */ /* 0x000f62000c101900 */
[----:B----4-:R-:W-:Y:S01]  /*21a0*/  FSETP.GEU.AND P4, PT, R25, R20, PT ;  /* 0x000000141900720b */ /* 0x010fe20003f8e000 */
[----:B------:R-:W-:-:S06]  /*21b0*/  IMAD.WIDE R24, R27, 0x4, R16 ;  /* 0x000000041b187825 */ /* 0x000fcc00078e0210 */
[----:B------:R0:W4:Y:S01]  /*21c0*/  LD.E R24, desc[UR8][R24.64] ;  /* 0x0000000818187980 */ /* 0x000122000c101900 */
[----:B------:R-:W-:Y:S02]  /*21d0*/  SEL R13, R23, R14, P1 ;  /* 0x0000000e170d7207 */ /* 0x000fe40000800000 */
[----:B------:R-:W-:Y:S02]  /*21e0*/  SEL R37, R6, R7, P3 ;  /* 0x0000000706257207 */ /* 0x000fe40001800000 */
[----:B------:R-:W-:Y:S02]  /*21f0*/  SEL R14, R14, R23, P1 ;  /* 0x000000170e0e7207 */ /* 0x000fe40000800000 */
[----:B------:R-:W-:Y:S02]  /*2200*/  SEL R18, R41, R22, P4 ;  /* 0x0000001629127207 */ /* 0x000fe40002000000 */
[----:B0-----:R-:W-:Y:S02]  /*2210*/  SEL R25, R38, R29, P2 ;  /* 0x0000001d26197207 */ /* 0x001fe40001000000 */
[----:B------:R-:W-:Y:S01]  /*2220*/  SEL R38, R29, R38, P2 ;  /* 0x000000261d267207 */ /* 0x000fe20001000000 */
[----:B------:R-:W-:Y:S01]  /*2230*/  IMAD.WIDE R6, R37, 0x4, R16 ;  /* 0x0000000425067825 */ /* 0x000fe200078e0210 */
[----:B------:R-:W-:-:S03]  /*2240*/  SEL R29, R22, R41, P4 ;  /* 0x00000029161d7207 */ /* 0x000fc60002000000 */
[--C-:B------:R-:W-:Y:S01]  /*2250*/  IMAD.WIDE R22, R14, 0x4, R16.reuse ;  /* 0x000000040e167825 */ /* 0x100fe200078e0210 */
[----:B------:R-:W-:Y:S01]  /*2260*/  SEL R20, R12, R15, P0 ;  /* 0x0000000f0c147207 */ /* 0x000fe20000000000 */
[----:B------:R-:W4:Y:S02]  /*2270*/  LD.E R6, desc[UR8][R6.64] ;  /* 0x0000000806067980 */ /* 0x000f24000c101900 */
[--C-:B------:R-:W-:Y:S02]  /*2280*/  IMAD.WIDE R32, R13, 0x4, R16.reuse ;  /* 0x000000040d207825 */ /* 0x100fe400078e0210 */
[----:B------:R-:W4:Y:S02]  /*2290*/  LD.E R23, desc[UR8][R22.64] ;  /* 0x0000000816177980 */ /* 0x000f24000c101900 */
[--C-:B------:R-:W-:Y:S02]  /*22a0*/  IMAD.WIDE R40, R38, 0x4, R16.reuse ;  /* 0x0000000426287825 */ /* 0x100fe400078e0210 */
[----:B------:R-:W4:Y:S04]  /*22b0*/  LD.E R32, desc[UR8][R32.64] ;  /* 0x0000000820207980 */ /* 0x000f28000c101900 */
[----:B------:R-:W4:Y:S01]  /*22c0*/  LD.E R41, desc[UR8][R40.64] ;  /* 0x0000000828297980 */ /* 0x000f22000c101900 */
[----:B--2---:R-:W-:Y:S01]  /*22d0*/  FSETP.GEU.AND P2, PT, R44, R5, PT ;  /* 0x000000052c00720b */ /* 0x004fe20003f4e000 */
[----:B------:R-:W-:Y:S01]  /*22e0*/  IMAD.WIDE R44, R18, 0x4, R16 ;  /* 0x00000004122c7825 */ /* 0x000fe200078e0210 */
[----:B---3--:R-:W-:-:S05]  /*22f0*/  FSETP.GEU.AND P1, PT, R11, R8, PT ;  /* 0x000000080b00720b */ /* 0x008fca0003f2e000 */
[----:B------:R-:W2:Y:S01]  /*2300*/  LD.E R45, desc[UR8][R44.64] ;  /* 0x000000082c2d7980 */ /* 0x000ea2000c101900 */
[----:B-----5:R-:W-:Y:S01]  /*2310*/  FSETP.GEU.AND P6, PT, R43, R34, PT ;  /* 0x000000222b00720b */ /* 0x020fe20003fce000 */
[----:B------:R-:W-:Y:S01]  /*2320*/  IMAD.WIDE R34, R29, 0x4, R16 ;  /* 0x000000041d227825 */ /* 0x000fe200078e0210 */
[----:B----4-:R-:W-:-:S03]  /*2330*/  FSETP.GEU.AND P3, PT, R9, R24, PT ;  /* 0x000000180900720b */ /* 0x010fc60003f6e000 */
[--C-:B------:R-:W-:Y:S02]  /*2340*/  IMAD.WIDE R8, R25, 0x4, R16.reuse ;  /* 0x0000000419087825 */ /* 0x100fe400078e0210 */
[----:B------:R-:W3:Y:S02]  /*2350*/  LD.E R34, desc[UR8][R34.64] ;  /* 0x0000000822227980 */ /* 0x000ee4000c101900 */
[----:B------:R-:W-:Y:S02]  /*2360*/  IMAD.WIDE R42, R20, 0x4, R16 ;  /* 0x00000004142a7825 */ /* 0x000fe400078e0210 */
[----:B------:R0:W2:Y:S04]  /*2370*/  LD.E R8, desc[UR8][R8.64] ;  /* 0x0000000808087980 */ /* 0x0000a8000c101900 */
[----:B------:R-:W3:Y:S01]  /*2380*/  LD.E R43, desc[UR8][R42.64] ;  /* 0x000000082a2b7980 */ /* 0x000ee2000c101900 */
[----:B------:R-:W-:-:S02]  /*2390*/  SEL R5, R26, R19, P2 ;  /* 0x000000131a057207 */ /* 0x000fc40001000000 */
[----:B------:R-:W-:Y:S02]  /*23a0*/  SEL R19, R19, R26, P2 ;  /* 0x0000001a13137207 */ /* 0x000fe40001000000 */
[----:B------:R-:W-:Y:S02]  /*23b0*/  SEL R24, R36, R31, P1 ;  /* 0x0000001f24187207 */ /* 0x000fe40000800000 */
[----:B0-----:R-:W-:Y:S02]  /*23c0*/  SEL R9, R28, R27, P3 ;  /* 0x0000001b1c097207 */ /* 0x001fe40001800000 */
[----:B------:R-:W-:Y:S02]  /*23d0*/  SEL R28, R27, R28, P3 ;  /* 0x0000001c1b1c7207 */ /* 0x000fe40001800000 */
[----:B------:R-:W-:Y:S01]  /*23e0*/  FSETP.GEU.AND P5, PT, R23, R6, PT ;  /* 0x000000061700720b */ /* 0x000fe20003fae000 */
[----:B------:R-:W-:-:S04]  /*23f0*/  IMAD.WIDE R6, R24, 0x4, R16 ;  /* 0x0000000418067825 */ /* 0x000fc800078e0210 */
[--C-:B------:R-:W-:Y:S02]  /*2400*/  IMAD.WIDE R22, R19, 0x4, R16.reuse ;  /* 0x0000000413167825 */ /* 0x100fe400078e0210 */
[----:B------:R-:W4:Y:S01]  /*2410*/  LD.E R6, desc[UR8][R6.64] ;  /* 0x0000000806067980 */ /* 0x000f22000c101900 */
[----:B------:R-:W-:Y:S01]  /*2420*/  FSETP.GEU.AND P2, PT, R41, R32, PT ;  /* 0x000000202900720b */ /* 0x000fe20003f4e000 */
[--C-:B------:R-:W-:Y:S02]  /*2430*/  IMAD.WIDE R26, R5, 0x4, R16.reuse ;  /* 0x00000004051a7825 */ /* 0x100fe400078e0210 */
[----:B------:R-:W4:Y:S02]  /*2440*/  LD.E R23, desc[UR8][R22.64] ;  /* 0x0000000816177980 */ /* 0x000f24000c101900 */
[----:B------:R-:W-:Y:S02]  /*2450*/  IMAD.WIDE R32, R28, 0x4, R16 ;  /* 0x000000041c207825 */ /* 0x000fe400078e0210 */
[----:B------:R-:W5:Y:S04]  /*2460*/  LD.E R26, desc[UR8][R26.64] ;  /* 0x000000081a1a7980 */ /* 0x000f68000c101900 */
[----:B------:R-:W5:Y:S01]  /*2470*/  LD.E R33, desc[UR8][R32.64] ;  /* 0x0000000820217980 */ /* 0x000f62000c101900 */
[----:B--2---:R-:W-:-:S02]  /*2480*/  FSETP.GEU.AND P4, PT, R45, R8, PT ;  /* 0x000000082d00720b */ /* 0x004fc40003f8e000 */
[----:B------:R-:W-:Y:S02]  /*2490*/  SEL R8, R21, R10, P6 ;  /* 0x0000000a15087207 */ /* 0x000fe40003000000 */
[----:B---3--:R-:W-:Y:S01]  /*24a0*/  FSETP.GEU.AND P3, PT, R43, R34, PT ;  /* 0x000000222b00720b */ /* 0x008fe20003f6e000 */
[----:B------:R-:W-:-:S04]  /*24b0*/  IMAD.WIDE R34, R9, 0x4, R16 ;  /* 0x0000000409227825 */ /* 0x000fc800078e0210 */
[----:B------:R-:W-:Y:S02]  /*24c0*/  IMAD.WIDE R40, R8, 0x4, R16 ;  /* 0x0000000408287825 */ /* 0x000fe400078e0210 */
[----:B------:R-:W2:Y:S04]  /*24d0*/  LD.E R34, desc[UR8][R34.64] ;  /* 0x0000000822227980 */ /* 0x000ea8000c101900 */
[----:B------:R-:W2:Y:S01]  /*24e0*/  LD.E R41, desc[UR8][R40.64] ;  /* 0x0000000828297980 */ /* 0x000ea2000c101900 */
[----:B------:R-:W-:Y:S02]  /*24f0*/  SEL R39, R15, R12, P0 ;  /* 0x0000000c0f277207 */ /* 0x000fe40000000000 */
[----:B------:R-:W-:Y:S02]  /*2500*/  SEL R12, R37, R14, P5 ;  /* 0x0000000e250c7207 */ /* 0x000fe40002800000 */
[----:B------:R-:W-:-:S02]  /*2510*/  SEL R21, R10, R21, P6 ;  /* 0x000000150a157207 */ /* 0x000fc40003000000 */
[----:B------:R-:W-:Y:S01]  /*2520*/  SEL R30, R13, R38, P2 ;  /* 0x000000260d1e7207 */ /* 0x000fe20001000000 */
[--C-:B------:R-:W-:Y:S01]  /*2530*/  IMAD.WIDE R10, R12, 0x4, R16.reuse ;  /* 0x000000040c0a7825 */ /* 0x100fe200078e0210 */
[----:B------:R-:W-:Y:S02]  /*2540*/  SEL R13, R38, R13, P2 ;  /* 0x0000000d260d7207 */ /* 0x000fe40001000000 */
[----:B----4-:R-:W-:Y:S01]  /*2550*/  FSETP.GEU.AND P0, PT, R23, R6, PT ;  /* 0x000000061700720b */ /* 0x010fe20003f0e000 */
[--C-:B------:R-:W-:Y:S01]  /*2560*/  IMAD.WIDE R6, R21, 0x4, R16.reuse ;  /* 0x0000000415067825 */ /* 0x100fe200078e0210 */
[----:B------:R-:W-:Y:S01]  /*2570*/  SEL R37, R14, R37, P5 ;  /* 0x000000250e257207 */ /* 0x000fe20002800000 */
[----:B------:R0:W3:Y:S01]  /*2580*/  LD.E R11, desc[UR8][R10.64] ;  /* 0x000000080a0b7980 */ /* 0x0000e2000c101900 */
[----:B------:R-:W-:Y:S01]  /*2590*/  SEL R38, R25, R18, P4 ;  /* 0x0000001219267207 */ /* 0x000fe20002000000 */
[--C-:B------:R-:W-:Y:S01]  /*25a0*/  IMAD.WIDE R22, R30, 0x4, R16.reuse ;  /* 0x000000041e167825 */ /* 0x100fe200078e0210 */
[----:B------:R-:W-:Y:S01]  /*25b0*/  SEL R25, R18, R25, P4 ;  /* 0x0000001912197207 */ /* 0x000fe20002000000 */
[----:B------:R-:W3:Y:S01]  /*25c0*/  LD.E R6, desc[UR8][R6.64] ;  /* 0x0000000806067980 */ /* 0x000ee2000c101900 */
[----:B-----5:R-:W-:Y:S01]  /*25d0*/  FSETP.GEU.AND P5, PT, R33, R26, PT ;  /* 0x0000001a2100720b */ /* 0x020fe20003fae000 */
[----:B------:R-:W-:-:S02]  /*25e0*/  IMAD.WIDE R14, R37, 0x4, R16 ;  /* 0x00000004250e7825 */ /* 0x000fc400078e0210 */
[----:B------:R-:W4:Y:S02]  /*25f0*/  LD.E R23, desc[UR8][R22.64] ;  /* 0x0000000816177980 */ /* 0x000f24000c101900 */
[--C-:B------:R-:W-:Y:S01]  /*2600*/  IMAD.WIDE R26, R13, 0x4, R16.reuse ;  /* 0x000000040d1a7825 */ /* 0x100fe200078e0210 */
[----:B0-----:R-:W-:Y:S01]  /*2610*/  SEL R10, R29, R20, P3 ;  /* 0x000000141d0a7207 */ /* 0x001fe20001800000 */
[----:B------:R0:W4:Y:S02]  /*2620*/  LD.E R14, desc[UR8][R14.64] ;  /* 0x000000080e0e7980 */ /* 0x000124000c101900 */
[--C-:B------:R-:W-:Y:S02]  /*2630*/  IMAD.WIDE R32, R38, 0x4, R16.reuse ;  /* 0x0000000426207825 */ /* 0x100fe400078e0210 */
[----:B------:R-:W5:Y:S04]  /*2640*/  LD.E R26, desc[UR8][R26.64] ;  /* 0x000000081a1a7980 */ /* 0x000f68000c101900 */
[----:B------:R-:W5:Y:S01]  /*2650*/  LD.E R33, desc[UR8][R32.64] ;  /* 0x0000000820217980 */ /* 0x000f62000c101900 */
[----:B--2---:R-:W-:Y:S01]  /*2660*/  FSETP.GEU.AND P2, PT, R41, R34, PT ;  /* 0x000000222900720b */ /* 0x004fe20003f4e000 */
[----:B------:R-:W-:-:S04]  /*2670*/  IMAD.WIDE R40, R10, 0x4, R16 ;  /* 0x000000040a287825 */ /* 0x000fc800078e0210 */
[--C-:B------:R-:W-:Y:S02]  /*2680*/  IMAD.WIDE R34, R25, 0x4, R16.reuse ;  /* 0x0000000419227825 */ /* 0x100fe400078e0210 */
[----:B------:R-:W2:Y:S04]  /*2690*/  LD.E R40, desc[UR8][R40.64] ;  /* 0x0000000828287980 */ /* 0x000ea8000c101900 */
[----:B------:R-:W2:Y:S01]  /*26a0*/  LD.E R35, desc[UR8][R34.64] ;  /* 0x0000000822237980 */ /* 0x000ea2000c101900 */
[----:B------:R-:W-:Y:S02]  /*26b0*/  SEL R20, R20, R29, P3 ;  /* 0x0000001d14147207 */ /* 0x000fe40001800000 */
[----:B0-----:R-:W-:Y:S02]  /*26c0*/  SEL R15, R19, R24, P0 ;  /* 0x00000018130f7207 */ /* 0x001fe40000000000 */
[----:B------:R-:W-:Y:S01]  /*26d0*/  SEL R24, R24, R19, P0 ;  /* 0x0000001318187207 */ /* 0x000fe20000000000 */
[----:B------:R-:W-:Y:S01]  /*26e0*/  IMAD.WIDE R18, R39, 0x4, R16 ;  /* 0x0000000427127825 */ /* 0x000fe200078e0210 */
[----:B------:R-:W-:-:S02]  /*26f0*/  SEL R29, R28, R5, P5 ;  /* 0x000000051c1d7207 */ /* 0x000fc40002800000 */
[----:B---3--:R-:W-:Y:S01]  /*2700*/  FSETP.GEU.AND P0, PT, R11, R6, PT ;  /* 0x000000060b00720b */ /* 0x008fe20003f0e000 */
[--C-:B------:R-:W-:Y:S01]  /*2710*/  IMAD.WIDE R6, R20, 0x4, R16.reuse ;  /* 0x0000000414067825 */ /* 0x100fe200078e0210 */
[----:B------:R-:W-:Y:S01]  /*2720*/  SEL R31, R31, R36, P1 ;  /* 0x000000241f1f7207 */ /* 0x000fe20000800000 */
[----:B------:R-:W3:Y:S01]  /*2730*/  LD.E R18, desc[UR8][R18.64] ;  /* 0x0000000812127980 */ /* 0x000ee2000c101900 */
[----:B------:R-:W-:Y:S01]  /*2740*/  SEL R28, R5, R28, P5 ;  /* 0x0000001c051c7207 */ /* 0x000fe20002800000 */
[--C-:B------:R-:W-:Y:S01]  /*2750*/  IMAD.WIDE R42, R24, 0x4, R16.reuse ;  /* 0x00000004182a7825 */ /* 0x100fe200078e0210 */
[----:B----4-:R-:W-:Y:S01]  /*2760*/  FSETP.GEU.AND P1, PT, R23, R14, PT ;  /* 0x0000000e1700720b */ /* 0x010fe20003f2e000 */
[----:B------:R-:W3:Y:S02]  /*2770*/  LD.E R7, desc[UR8][R6.64] ;  /* 0x0000000806077980 */ /* 0x000ee4000c101900 */
[--C-:B------:R-:W-:Y:S01]  /*2780*/  IMAD.WIDE R22, R31, 0x4, R16.reuse ;  /* 0x000000041f167825 */ /* 0x100fe200078e0210 */
[----:B------:R-:W-:Y:S01]  /*2790*/  SEL R14, R9, R8, P2 ;  /* 0x00000008090e7207 */ /* 0x000fe20001000000 */
[----:B------:R-:W4:Y:S01]  /*27a0*/  LD.E R43, desc[UR8][R42.64] ;  /* 0x000000082a2b7980 */ /* 0x000f22000c101900 */
[----:B-----5:R-:W-:Y:S01]  /*27b0*/  FSETP.GEU.AND P4, PT, R33, R26, PT ;  /* 0x0000001a2100720b */ /* 0x020fe20003f8e000 */
[----:B------:R-:W-:-:S02]  /*27c0*/  IMAD.WIDE R26, R15, 0x4, R16 ;  /* 0x000000040f1a7825 */ /* 0x000fc400078e0210 */
[----:B------:R-:W4:Y:S02]  /*27d0*/  LD.E R22, desc[UR8][R22.64] ;  /* 0x0000000816167980 */ /* 0x000f24000c101900 */
[--C-:B------:R-:W-:Y:S02]  /*27e0*/  IMAD.WIDE R32, R28, 0x4, R16.reuse ;  /* 0x000000041c207825 */ /* 0x100fe400078e0210 */
[----:B------:R-:W5:Y:S04]  /*27f0*/  LD.E R26, desc[UR8][R26.64] ;  /* 0x000000081a1a7980 */ /* 0x000f68000c101900 */
[----:B------:R-:W5:Y:S01]  /*2800*/  LD.E R33, desc[UR8][R32.64] ;  /* 0x0000000820217980 */ /* 0x000f62000c101900 */
[----:B--2---:R-:W-:Y:S01]  /*2810*/  FSETP.GEU.AND P3, PT, R40, R35, PT ;  /* 0x000000232800720b */ /* 0x004fe20003f6e000 */
[----:B------:R-:W-:-:S04]  /*2820*/  IMAD.WIDE R34, R29, 0x4, R16 ;  /* 0x000000041d227825 */ /* 0x000fc800078e0210 */
[----:B------:R-:W-:Y:S02]  /*2830*/  IMAD.WIDE R40, R14, 0x4, R16 ;  /* 0x000000040e287825 */ /* 0x000fe400078e0210 */
[----:B------:R-:W2:Y:S04]  /*2840*/  LD.E R34, desc[UR8][R34.64] ;  /* 0x0000000822227980 */ /* 0x000ea8000c101900 */
[----:B------:R-:W2:Y:S01]  /*2850*/  LD.E R41, desc[UR8][R40.64] ;  /* 0x0000000828297980 */ /* 0x000ea2000c101900 */
[----:B------:R-:W-:Y:S02]  /*2860*/  SEL R11, R12, R21, P0 ;  /* 0x000000150c0b7207 */ /* 0x000fe40000000000 */
[----:B------:R-:W-:Y:S02]  /*2870*/  SEL R12, R21, R12, P0 ;  /* 0x0000000c150c7207 */ /* 0x000fe40000000000 */
[----:B------:R-:W-:-:S02]  /*2880*/  SEL R5, R8, R9, P2 ;  /* 0x0000000908057207 */ /* 0x000fc40001000000 */
[----:B---3--:R-:W-:Y:S01]  /*2890*/  FSETP.GEU.AND P0, PT, R18, R7, PT ;  /* 0x000000071200720b */ /* 0x008fe20003f0e000 */
[--C-:B------:R-:W-:Y:S01]  /*28a0*/  IMAD.WIDE R8, R12, 0x4, R16.reuse ;  /* 0x000000040c087825 */ /* 0x100fe200078e0210 */
[----:B------:R-:W-:Y:S02]  /*28b0*/  SEL R19, R30, R37, P1 ;  /* 0x000000251e137207 */ /* 0x000fe40000800000 */
[----:B------:R-:W-:Y:S01]  /*28c0*/  SEL R21, R38, R13, P4 ;  /* 0x0000000d26157207 */ /* 0x000fe20002000000 */
[--C-:B------:R-:W-:Y:S01]  /*28d0*/  IMAD.WIDE R6, R5, 0x4, R16.reuse ;  /* 0x0000000405067825 */ /* 0x100fe200078e0210 */
[----:B------:R-:W-:Y:S01]  /*28e0*/  SEL R30, R37, R30, P1 ;  /* 0x0000001e251e7207 */ /* 0x000fe20000800000 */
[----:B------:R0:W3:Y:S01]  /*28f0*/  LD.E R9, desc[UR8][R8.64] ;  /* 0x0000000808097980 */ /* 0x0000e2000c101900 */
[----:B------:R-:W-:Y:S02]  /*2900*/  SEL R38, R13, R38, P4 ;  /* 0x000000260d267207 */ /* 0x000fe40002000000 */
[----:B----4-:R-:W-:Y:S01]  /*2910*/  FSETP.GEU.AND P1, PT, R43, R22, PT ;  /* 0x000000162b00720b */ /* 0x010fe20003f2e000 */
[----:B------:R-:W3:Y:S01]  /*2920*/  LD.E R6, desc[UR8][R6.64] ;  /* 0x0000000806067980 */ /* 0x000ee2000c101900 */
[----:B------:R-:W-:-:S04]  /*2930*/  IMAD.WIDE R22, R11, 0x4, R16 ;  /* 0x000000040b167825 */ /* 0x000fc800078e0210 */
[--C-:B------:R-:W-:Y:S01]  /*2940*/  IMAD.WIDE R36, R30, 0x4, R16.reuse ;  /* 0x000000041e247825 */ /* 0x100fe200078e0210 */
[----:B-----5:R-:W-:Y:S01]  /*2950*/  FSETP.GEU.AND P4, PT, R33, R26, PT ;  /* 0x0000001a2100720b */ /* 0x020fe20003f8e000 */
[----:B------:R-:W4:Y:S01]  /*2960*/  LD.E R22, desc[UR8][R22.64] ;  /* 0x0000000816167980 */ /* 0x000f22000c101900 */
[----:B0-----:R-:W-:Y:S01]  /*2970*/  SEL R8, R25, R10, P3 ;  /* 0x0000000a19087207 */ /* 0x001fe20001800000 */
[--C-:B------:R-:W-:Y:S02]  /*2980*/  IMAD.WIDE R26, R19, 0x4, R16.reuse ;  /* 0x00000004131a7825 */ /* 0x100fe400078e0210 */
        /* <DEDUP_REMOVED lines=12> */
[----:B---3--:R-:W-:Y:S02]  /*2a50*/  FSETP.GEU.AND P6, PT, R9, R6, PT ;  /* 0x000000060900720b */ /* 0x008fe40003fce000 */
[----:B------:R-:W-:Y:S02]  /*2a60*/  SEL R9, R28, R15, P4 ;  /* 0x0000000f1c097207 */ /* 0x000fe40002000000 */
[----:B------:R-:W-:Y:S01]  /*2a70*/  SEL R15, R15, R28, P4 ;  /* 0x0000001c0f0f7207 */ /* 0x000fe20002000000 */
[--C-:B------:R-:W-:Y:S01]  /*2a80*/  IMAD.WIDE R6, R25, 0x4, R16.reuse ;  /* 0x0000000419067825 */ /* 0x100fe200078e0210 */
[----:B------:R-:W-:Y:S02]  /*2a90*/  SEL R28, R29, R14, P2 ;  /* 0x0000000e1d1c7207 */ /* 0x000fe40001000000 */
[----:B----4-:R-:W-:Y:S01]  /*2aa0*/  FSETP.GEU.AND P3, PT, R37, R22, PT ;  /* 0x000000162500720b */ /* 0x010fe20003f6e000 */
[--C-:B------:R-:W-:Y:S02]  /*2ab0*/  IMAD.WIDE R22, R10, 0x4, R16.reuse ;  /* 0x000000040a167825 */ /* 0x100fe400078e0210 */
[----:B------:R-:W3:Y:S01]  /*2ac0*/  LD.E R6, desc[UR8][R6.64] ;  /* 0x0000000806067980 */ /* 0x000ee2000c101900 */
[----:B-----5:R-:W-:Y:S01]  /*2ad0*/  FSETP.GEU.AND P5, PT, R33, R26, PT ;  /* 0x0000001a2100720b */ /* 0x020fe20003fae000 */
[----:B------:R-:W-:-:S02]  /*2ae0*/  IMAD.WIDE R26, R18, 0x4, R16 ;  /* 0x00000004121a7825 */ /* 0x000fc400078e0210 */
[----:B------:R-:W3:Y:S02]  /*2af0*/  LD.E R23, desc[UR8][R22.64] ;  /* 0x0000000816177980 */ /* 0x000ee4000c101900 */
[--C-:B------:R-:W-:Y:S02]  /*2b00*/  IMAD.WIDE R32, R15, 0x4, R16.reuse ;  /* 0x000000040f207825 */ /* 0x100fe400078e0210 */
[----:B------:R-:W4:Y:S02]  /*2b10*/  LD.E R26, desc[UR8][R26.64] ;  /* 0x000000081a1a7980 */ /* 0x000f24000c101900 */
[--C-:B------:R-:W-:Y:S02]  /*2b20*/  IMAD.WIDE R36, R28, 0x4, R16.reuse ;  /* 0x000000041c247825 */ /* 0x100fe400078e0210 */
[----:B------:R-:W4:Y:S04]  /*2b30*/  LD.E R33, desc[UR8][R32.64] ;  /* 0x0000000820217980 */ /* 0x000f28000c101900 */
[----:B------:R-:W5:Y:S01]  /*2b40*/  LD.E R37, desc[UR8][R36.64] ;  /* 0x0000000824257980 */ /* 0x000f62000c101900 */
[----:B--2---:R-:W-:Y:S01]  /*2b50*/  FSETP.GEU.AND P4, PT, R41, R34, PT ;  /* 0x000000222900720b */ /* 0x004fe20003f8e000 */
[----:B------:R-:W-:-:S06]  /*2b60*/  IMAD.WIDE R34, R9, 0x4, R16 ;  /* 0x0000000409227825 */ /* 0x000fcc00078e0210 */
[----:B------:R-:W5:Y:S01]  /*2b70*/  LD.E R34, desc[UR8][R34.64] ;  /* 0x0000000822227980 */ /* 0x000f62000c101900 */
[----:B------:R-:W-:Y:S02]  /*2b80*/  SEL R29, R14, R29, P2 ;  /* 0x0000001d0e1d7207 */ /* 0x000fe40001000000 */
[----:B------:R-:W-:Y:S02]  /*2b90*/  SEL R14, R5, R12, P6 ;  /* 0x0000000c050e7207 */ /* 0x000fe40003000000 */
[----:B------:R-:W-:Y:S02]  /*2ba0*/  SEL R5, R12, R5, P6 ;  /* 0x000000050c057207 */ /* 0x000fe40003000000 */
[----:B------:R-:W-:Y:S01]  /*2bb0*/  SEL R39, R39, R20, P0 ;  /* 0x0000001427277207 */ /* 0x000fe20000000000 */
[----:B------:R-:W-:Y:S01]  /*2bc0*/  IMAD.WIDE R12, R14, 0x4, R16 ;  /* 0x000000040e0c7825 */ /* 0x000fe200078e0210 */
[----:B------:R-:W-:Y:S02]  /*2bd0*/  SEL R20, R11, R30, P3 ;  /* 0x0000001e0b147207 */ /* 0x000fe40001800000 */
[----:B------:R-:W-:-:S02]  /*2be0*/  SEL R11, R30, R11, P3 ;  /* 0x0000000b1e0b7207 */ /* 0x000fc40001800000 */
[----:B------:R-:W-:Y:S01]  /*2bf0*/  SEL R30, R19, R38, P5 ;  /* 0x00000026131e7207 */ /* 0x000fe20002800000 */
[----:B------:R0:W2:Y:S01]  /*2c00*/  LD.E R13, desc[UR8][R12.64] ;  /* 0x000000080c0d7980 */ /* 0x0000a2000c101900 */
[----:B------:R-:W-:Y:S02]  /*2c10*/  SEL R19, R38, R19, P5 ;  /* 0x0000001326137207 */ /* 0x000fe40002800000 */
[----:B---3--:R-:W-:Y:S01]  /*2c20*/  FSETP.GEU.AND P0, PT, R23, R6, PT ;  /* 0x000000061700720b */ /* 0x008fe20003f0e000 */
[--C-:B------:R-:W-:Y:S01]  /*2c30*/  IMAD.WIDE R22, R5, 0x4, R16.reuse ;  /* 0x0000000405167825 */ /* 0x100fe200078e0210 */
[----:B0-----:R-:W-:Y:S02]  /*2c40*/  SEL R12, R21, R8, P4 ;  /* 0x00000008150c7207 */ /* 0x001fe40002000000 */
[----:B----4-:R-:W-:Y:S01]  /*2c50*/  FSETP.GEU.AND P6, PT, R33, R26, PT ;  /* 0x0000001a2100720b */ /* 0x010fe20003fce000 */
[--C-:B------:R-:W-:Y:S02]  /*2c60*/  IMAD.WIDE R26, R20, 0x4, R16.reuse ;  /* 0x00000004141a7825 */ /* 0x100fe400078e0210 */
[----:B------:R0:W3:Y:S02]  /*2c70*/  LD.E R22, desc[UR8][R22.64] ;  /* 0x0000000816167980 */ /* 0x0000e4000c101900 */
[----:B------:R-:W-:-:S02]  /*2c80*/  IMAD.WIDE R6, R29, 0x4, R16 ;  /* 0x000000041d067825 */ /* 0x000fc400078e0210 */
[----:B------:R-:W3:Y:S02]  /*2c90*/  LD.E R27, desc[UR8][R26.64] ;  /* 0x000000081a1b7980 */ /* 0x000ee4000c101900 */
[--C-:B------:R-:W-:Y:S02]  /*2ca0*/  IMAD.WIDE R40, R12, 0x4, R16.reuse ;  /* 0x000000040c287825 */ /* 0x100fe400078e0210 */
[----:B------:R-:W2:Y:S02]  /*2cb0*/  LD.E R6, desc[UR8][R6.64] ;  /* 0x0000000806067980 */ /* 0x000ea4000c101900 */
[--C-:B------:R-:W-:Y:S02]  /*2cc0*/  IMAD.WIDE R32, R11, 0x4, R16.reuse ;  /* 0x000000040b207825 */ /* 0x100fe400078e0210 */
[----:B------:R-:W4:Y:S04]  /*2cd0*/  LD.E R40, desc[UR8][R40.64] ;  /* 0x0000000828287980 */ /* 0x000f28000c101900 */
[----:B------:R-:W4:Y:S01]  /*2ce0*/  LD.E R32, desc[UR8][R32.64] ;  /* 0x0000000820207980 */ /* 0x000f22000c101900 */
[----:B-----5:R-:W-:Y:S01]  /*2cf0*/  FSETP.GEU.AND P2, PT, R37, R34, PT ;  /* 0x000000222500720b */ /* 0x020fe20003f4e000 */
[----:B------:R-:W-:-:S04]  /*2d00*/  IMAD.WIDE R36, R19, 0x4, R16 ;  /* 0x0000000413247825 */ /* 0x000fc800078e0210 */
[----:B------:R-:W-:Y:S02]  /*2d10*/  IMAD.WIDE R34, R30, 0x4, R16 ;  /* 0x000000041e227825 */ /* 0x000fe400078e0210 */
[----:B------:R-:W4:Y:S04]  /*2d20*/  LD.E R37, desc[UR8][R36.64] ;  /* 0x0000000824257980 */ /* 0x000f28000c101900 */
[----:B------:R-:W5:Y:S01]  /*2d30*/  LD.E R35, desc[UR8][R34.64] ;  /* 0x0000000822237980 */ /* 0x000f62000c101900 */
[----:B------:R-:W-:Y:S02]  /*2d40*/  SEL R21, R8, R21, P4 ;  /* 0x0000001508157207 */ /* 0x000fe40002000000 */
[----:B------:R-:W-:Y:S02]  /*2d50*/  SEL R8, R10, R25, P0 ;  /* 0x000000190a087207 */ /* 0x000fe40000000000 */
[----:B------:R-:W-:-:S02]  /*2d60*/  SEL R10, R25, R10, P0 ;  /* 0x0000000a190a7207 */ /* 0x000fc40000000000 */
[----:B0-----:R-:W-:Y:S02]  /*2d70*/  SEL R23, R15, R18, P6 ;  /* 0x000000120f177207 */ /* 0x001fe40003000000 */
[----:B------:R-:W-:Y:S01]  /*2d80*/  SEL R31, R31, R24, P1 ;  /* 0x000000181f1f7207 */ /* 0x000fe20000800000 */
[----:B------:R-:W-:Y:S01]  /*2d90*/  IMAD.WIDE R24, R10, 0x4, R16 ;  /* 0x000000040a187825 */ /* 0x000fe200078e0210 */
[----:B------:R-:W-:-:S03]  /*2da0*/  SEL R18, R18, R15, P6 ;  /* 0x0000000f12127207 */ /* 0x000fc60003000000 */
[--C-:B------:R-:W-:Y:S02]  /*2db0*/  IMAD.WIDE R42, R39, 0x4, R16.reuse ;  /* 0x00000004272a7825 */ /* 0x100fe400078e0210 */
[----:B------:R0:W5:Y:S04]  /*2dc0*/  LD.E R25, desc[UR8][R24.64] ;  /* 0x0000000818197980 */ /* 0x000168000c101900 */
[----:B------:R-:W5:Y:S01]  /*2dd0*/  LD.E R42, desc[UR8][R42.64] ;  /* 0x000000082a2a7980 */ /* 0x000f62000c101900 */
[----:B---3--:R-:W-:Y:S02]  /*2de0*/  FSETP.GEU.AND P3, PT, R27, R22, PT ;  /* 0x000000161b00720b */ /* 0x008fe40003f6e000 */
[----:B------:R-:W-:Y:S02]  /*2df0*/  SEL R22, R9, R28, P2 ;  /* 0x0000001c09167207 */ /* 0x000fe40001000000 */
[----:B--2---:R-:W-:Y:S01]  /*2e00*/  FSETP.GEU.AND P1, PT, R13, R6, PT ;  /* 0x000000060d00720b */ /* 0x004fe20003f2e000 */
[----:B------:R-:W-:-:S04]  /*2e10*/  IMAD.WIDE R6, R21, 0x4, R16 ;  /* 0x0000000415067825 */ /* 0x000fc800078e0210 */
[--C-:B------:R-:W-:Y:S02]  /*2e20*/  IMAD.WIDE R26, R8, 0x4, R16.reuse ;  /* 0x00000004081a7825 */ /* 0x100fe400078e0210 */
[----:B------:R-:W2:Y:S04]  /*2e30*/  LD.E R6, desc[UR8][R6.64] ;  /* 0x0000000806067980 */ /* 0x000ea8000c101900 */
[----:B------:R-:W3:Y:S01]  /*2e40*/  LD.E R27, desc[UR8][R26.64] ;  /* 0x000000081a1b7980 */ /* 0x000ee2000c101900 */
[----:B----4-:R-:W-:Y:S01]  /*2e50*/  FSETP.GEU.AND P0, PT, R40, R37, PT ;  /* 0x000000252800720b */ /* 0x010fe20003f0e000 */
[----:B------:R-:W-:-:S04]  /*2e60*/  IMAD.WIDE R36, R23, 0x4, R16 ;  /* 0x0000000417247825 */ /* 0x000fc800078e0210 */
[--C-:B------:R-:W-:Y:S01]  /*2e70*/  IMAD.WIDE R40, R22, 0x4, R16.reuse ;  /* 0x0000000416287825 */ /* 0x100fe200078e0210 */
[----:B-----5:R-:W-:Y:S01]  /*2e80*/  FSETP.GEU.AND P4, PT, R35, R32, PT ;  /* 0x000000202300720b */ /* 0x020fe20003f8e000 */
[----:B------:R-:W4:Y:S02]  /*2e90*/  LD.E R36, desc[UR8][R36.64] ;  /* 0x0000000824247980 */ /* 0x000f24000c101900 */
[--C-:B------:R-:W-:Y:S02]  /*2ea0*/  IMAD.WIDE R32, R31, 0x4, R16.reuse ;  /* 0x000000041f207825 */ /* 0x100fe400078e0210 */
[----:B------:R-:W4:Y:S02]  /*2eb0*/  LD.E R41, desc[UR8][R40.64] ;  /* 0x0000000828297980 */ /* 0x000f24000c101900 */
[----:B------:R-:W-:Y:S02]  /*2ec0*/  IMAD.WIDE R34, R18, 0x4, R16 ;  /* 0x0000000412227825 */ /* 0x000fe400078e0210 */
[----:B------:R-:W5:Y:S04]  /*2ed0*/  LD.E R32, desc[UR8][R32.64] ;  /* 0x0000000820207980 */ /* 0x000f68000c101900 */
[----:B------:R-:W5:Y:S01]  /*2ee0*/  LD.E R35, desc[UR8][R34.64] ;  /* 0x0000000822237980 */ /* 0x000f62000c101900 */
[----:B0-----:R-:W-:-:S02]  /*2ef0*/  SEL R24, R29, R14, P1 ;  /* 0x0000000e1d187207 */ /* 0x001fc40000800000 */
[----:B------:R-:W-:Y:S02]  /*2f00*/  SEL R13, R28, R9, P2 ;  /* 0x000000091c0d7207 */ /* 0x000fe40001000000 */
[----:B------:R-:W-:Y:S01]  /*2f10*/  SEL R9, R14, R29, P1 ;  /* 0x0000001d0e097207 */ /* 0x000fe20000800000 */
[----:B------:R-:W-:Y:S01]  /*2f20*/  IMAD.WIDE R14, R24, 0x4, R16 ;  /* 0x00000004180e7825 */ /* 0x000fe200078e0210 */
[----:B------:R-:W-:Y:S02]  /*2f30*/  SEL R29, R20, R5, P3 ;  /* 0x00000005141d7207 */ /* 0x000fe40001800000 */
[----:B------:R-:W-:Y:S02]  /*2f40*/  SEL R20, R5, R20, P3 ;  /* 0x0000001405147207 */ /* 0x000fe40001800000 */
[----:B------:R-:W-:Y:S01]  /*2f50*/  SEL R5, R30, R11, P4 ;  /* 0x0000000b1e057207 */ /* 0x000fe20002000000 */
[----:B------:R0:W5:Y:S01]  /*2f60*/  LD.E R15, desc[UR8][R14.64] ;  /* 0x000000080e0f7980 */ /* 0x000162000c101900 */
[----:B------:R-:W-:-:S02]  /*2f70*/  SEL R30, R11, R30, P4 ;  /* 0x0000001e0b1e7207 */ /* 0x000fc40002000000 */
[----:B0-----:R-:W-:Y:S02]  /*2f80*/  SEL R14, R19, R12, P0 ;  /* 0x0000000c130e7207 */ /* 0x001fe40000000000 */
[----:B--2---:R-:W-:Y:S01]  /*2f90*/  FSETP.GEU.AND P3, PT, R25, R6, PT ;  /* 0x000000061900720b */ /* 0x004fe20003f6e000 */
[----:B------:R-:W-:Y:S01]  /*2fa0*/  IMAD.WIDE R6, R13, 0x4, R16 ;  /* 0x000000040d067825 */ /* 0x000fe200078e0210 */
[----:B---3--:R-:W-:-:S03]  /*2fb0*/  FSETP.GEU.AND P4, PT, R42, R27, PT ;  /* 0x0000001b2a00720b */ /* 0x008fc60003f8e000 */
[--C-:B------:R-:W-:Y:S02]  /*2fc0*/  IMAD.WIDE R26, R9, 0x4, R16.reuse ;  /* 0x00000004091a7825 */ /* 0x100fe400078e0210 */
[----:B------:R-:W2:Y:S02]  /*2fd0*/  LD.E R6, desc[UR8][R6.64] ;  /* 0x0000000806067980 */ /* 0x000ea4000c101900 */
[--C-:B------:R-:W-:Y:S02]  /*2fe0*/  IMAD.WIDE R42, R20, 0x4, R16.reuse ;  /* 0x00000004142a7825 */ /* 0x100fe400078e0210 */
[----:B------:R-:W3:Y:S04]  /*2ff0*/  LD.E R26, desc[UR8][R26.64] ;  /* 0x000000081a1a7980 */ /* 0x000ee8000c101900 */
[----:B------:R-:W3:Y:S01]  /*3000*/  LD.E R43, desc[UR8][R42.64] ;  /* 0x000000082a2b7980 */ /* 0x000ee2000c101900 */
[----:B----4-:R-:W-:Y:S01]  /*3010*/  FSETP.GEU.AND P1, PT, R41, R36, PT ;  /* 0x000000242900720b */ /* 0x010fe20003f2e000 */
[----:B------:R-:W-:-:S04]  /*3020*/  IMAD.WIDE R36, R5, 0x4, R16 ;  /* 0x0000000405247825 */ /* 0x000fc800078e0210 */
[--C-:B------:R-:W-:Y:S02]  /*3030*/  IMAD.WIDE R40, R14, 0x4, R16.reuse ;  /* 0x000000040e287825 */ /* 0x100fe400078e0210 */
[----:B------:R-:W4:Y:S01]  /*3040*/  LD.E R36, desc[UR8][R36.64] ;  /* 0x0000000824247980 */ /* 0x000f22000c101900 */
[----:B-----5:R-:W-:Y:S01]  /*3050*/  FSETP.GEU.AND P2, PT, R35, R32, PT ;  /* 0x000000202300720b */ /* 0x020fe20003f4e000 */
[--C-:B------:R-:W-:Y:S02]  /*3060*/  IMAD.WIDE R32, R29, 0x4, R16.reuse ;  /* 0x000000041d207825 */ /* 0x100fe400078e0210 */
[----:B------:R-:W4:Y:S02]  /*3070*/  LD.E R41, desc[UR8][R40.64] ;  /* 0x0000000828297980 */ /* 0x000f24000c101900 */
[----:B------:R-:W-:Y:S02]  /*3080*/  IMAD.WIDE R34, R30, 0x4, R16 ;  /* 0x000000041e227825 */ /* 0x000fe400078e0210 */
[----:B------:R-:W5:Y:S04]  /*3090*/  LD.E R32, desc[UR8][R32.64] ;  /* 0x0000000820207980 */ /* 0x000f68000c101900 */
[----:B------:R-:W5:Y:S01]  /*30a0*/  LD.E R35, desc[UR8][R34.64] ;  /* 0x0000000822237980 */ /* 0x000f62000c101900 */
[----:B------:R-:W-:-:S02]  /*30b0*/  SEL R25, R12, R19, P0 ;  /* 0x000000130c197207 */ /* 0x000fc40000000000 */
[----:B------:R-:W-:Y:S02]  /*30c0*/  SEL R19, R10, R21, P3 ;  /* 0x000000150a137207 */ /* 0x000fe40001800000 */
[----:B------:R-:W-:Y:S02]  /*30d0*/  SEL R28, R8, R39, P4 ;  /* 0x00000027081c7207 */ /* 0x000fe40002000000 */
[----:B------:R-:W-:Y:S02]  /*30e0*/  SEL R12, R21, R10, P3 ;  /* 0x0000000a150c7207 */ /* 0x000fe40001800000 */
[----:B------:R-:W-:Y:S01]  /*30f0*/  SEL R21, R18, R31, P2 ;  /* 0x0000001f12157207 */ /* 0x000fe20001000000 */
[----:B------:R-:W-:Y:S01]  /*3100*/  IMAD.WIDE R10, R28, 0x4, R16 ;  /* 0x000000041c0a7825 */ /* 0x000fe200078e0210 */
[----:B--2---:R-:W-:-:S03]  /*3110*/  FSETP.GEU.AND P0, PT, R15, R6, PT ;  /* 0x000000060f00720b */ /* 0x004fc60003f0e000 */
[----:B------:R-:W-:-:S04]  /*3120*/  IMAD.WIDE R6, R19, 0x4, R16 ;  /* 0x0000000413067825 */ /* 0x000fc800078e0210 */
[--C-:B------:R-:W-:Y:S02]  /*3130*/  IMAD.WIDE R44, R25, 0x4, R16.reuse ;  /* 0x00000004192c7825 */ /* 0x100fe400078e0210 */
[----:B------:R0:W2:Y:S01]  /*3140*/  LD.E R6, desc[UR8][R6.64] ;  /* 0x0000000806067980 */ /* 0x0000a2000c101900 */
[----:B---3--:R-:W-:Y:S01]  /*3150*/  FSETP.GEU.AND P3, PT, R43, R26, PT ;  /* 0x0000001a2b00720b */ /* 0x008fe20003f6e000 */
[--C-:B------:R-:W-:Y:S02]  /*3160*/  IMAD.WIDE R26, R21, 0x4, R16.reuse ;  /* 0x00000004151a7825 */ /* 0x100fe400078e0210 */
[----:B------:R-:W3:Y:S02]  /*3170*/  LD.E R15, desc[UR8][R44.64] ;  /* 0x000000082c0f7980 */ /* 0x000ee4000c101900 */
[----:B------:R-:W-:Y:S02]  /*3180*/  IMAD.WIDE R42, R12, 0x4, R16 ;  /* 0x000000040c2a7825 */ /* 0x000fe400078e0210 */
[----:B------:R-:W2:Y:S04]  /*3190*/  LD.E R26, desc[UR8][R26.64] ;  /* 0x000000081a1a7980 */ /* 0x000ea8000c101900 */
[----:B------:R-:W3:Y:S01]  /*31a0*/  LD.E R34, desc[UR8][R42.64] ;  /* 0x000000082a227980 */ /* 0x000ee2000c101900 */
[----:B----4-:R-:W-:-:S02]  /*31b0*/  FSETP.GEU.AND P6, PT, R41, R36, PT ;  /* 0x000000242900720b */ /* 0x010fc40003fce000 */
[----:B------:R-:W-:Y:S02]  /*31c0*/  SEL R36, R23, R22, P1 ;  /* 0x0000001617247207 */ /* 0x000fe40000800000 */
[----:B-----5:R-:W-:-:S03]  /*31d0*/  FSETP.GEU.AND P5, PT, R35, R32, PT ;  /* 0x000000202300720b */ /* 0x020fc60003fae000 */
[----:B------:R-:W-:Y:S01]  /*31e0*/  IMAD.WIDE R32, R36, 0x4, R16 ;  /* 0x0000000424207825 */ /* 0x000fe200078e0210 */
[----:B------:R1:W2:Y:S05]  /*31f0*/  LD.E R35, desc[UR8][R10.64] ;  /* 0x000000080a237980 */ /* 0x0002aa000c101900 */
[----:B------:R-:W4:Y:S01]  /*3200*/  LD.E R33, desc[UR8][R32.64] ;  /* 0x0000000820217980 */ /* 0x000f22000c101900 */
[----:B------:R-:W-:Y:S02]  /*3210*/  SEL R37, R24, R13, P0 ;  /* 0x0000000d18257207 */ /* 0x000fe40000000000 */
[----:B------:R-:W-:Y:S02]  /*3220*/  SEL R41, R22, R23, P1 ;  /* 0x0000001716297207 */ /* 0x000fe40000800000 */
[----:B------:R-:W-:-:S02]  /*3230*/  SEL R24, R13, R24, P0 ;  /* 0x000000180d187207 */ /* 0x000fc40000000000 */
[----:B0-----:R-:W-:Y:S01]  /*3240*/  SEL R7, R20, R9, P3 ;  /* 0x0000000914077207 */ /* 0x001fe20001800000 */
[----:B-1----:R-:W-:Y:S01]  /*3250*/  IMAD.WIDE R10, R41, 0x4, R16 ;  /* 0x00000004290a7825 */ /* 0x002fe200078e0210 */
[----:B------:R-:W-:-:S03]  /*3260*/  SEL R20, R9, R20, P3 ;  /* 0x0000001409147207 */ /* 0x000fc60001800000 */
[--C-:B------:R-:W-:Y:S02]  /*3270*/  IMAD.WIDE R22, R24, 0x4, R16.reuse ;  /* 0x0000000418167825 */ /* 0x100fe400078e0210 */
[----:B------:R-:W5:Y:S02]  /*3280*/  LD.E R10, desc[UR8][R10.64] ;  /* 0x000000080a0a7980 */ /* 0x000f64000c101900 */
[----:B------:R-:W-:Y:S02]  /*3290*/  IMAD.WIDE R42, R20, 0x4, R16 ;  /* 0x00000004142a7825 */ /* 0x000fe400078e0210 */
[----:B------:R0:W5:Y:S04]  /*32a0*/  LD.E R23, desc[UR8][R22.64] ;  /* 0x0000000816177980 */ /* 0x000168000c101900 */
[----:B------:R-:W5:Y:S01]  /*32b0*/  LD.E R43, desc[UR8][R42.64] ;  /* 0x000000082a2b7980 */ /* 0x000f62000c101900 */
[----:B---3--:R-:W-:-:S02]  /*32c0*/  FSETP.GEU.AND P3, PT, R34, R15, PT ;  /* 0x0000000f2200720b */ /* 0x008fc40003f6e000 */
[----:B--2---:R-:W-:Y:S02]  /*32d0*/  FSETP.GEU.AND P0, PT, R35, R6, PT ;  /* 0x000000062300720b */ /* 0x004fe40003f0e000 */
[----:B------:R-:W-:Y:S01]  /*32e0*/  SEL R6, R29, R30, P5 ;  /* 0x0000001e1d067207 */ /* 0x000fe20002800000 */
[----:B------:R-:W-:Y:S01]  /*32f0*/  IMAD.WIDE R34, R37, 0x4, R16 ;  /* 0x0000000425227825 */ /* 0x000fe200078e0210 */
[----:B----4-:R-:W-:-:S03]  /*3300*/  FSETP.GEU.AND P1, PT, R33, R26, PT ;  /* 0x0000001a2100720b */ /* 0x010fc60003f2e000 */
[--C-:B------:R-:W-:Y:S02]  /*3310*/  IMAD.WIDE R26, R7, 0x4, R16.reuse ;  /* 0x00000004071a7825 */ /* 0x100fe400078e0210 */
[----:B------:R-:W2:Y:S02]  /*3320*/  LD.E R34, desc[UR8][R34.64] ;  /* 0x0000000822227980 */ /* 0x000ea4000c101900 */
[----:B------:R-:W-:Y:S02]  /*3330*/  IMAD.WIDE R32, R6, 0x4, R16 ;  /* 0x0000000406207825 */ /* 0x000fe400078e0210 */
[----:B------:R-:W3:Y:S04]  /*3340*/  LD.E R26, desc[UR8][R26.64] ;  /* 0x000000081a1a7980 */ /* 0x000ee8000c101900 */
[----:B------:R-:W3:Y:S01]  /*3350*/  LD.E R33, desc[UR8][R32.64] ;  /* 0x0000000820217980 */ /* 0x000ee2000c101900 */
[----:B------:R-:W-:-:S02]  /*3360*/  SEL R29, R30, R29, P5 ;  /* 0x0000001d1e1d7207 */ /* 0x000fc40002800000 */
[----:B0-----:R-:W-:Y:S02]  /*3370*/  SEL R22, R5, R14, P6 ;  /* 0x0000000e05167207 */ /* 0x001fe40003000000 */
[----:B------:R-:W-:Y:S02]  /*3380*/  SEL R5, R14, R5, P6 ;  /* 0x000000050e057207 */ /* 0x000fe40003000000 */
[----:B------:R-:W-:Y:S01]  /*3390*/  SEL R30, R25, R12, P3 ;  /* 0x0000000c191e7207 */ /* 0x000fe20001800000 */
[--C-:B------:R-:W-:Y:S01]  /*33a0*/  IMAD.WIDE R14, R22, 0x4, R16.reuse ;  /* 0x00000004160e7825 */ /* 0x100fe200078e0210 */
[----:B-----5:R-:W-:Y:S02]  /*33b0*/  FSETP.GEU.AND P6, PT, R23, R10, PT ;  /* 0x0000000a1700720b */ /* 0x020fe40003fce000 */
[----:B------:R-:W-:Y:S01]  /*33c0*/  SEL R25, R12, R25, P3 ;  /* 0x000000190c197207 */ /* 0x000fe20001800000 */
[--C-:B------:R-:W-:Y:S01]  /*33d0*/  IMAD.WIDE R10, R29, 0x4, R16.reuse ;  /* 0x000000041d0a7825 */ /* 0x100fe200078e0210 */
[----:B------:R-:W-:Y:S01]  /*33e0*/  SEL R38, R19, R28, P0 ;  /* 0x0000001c13267207 */ /* 0x000fe20000000000 */
[----:B------:R-:W4:Y:S01]  /*33f0*/  LD.E R15, desc[UR8][R14.64] ;  /* 0x000000080e0f7980 */ /* 0x000f22000c101900 */
[----:B------:R-:W-:Y:S01]  /*3400*/  SEL R39, R39, R8, P4 ;  /* 0x0000000827277207 */ /* 0x000fe20002000000 */
[--C-:B------:R-:W-:Y:S01]  /*3410*/  IMAD.WIDE R8, R30, 0x4, R16.reuse ;  /* 0x000000041e087825 */ /* 0x100fe200078e0210 */
[----:B------:R-:W-:Y:S01]  /*3420*/  SEL R28, R28, R19, P0 ;  /* 0x000000131c1c7207 */ /* 0x000fe20000000000 */
[----:B------:R-:W4:Y:S02]  /*3430*/  LD.E R10, desc[UR8][R10.64] ;  /* 0x000000080a0a7980 */ /* 0x000f24000c101900 */
[----:B------:R-:W-:-:S02]  /*3440*/  IMAD.WIDE R12, R25, 0x4, R16 ;  /* 0x00000004190c7825 */ /* 0x000fc400078e0210 */
[----:B------:R-:W5:Y:S04]  /*3450*/  LD.E R9, desc[UR8][R8.64] ;  /* 0x0000000808097980 */ /* 0x000f68000c101900 */
[----:B------:R0:W5:Y:S01]  /*3460*/  LD.E R12, desc[UR8][R12.64] ;  /* 0x000000080c0c7980 */ /* 0x000162000c101900 */
[----:B--2---:R-:W-:Y:S01]  /*3470*/  FSETP.GEU.AND P5, PT, R43, R34, PT ;  /* 0x000000222b00720b */ /* 0x004fe20003fae000 */
[----:B------:R-:W-:Y:S01]  /*3480*/  IMAD.WIDE R34, R5, 0x4, R16 ;  /* 0x0000000405227825 */ /* 0x000fe200078e0210 */
[----:B---3--:R-:W-:-:S03]  /*3490*/  FSETP.GEU.AND P3, PT, R33, R26, PT ;  /* 0x0000001a2100720b */ /* 0x008fc60003f6e000 */
[--C-:B------:R-:W-:Y:S02]  /*34a0*/  IMAD.WIDE R26, R38, 0x4, R16.reuse ;  /* 0x00000004261a7825 */ /* 0x100fe400078e0210 */
[----:B------:R-:W5:Y:S02]  /*34b0*/  LD.E R34, desc[UR8][R34.64] ;  /* 0x0000000822227980 */ /* 0x000f64000c101900 */
[--C-:B------:R-:W-:Y:S02]  /*34c0*/  IMAD.WIDE R32, R39, 0x4, R16.reuse ;  /* 0x0000000427207825 */ /* 0x100fe400078e0210 */
[----:B------:R-:W2:Y:S02]  /*34d0*/  LD.E R27, desc[UR8][R26.64] ;  /* 0x000000081a1b7980 */ /* 0x000ea4000c101900 */
[----:B------:R-:W-:Y:S02]  /*34e0*/  IMAD.WIDE R42, R28, 0x4, R16 ;  /* 0x000000041c2a7825 */ /* 0x000fe400078e0210 */
[----:B------:R-:W3:Y:S04]  /*34f0*/  LD.E R32, desc[UR8][R32.64] ;  /* 0x0000000820207980 */ /* 0x000ee8000c101900 */
[----:B------:R-:W3:Y:S01]  /*3500*/  LD.E R43, desc[UR8][R42.64] ;  /* 0x000000082a2b7980 */ /* 0x000ee2000c101900 */
[----:B------:R-:W-:-:S02]  /*3510*/  SEL R19, R36, R21, P1 ;  /* 0x0000001524137207 */ /* 0x000fc40000800000 */
[----:B------:R-:W-:Y:S02]  /*3520*/  SEL R31, R31, R18, P2 ;  /* 0x000000121f1f7207 */ /* 0x000fe40001000000 */
[----:B------:R-:W-:Y:S02]  /*3530*/  SEL R36, R21, R36, P1 ;  /* 0x0000002415247207 */ /* 0x000fe40000800000 */
[----:B------:R-:W-:Y:S02]  /*3540*/  SEL R21, R24, R41, P6 ;  /* 0x0000002918157207 */ /* 0x000fe40003000000 */
[----:B------:R-:W-:Y:S02]  /*3550*/  SEL R24, R41, R24, P6 ;  /* 0x0000001829187207 */ /* 0x000fe40003000000 */
[----:B----4-:R-:W-:Y:S01]  /*3560*/  FSETP.GEU.AND P1, PT, R15, R10, PT ;  /* 0x0000000a0f00720b */ /* 0x010fe20003f2e000 */
[----:B------:R-:W-:Y:S01]  /*3570*/  IMAD.WIDE R10, R31, 0x4, R16 ;  /* 0x000000041f0a7825 */ /* 0x000fe200078e0210 */
[----:B0-----:R-:W-:-:S03]  /*3580*/  SEL R13, R20, R37, P5 ;  /* 0x00000025140d7207 */ /* 0x001fc60002800000 */
[--C-:B------:R-:W-:Y:S01]  /*3590*/  IMAD.WIDE R14, R36, 0x4, R16.reuse ;  /* 0x00000004240e7825 */ /* 0x100fe200078e0210 */
[----:B------:R-:W-:Y:S01]  /*35a0*/  SEL R20, R37, R20, P5 ;  /* 0x0000001425147207 */ /* 0x000fe20002800000 */
[----:B------:R-:W4:Y:S04]  /*35b0*/  LD.E R10, desc[UR8][R10.64] ;  /* 0x000000080a0a7980 */ /* 0x000f28000c101900 */
[----:B------:R-:W4:Y:S01]  /*35c0*/  LD.E R15, desc[UR8][R14.64] ;  /* 0x000000080e0f7980 */ /* 0x000f22000c101900 */
[----:B------:R-:W-:-:S06]  /*35d0*/  IMAD.WIDE R40, R20, 0x4, R16 ;  /* 0x0000000414287825 */ /* 0x000fcc00078e0210 */
[----:B------:R-:W4:Y:S01]  /*35e0*/  LD.E R41, desc[UR8][R40.64] ;  /* 0x0000000828297980 */ /* 0x000f22000c101900 */
[----:B-----5:R-:W-:Y:S01]  /*35f0*/  FSETP.GEU.AND P2, PT, R9, R34, PT ;  /* 0x000000220900720b */ /* 0x020fe20003f4e000 */
[----:B------:R-:W-:Y:S01]  /*3600*/  IMAD.WIDE R8, R19, 0x4, R16 ;  /* 0x0000000413087825 */ /* 0x000fe200078e0210 */
[----:B--2---:R-:W-:-:S03]  /*3610*/  FSETP.GEU.AND P4, PT, R27, R12, PT ;  /* 0x0000000c1b00720b */ /* 0x004fc60003f8e000 */
[--C-:B------:R-:W-:Y:S01]  /*3620*/  IMAD.WIDE R34, R24, 0x4, R16.reuse ;  /* 0x0000000418227825 */ /* 0x100fe200078e0210 */
[----:B------:R-:W-:Y:S01]  /*3630*/  SEL R12, R7, R6, P3 ;  /* 0x00000006070c7207 */ /* 0x000fe20001800000 */
[----:B------:R0:W2:Y:S02]  /*3640*/  LD.E R8, desc[UR8][R8.64] ;  /* 0x0000000808087980 */ /* 0x0000a4000c101900 */
[--C-:B------:R-:W-:Y:S02]  /*3650*/  IMAD.WIDE R26, R21, 0x4, R16.reuse ;  /* 0x00000004151a7825 */ /* 0x100fe400078e0210 */
[----:B------:R-:W2:Y:S01]  /*3660*/  LD.E R35, desc[UR8][R34.64] ;  /* 0x0000000822237980 */ /* 0x000ea2000c101900 */
[----:B---3--:R-:W-:Y:S01]  /*3670*/  FSETP.GEU.AND P0, PT, R32, R43, PT ;  /* 0x0000002b2000720b */ /* 0x008fe20003f0e000 */
[--C-:B------:R-:W-:Y:S02]  /*3680*/  IMAD.WIDE R32, R13, 0x4, R16.reuse ;  /* 0x000000040d207825 */ /* 0x100fe400078e0210 */
[----:B------:R1:W3:Y:S02]  /*3690*/  LD.E R26, desc[UR8][R26.64] ;  /* 0x000000081a1a7980 */ /* 0x0002e4000c101900 */
[----:B------:R-:W-:-:S02]  /*36a0*/  IMAD.WIDE R42, R12, 0x4, R16 ;  /* 0x000000040c2a7825 */ /* 0x000fc400078e0210 */
[----:B------:R-:W5:Y:S04]  /*36b0*/  LD.E R32, desc[UR8][R32.64] ;  /* 0x0000000820207980 */ /* 0x000f68000c101900 */
[----:B------:R-:W5:Y:S01]  /*36c0*/  LD.E R43, desc[UR8][R42.64] ;  /* 0x000000082a2b7980 */ /* 0x000f62000c101900 */
[----:B------:R-:W-:Y:S02]  /*36d0*/  SEL R23, R22, R29, P1 ;  /* 0x0000001d16177207 */ /* 0x000fe40000800000 */
[----:B0-----:R-:W-:Y:S02]  /*36e0*/  SEL R9, R6, R7, P3 ;  /* 0x0000000706097207 */ /* 0x001fe40001800000 */
[----:B------:R-:W-:Y:S02]  /*36f0*/  SEL R22, R29, R22, P1 ;  /* 0x000000161d167207 */ /* 0x000fe40000800000 */
[----:B-1----:R-:W-:Y:S01]  /*3700*/  SEL R27, R30, R5, P2 ;  /* 0x000000051e1b7207 */ /* 0x002fe20001000000 */
[----:B------:R-:W-:Y:S01]  /*3710*/  IMAD.WIDE R6, R9, 0x4, R16 ;  /* 0x0000000409067825 */ /* 0x000fe200078e0210 */
[----:B------:R-:W-:-:S02]  /*3720*/  SEL R30, R5, R30, P2 ;  /* 0x0000001e051e7207 */ /* 0x000fc40001000000 */
[----:B----4-:R-:W-:Y:S01]  /*3730*/  FSETP.GEU.AND P1, PT, R15, R10, PT ;  /* 0x0000000a0f00720b */ /* 0x010fe20003f2e000 */
[--C-:B------:R-:W-:Y:S01]  /*3740*/  IMAD.WIDE R10, R22, 0x4, R16.reuse ;  /* 0x00000004160a7825 */ /* 0x100fe200078e0210 */
[----:B------:R-:W-:Y:S01]  /*3750*/  SEL R5, R38, R25, P4 ;  /* 0x0000001926057207 */ /* 0x000fe20002000000 */
[----:B------:R-:W4:Y:S01]  /*3760*/  LD.E R6, desc[UR8][R6.64] ;  /* 0x0000000806067980 */ /* 0x000f22000c101900 */
[----:B------:R-:W-:Y:S01]  /*3770*/  SEL R38, R25, R38, P4 ;  /* 0x0000002619267207 */ /* 0x000fe20002000000 */
[--C-:B------:R-:W-:Y:S02]  /*3780*/  IMAD.WIDE R14, R23, 0x4, R16.reuse ;  /* 0x00000004170e7825 */ /* 0x100fe400078e0210 */
[----:B------:R-:W4:Y:S02]  /*3790*/  LD.E R11, desc[UR8][R10.64] ;  /* 0x000000080a0b7980 */ /* 0x000f24000c101900 */
[--C-:B------:R-:W-:Y:S02]  /*37a0*/  IMAD.WIDE R44, R38, 0x4, R16.reuse ;  /* 0x00000004262c7825 */ /* 0x100fe400078e0210 */
[----:B------:R0:W4:Y:S04]  /*37b0*/  LD.E R14, desc[UR8][R14.64] ;  /* 0x000000080e0e7980 */ /* 0x000128000c101900 */
[----:B------:R-:W4:Y:S01]  /*37c0*/  LD.E R45, desc[UR8][R44.64] ;  /* 0x000000082c2d7980 */ /* 0x000f22000c101900 */
[----:B--2---:R-:W-:Y:S01]  /*37d0*/  FSETP.GEU.AND P2, PT, R35, R8, PT ;  /* 0x000000082300720b */ /* 0x004fe20003f4e000 */
[----:B------:R-:W-:Y:S01]  /*37e0*/  IMAD.WIDE R34, R30, 0x4, R16 ;  /* 0x000000041e227825 */ /* 0x000fe200078e0210 */
[----:B------:R-:W-:-:S02]  /*37f0*/  SEL R8, R28, R39, P0 ;  /* 0x000000271c087207 */ /* 0x000fc40000000000 */
[----:B---3--:R-:W-:Y:S01]  /*3800*/  FSETP.GEU.AND P3, PT, R41, R26, PT ;  /* 0x0000001a2900720b */ /* 0x008fe20003f6e000 */
[--C-:B------:R-:W-:Y:S02]  /*3810*/  IMAD.WIDE R40, R27, 0x4, R16.reuse ;  /* 0x000000041b287825 */ /* 0x100fe400078e0210 */
[----:B------:R-:W2:Y:S04]  /*3820*/  LD.E R35, desc[UR8][R34.64] ;  /* 0x0000000822237980 */ /* 0x000ea8000c101900 */
[----:B------:R-:W3:Y:S01]  /*3830*/  LD.E R40, desc[UR8][R40.64] ;  /* 0x0000000828287980 */ /* 0x000ee2000c101900 */
[----:B-----5:R-:W-:Y:S01]  /*3840*/  FSETP.GEU.AND P6, PT, R43, R32, PT ;  /* 0x000000202b00720b */ /* 0x020fe20003fce000 */
[----:B------:R-:W-:-:S04]  /*3850*/  IMAD.WIDE R32, R5, 0x4, R16 ;  /* 0x0000000405207825 */ /* 0x000fc800078e0210 */
[----:B------:R-:W-:Y:S02]  /*3860*/  IMAD.WIDE R42, R8, 0x4, R16 ;  /* 0x00000004082a7825 */ /* 0x000fe400078e0210 */
[----:B------:R-:W5:Y:S04]  /*3870*/  LD.E R32, desc[UR8][R32.64] ;  /* 0x0000000820207980 */ /* 0x000f68000c101900 */
[----:B------:R-:W5:Y:S01]  /*3880*/  LD.E R43, desc[UR8][R42.64] ;  /* 0x000000082a2b7980 */ /* 0x000f62000c101900 */
[----:B0-----:R-:W-:Y:S02]  /*3890*/  SEL R15, R24, R19, P2 ;  /* 0x00000013180f7207 */ /* 0x001fe40001000000 */
[----:B------:R-:W-:Y:S02]  /*38a0*/  SEL R19, R19, R24, P2 ;  /* 0x0000001813137207 */ /* 0x000fe40001000000 */
[----:B------:R-:W-:-:S02]  /*38b0*/  SEL R18, R36, R31, P1 ;  /* 0x0000001f24127207 */ /* 0x000fc40000800000 */
[----:B----4-:R-:W-:Y:S01]  /*38c0*/  FSETP.GEU.AND P5, PT, R11, R6, PT ;  /* 0x000000060b00720b */ /* 0x010fe20003fae000 */
[----:B------:R-:W-:-:S04]  /*38d0*/  IMAD.WIDE R10, R19, 0x4, R16 ;  /* 0x00000004130a7825 */ /* 0x000fc800078e0210 */
[----:B------:R-:W-:Y:S01]  /*38e0*/  IMAD.WIDE R6, R18, 0x4, R16 ;  /* 0x0000000412067825 */ /* 0x000fe200078e0210 */
[----:B------:R-:W-:Y:S01]  /*38f0*/  SEL R25, R20, R21, P3 ;  /* 0x0000001514197207 */ /* 0x000fe20001800000 */
[----:B------:R-:W4:Y:S01]  /*3900*/  LD.E R11, desc[UR8][R10.64] ;  /* 0x000000080a0b7980 */ /* 0x000f22000c101900 */
[----:B------:R-:W-:-:S03]  /*3910*/  SEL R24, R21, R20, P3 ;  /* 0x0000001415187207 */ /* 0x000fc60001800000 */
[----:B------:R-:W4:Y:S01]  /*3920*/  LD.E R6, desc[UR8][R6.64] ;  /* 0x0000000806067980 */ /* 0x000f22000c101900 */
[----:B------:R-:W-:-:S06]  /*3930*/  IMAD.WIDE R20, R15, 0x4, R16 ;  /* 0x000000040f147825 */ /* 0x000fcc00078e0210 */
[----:B------:R-:W4:Y:S01]  /*3940*/  LD.E R20, desc[UR8][R20.64] ;  /* 0x0000000814147980 */ /* 0x000f22000c101900 */
[----:B--2---:R-:W-:Y:S02]  /*3950*/  FSETP.GEU.AND P2, PT, R35, R14, PT ;  /* 0x0000000e2300720b */ /* 0x004fe40003f4e000 */
[----:B------:R-:W-:Y:S01]  /*3960*/  SEL R14, R13, R12, P6 ;  /* 0x0000000c0d0e7207 */ /* 0x000fe20003000000 */
[----:B------:R-:W-:Y:S01]  /*3970*/  IMAD.WIDE R34, R24, 0x4, R16 ;  /* 0x0000000418227825 */ /* 0x000fe200078e0210 */
[----:B---3--:R-:W-:-:S03]  /*3980*/  FSETP.GEU.AND P4, PT, R45, R40, PT ;  /* 0x000000282d00720b */ /* 0x008fc60003f8e000 */
[--C-:B------:R-:W-:Y:S02]  /*3990*/  IMAD.WIDE R40, R14, 0x4, R16.reuse ;  /* 0x000000040e287825 */ /* 0x100fe400078e0210 */
[----:B------:R-:W2:Y:S04]  /*39a0*/  LD.E R35, desc[UR8][R34.64] ;  /* 0x0000000822237980 */ /* 0x000ea8000c101900 */
[----:B------:R-:W3:Y:S01]  /*39b0*/  LD.E R41, desc[UR8][R40.64] ;  /* 0x0000000828297980 */ /* 0x000ee2000c101900 */
[----:B-----5:R-:W-:Y:S01]  /*39c0*/  FSETP.GEU.AND P3, PT, R43, R32, PT ;  /* 0x000000202b00720b */ /* 0x020fe20003f6e000 */
[----:B------:R-:W-:-:S06]  /*39d0*/  IMAD.WIDE R32, R25, 0x4, R16 ;  /* 0x0000000419207825 */ /* 0x000fcc00078e0210 */
[----:B------:R-:W3:Y:S01]  /*39e0*/  LD.E R32, desc[UR8][R32.64] ;  /* 0x0000000820207980 */ /* 0x000ee2000c101900 */
[----:B------:R-:W-:Y:S02]  /*39f0*/  SEL R26, R9, R22, P5 ;  /* 0x00000016091a7207 */ /* 0x000fe40002800000 */
[----:B------:R-:W-:Y:S02]  /*3a00*/  SEL R39, R39, R28, P0 ;  /* 0x0000001c27277207 */ /* 0x000fe40000000000 */
[----:B------:R-:W-:Y:S02]  /*3a10*/  SEL R9, R22, R9, P5 ;  /* 0x0000000916097207 */ /* 0x000fe40002800000 */
[----:B------:R-:W-:Y:S02]  /*3a20*/  SEL R22, R23, R30, P2 ;  /* 0x0000001e17167207 */ /* 0x000fe40001000000 */
[----:B----4-:R-:W-:Y:S01]  /*3a30*/  FSETP.GEU.AND P0, PT, R11, R6, PT ;  /* 0x000000060b00720b */ /* 0x010fe20003f0e000 */
[----:B------:R-:W-:Y:S01]  /*3a40*/  IMAD.WIDE R10, R26, 0x4, R16 ;  /* 0x000000041a0a7825 */ /* 0x000fe200078e0210 */
[----:B------:R-:W-:-:S02]  /*3a50*/  SEL R29, R12, R13, P6 ;  /* 0x0000000d0c1d7207 */ /* 0x000fc40003000000 */
[----:B------:R-:W-:Y:S02]  /*3a60*/  SEL R23, R30, R23, P2 ;  /* 0x000000171e177207 */ /* 0x000fe40001000000 */
[----:B------:R-:W-:Y:S01]  /*3a70*/  SEL R28, R27, R38, P4 ;  /* 0x000000261b1c7207 */ /* 0x000fe20002000000 */
[----:B------:R0:W4:Y:S01]  /*3a80*/  LD.E R11, desc[UR8][R10.64] ;  /* 0x000000080a0b7980 */ /* 0x000122000c101900 */
[----:B------:R-:W-:Y:S01]  /*3a90*/  SEL R27, R38, R27, P4 ;  /* 0x0000001b261b7207 */ /* 0x000fe20002000000 */
[----:B------:R-:W-:-:S04]  /*3aa0*/  IMAD.WIDE R6, R29, 0x4, R16 ;  /* 0x000000041d067825 */ /* 0x000fc800078e0210 */
[----:B------:R-:W-:Y:S02]  /*3ab0*/  IMAD.WIDE R12, R9, 0x4, R16 ;  /* 0x00000004090c7825 */ /* 0x000fe400078e0210 */
[----:B------:R-:W4:Y:S01]  /*3ac0*/  LD.E R6, desc[UR8][R6.64] ;  /* 0x0000000806067980 */ /* 0x000f22000c101900 */
[----:B0-----:R-:W-:-:S03]  /*3ad0*/  SEL R10, R5, R8, P3 ;  /* 0x00000008050a7207 */ /* 0x001fc60001800000 */
[----:B------:R-:W5:Y:S02]  /*3ae0*/  LD.E R12, desc[UR8][R12.64] ;  /* 0x000000080c0c7980 */ /* 0x000f64000c101900 */
[----:B------:R-:W-:-:S06]  /*3af0*/  IMAD.WIDE R42, R10, 0x4, R16 ;  /* 0x000000040a2a7825 */ /* 0x000fcc00078e0210 */
[----:B------:R-:W5:Y:S01]  /*3b00*/  LD.E R42, desc[UR8][R42.64] ;  /* 0x000000082a2a7980 */ /* 0x000f62000c101900 */
[----:B--2---:R-:W-:Y:S01]  /*3b10*/  FSETP.GEU.AND P5, PT, R35, R20, PT ;  /* 0x000000142300720b */ /* 0x004fe20003fae000 */
[----:B------:R-:W-:-:S04]  /*3b20*/  IMAD.WIDE R34, R28, 0x4, R16 ;  /* 0x000000041c227825 */ /* 0x000fc800078e0210 */
[--C-:B------:R-:W-:Y:S02]  /*3b30*/  IMAD.WIDE R20, R22, 0x4, R16.reuse ;  /* 0x0000000416147825 */ /* 0x100fe400078e0210 */
[----:B------:R-:W2:Y:S04]  /*3b40*/  LD.E R35, desc[UR8][R34.64] ;  /* 0x0000000822237980 */ /* 0x000ea8000c101900 */
[----:B------:R0:W5:Y:S01]  /*3b50*/  LD.E R21, desc[UR8][R20.64] ;  /* 0x0000000814157980 */ /* 0x000162000c101900 */
[----:B---3--:R-:W-:Y:S01]  /*3b60*/  FSETP.GEU.AND P2, PT, R41, R32, PT ;  /* 0x000000202900720b */ /* 0x008fe20003f4e000 */
[----:B------:R-:W-:-:S04]  /*3b70*/  IMAD.WIDE R32, R23, 0x4, R16 ;  /* 0x0000000417207825 */ /* 0x000fc800078e0210 */
[--C-:B------:R-:W-:Y:S02]  /*3b80*/  IMAD.WIDE R40, R27, 0x4, R16.reuse ;  /* 0x000000041b287825 */ /* 0x100fe400078e0210 */
[----:B------:R-:W2:Y:S04]  /*3b90*/  LD.E R32, desc[UR8][R32.64] ;  /* 0x0000000820207980 */ /* 0x000ea8000c101900 */
[----:B------:R-:W3:Y:S01]  /*3ba0*/  LD.E R41, desc[UR8][R40.64] ;  /* 0x0000000828297980 */ /* 0x000ee2000c101900 */
[----:B------:R-:W-:Y:S02]  /*3bb0*/  SEL R8, R8, R5, P3 ;  /* 0x0000000508087207 */ /* 0x000fe40001800000 */
[----:B------:R-:W-:Y:S02]  /*3bc0*/  SEL R31, R31, R36, P1 ;  /* 0x000000241f1f7207 */ /* 0x000fe40000800000 */
[----:B------:R-:W-:Y:S01]  /*3bd0*/  SEL R5, R19, R18, P0 ;  /* 0x0000001213057207 */ /* 0x000fe20000000000 */
[----:B------:R-:W-:Y:S01]  /*3be0*/  IMAD.WIDE R36, R8, 0x4, R16 ;  /* 0x0000000408247825 */ /* 0x000fe200078e0210 */
[----:B0-----:R-:W-:-:S03]  /*3bf0*/  SEL R20, R18, R19, P0 ;  /* 0x0000001312147207 */ /* 0x001fc60000000000 */
[--C-:B------:R-:W-:Y:S01]  /*3c00*/  IMAD.WIDE R18, R39, 0x4, R16.reuse ;  /* 0x0000000427127825 */ /* 0x100fe200078e0210 */
[----:B------:R-:W-:Y:S01]  /*3c10*/  SEL R13, R24, R15, P5 ;  /* 0x0000000f180d7207 */ /* 0x000fe20002800000 */
[----:B------:R-:W3:Y:S01]  /*3c20*/  LD.E R37, desc[UR8][R36.64] ;  /* 0x0000000824257980 */ /* 0x000ee2000c101900 */
[----:B------:R-:W-:Y:S02]  /*3c30*/  SEL R24, R15, R24, P5 ;  /* 0x000000180f187207 */ /* 0x000fe40002800000 */
[----:B----4-:R-:W-:Y:S01]  /*3c40*/  FSETP.GEU.AND P3, PT, R11, R6, PT ;  /* 0x000000060b00720b */ /* 0x010fe20003f6e000 */
[----:B------:R-:W-:Y:S01]  /*3c50*/  IMAD.WIDE R6, R31, 0x4, R16 ;  /* 0x000000041f067825 */ /* 0x000fe200078e0210 */
[----:B------:R-:W4:Y:S05]  /*3c60*/  LD.E R18, desc[UR8][R18.64] ;  /* 0x0000000812127980 */ /* 0x000f2a000c101900 */
[----:B------:R-:W4:Y:S01]  /*3c70*/  LD.E R6, desc[UR8][R6.64] ;  /* 0x0000000806067980 */ /* 0x000f22000c101900 */
[----:B-----5:R-:W-:-:S02]  /*3c80*/  FSETP.GEU.AND P4, PT, R21, R12, PT ;  /* 0x0000000c1500720b */ /* 0x020fc40003f8e000 */
[----:B------:R-:W-:Y:S02]  /*3c90*/  SEL R12, R25, R14, P2 ;  /* 0x0000000e190c7207 */ /* 0x000fe40001000000 */
[----:B--2---:R-:W-:Y:S01]  /*3ca0*/  FSETP.GEU.AND P0, PT, R35, R32, PT ;  /* 0x000000202300720b */ /* 0x004fe20003f0e000 */
[----:B------:R-:W-:Y:S01]  /*3cb0*/  IMAD.WIDE R34, R20, 0x4, R16 ;  /* 0x0000000414227825 */ /* 0x000fe200078e0210 */
[----:B---3--:R-:W-:-:S03]  /*3cc0*/  FSETP.GEU.AND P1, PT, R42, R41, PT ;  /* 0x000000292a00720b */ /* 0x008fc60003f2e000 */
[--C-:B------:R-:W-:Y:S02]  /*3cd0*/  IMAD.WIDE R32, R5, 0x4, R16.reuse ;  /* 0x0000000405207825 */ /* 0x100fe400078e0210 */
[----:B------:R-:W2:Y:S02]  /*3ce0*/  LD.E R35, desc[UR8][R34.64] ;  /* 0x0000000822237980 */ /* 0x000ea4000c101900 */
[--C-:B------:R-:W-:Y:S02]  /*3cf0*/  IMAD.WIDE R42, R24, 0x4, R16.reuse ;  /* 0x00000004182a7825 */ /* 0x100fe400078e0210 */
[----:B------:R-:W3:Y:S02]  /*3d00*/  LD.E R32, desc[UR8][R32.64] ;  /* 0x0000000820207980 */ /* 0x000ee4000c101900 */
[--C-:B------:R-:W-:Y:S02]  /*3d10*/  IMAD.WIDE R40, R13, 0x4, R16.reuse ;  /* 0x000000040d287825 */ /* 0x100fe400078e0210 */
[----:B------:R-:W3:Y:S02]  /*3d20*/  LD.E R43, desc[UR8][R42.64] ;  /* 0x000000082a2b7980 */ /* 0x000ee4000c101900 */
[----:B------:R-:W-:-:S02]  /*3d30*/  IMAD.WIDE R44, R12, 0x4, R16 ;  /* 0x000000040c2c7825 */ /* 0x000fc400078e0210 */
[----:B------:R-:W5:Y:S04]  /*3d40*/  LD.E R40, desc[UR8][R40.64] ;  /* 0x0000000828287980 */ /* 0x000f68000c101900 */
[----:B------:R-:W5:Y:S01]  /*3d50*/  LD.E R45, desc[UR8][R44.64] ;  /* 0x000000082c2d7980 */ /* 0x000f62000c101900 */
[----:B------:R-:W-:Y:S02]  /*3d60*/  SEL R11, R29, R26, P3 ;  /* 0x0000001a1d0b7207 */ /* 0x000fe40001800000 */
[----:B------:R-:W-:Y:S02]  /*3d70*/  SEL R30, R14, R25, P2 ;  /* 0x000000190e1e7207 */ /* 0x000fe40001000000 */
[----:B------:R-:W-:Y:S02]  /*3d80*/  SEL R29, R26, R29, P3 ;  /* 0x0000001d1a1d7207 */ /* 0x000fe40001800000 */
[----:B----4-:R-:W-:Y:S01]  /*3d90*/  FSETP.GEU.AND P2, PT, R18, R37, PT ;  /* 0x000000251200720b */ /* 0x010fe20003f4e000 */
[----:B------:R-:W-:Y:S01]  /*3da0*/  IMAD.WIDE R18, R11, 0x4, R16 ;  /* 0x000000040b127825 */ /* 0x000fe200078e0210 */
[----:B------:R-:W-:-:S02]  /*3db0*/  SEL R26, R9, R22, P4 ;  /* 0x00000016091a7207 */ /* 0x000fc40002000000 */
[----:B------:R-:W-:Y:S01]  /*3dc0*/  SEL R9, R22, R9, P4 ;  /* 0x0000000916097207 */ /* 0x000fe20002000000 */
[----:B------:R-:W-:Y:S01]  /*3dd0*/  IMAD.WIDE R14, R30, 0x4, R16 ;  /* 0x000000041e0e7825 */ /* 0x000fe200078e0210 */
[----:B------:R-:W-:Y:S01]  /*3de0*/  SEL R38, R23, R28, P0 ;  /* 0x0000001c17267207 */ /* 0x000fe20000000000 */
[----:B------:R0:W4:Y:S01]  /*3df0*/  LD.E R19, desc[UR8][R18.64] ;  /* 0x0000000812137980 */ /* 0x000122000c101900 */
[----:B------:R-:W-:-:S03]  /*3e00*/  SEL R21, R28, R23, P0 ;  /* 0x000000171c157207 */ /* 0x000fc60000000000 */
[----:B------:R-:W4:Y:S01]  /*3e10*/  LD.E R14, desc[UR8][R14.64] ;  /* 0x000000080e0e7980 */ /* 0x000f22000c101900 */
[----:B------:R-:W-:Y:S01]  /*3e20*/  IMAD.WIDE R22, R38, 0x4, R16 ;  /* 0x0000000426167825 */ /* 0x000fe200078e0210 */
[----:B0-----:R-:W-:-:S03]  /*3e30*/  SEL R18, R27, R10, P1 ;  /* 0x0000000a1b127207 */ /* 0x001fc60000800000 */
[----:B------:R-:W-:Y:S01]  /*3e40*/  IMAD.WIDE R36, R21, 0x4, R16 ;  /* 0x0000000415247825 */ /* 0x000fe200078e0210 */
[----:B------:R-:W-:Y:S01]  /*3e50*/  SEL R27, R10, R27, P1 ;  /* 0x0000001b0a1b7207 */ /* 0x000fe20000800000 */
[----:B------:R-:W4:Y:S01]  /*3e60*/  LD.E R23, desc[UR8][R22.64] ;  /* 0x0000000816177980 */ /* 0x000f22000c101900 */
[----:B------:R-:W-:-:S03]  /*3e70*/  SEL R10, R8, R39, P2 ;  /* 0x00000027080a7207 */ /* 0x000fc60001000000 */
[----:B------:R-:W4:Y:S01]  /*3e80*/  LD.E R36, desc[UR8][R36.64] ;  /* 0x0000000824247980 */ /* 0x000f22000c101900 */
[----:B--2---:R-:W-:Y:S01]  /*3e90*/  FSETP.GEU.AND P3, PT, R35, R6, PT ;  /* 0x000000062300720b */ /* 0x004fe20003f6e000 */
[----:B------:R-:W-:-:S04]  /*3ea0*/  IMAD.WIDE R6, R29, 0x4, R16 ;  /* 0x000000041d067825 */ /* 0x000fc800078e0210 */
[--C-:B------:R-:W-:Y:S02]  /*3eb0*/  IMAD.WIDE R34, R26, 0x4, R16.reuse ;  /* 0x000000041a227825 */ /* 0x100fe400078e0210 */
[----:B------:R0:W2:Y:S01]  /*3ec0*/  LD.E R6, desc[UR8][R6.64] ;  /* 0x0000000806067980 */ /* 0x0000a2000c101900 */
[----:B---3--:R-:W-:Y:S01]  /*3ed0*/  FSETP.GEU.AND P4, PT, R43, R32, PT ;  /* 0x000000202b00720b */ /* 0x008fe20003f8e000 */
[--C-:B------:R-:W-:Y:S02]  /*3ee0*/  IMAD.WIDE R32, R9, 0x4, R16.reuse ;  /* 0x0000000409207825 */ /* 0x100fe400078e0210 */
[----:B------:R-:W2:Y:S02]  /*3ef0*/  LD.E R35, desc[UR8][R34.64] ;  /* 0x0000000822237980 */ /* 0x000ea4000c101900 */
[--C-:B------:R-:W-:Y:S02]  /*3f00*/  IMAD.WIDE R42, R18, 0x4, R16.reuse ;  /* 0x00000004122a7825 */ /* 0x100fe400078e0210 */
[----:B------:R-:W3:Y:S01]  /*3f10*/  LD.E R32, desc[UR8][R32.64] ;  /* 0x0000000820207980 */ /* 0x000ee2000c101900 */
[----:B-----5:R-:W-:Y:S01]  /*3f20*/  FSETP.GEU.AND P5, PT, R45, R40, PT ;  /* 0x000000282d00720b */ /* 0x020fe20003fae000 */
[----:B------:R-:W-:-:S02]  /*3f30*/  IMAD.WIDE R40, R27, 0x4, R16 ;  /* 0x000000041b287825 */ /* 0x000fc400078e0210 */
[----:B------:R-:W5:Y:S02]  /*3f40*/  LD.E R43, desc[UR8][R42.64] ;  /* 0x000000082a2b7980 */ /* 0x000f64000c101900 */
[----:B------:R-:W-:Y:S02]  /*3f50*/  IMAD.WIDE R16, R10, 0x4, R16 ;  /* 0x000000040a107825 */ /* 0x000fe400078e0210 */
[----:B------:R-:W5:Y:S04]  /*3f60*/  LD.E R40, desc[UR8][R40.64] ;  /* 0x0000000828287980 */ /* 0x000f68000c101900 */
[----:B------:R1:W5:Y:S01]  /*3f70*/  LD.E R17, desc[UR8][R16.64] ;  /* 0x0000000810117980 */ /* 0x000362000c101900 */
[----:B----4-:R-:W-:Y:S02]  /*3f80*/  FSETP.GEU.AND P0, PT, R19, R14, PT ;  /* 0x0000000e1300720b */ /* 0x010fe40003f0e000 */
[----:B------:R-:W-:-:S02]  /*3f90*/  SEL R14, R12, R13, P5 ;  /* 0x0000000d0c0e7207 */ /* 0x000fc40002800000 */
[----:B------:R-:W-:Y:S01]  /*3fa0*/  SEL R12, R13, R12, P5 ;  /* 0x0000000c0d0c7207 */ /* 0x000fe20002800000 */
[----:B------:R-:W-:Y:S01]  /*3fb0*/  IMAD.MOV.U32 R25, RZ, RZ, 0x44 ;  /* 0x00000044ff197424 */ /* 0x000fe200078e00ff */
[----:B0-----:R-:W-:Y:S02]  /*3fc0*/  SEL R7, R20, R31, P3 ;  /* 0x0000001f14077207 */ /* 0x001fe40001800000 */
[----:B------:R-:W-:Y:S02]  /*3fd0*/  SEL R15, R24, R5, P4 ;  /* 0x00000005180f7207 */ /* 0x000fe40002000000 */
[----:B------:R-:W-:Y:S02]  /*3fe0*/  SEL R8, R39, R8, P2 ;  /* 0x0000000827087207 */ /* 0x000fe40001000000 */
[----:B------:R-:W-:Y:S02]  /*3ff0*/  SEL R20, R31, R20, P3 ;  /* 0x000000141f147207 */ /* 0x000fe40001800000 */
[----:B------:R-:W-:Y:S01]  /*4000*/  SEL R5, R5, R24, P4 ;  /* 0x0000001805057207 */ /* 0x000fe20002000000 */
[----:B------:R-:W-:Y:S01]  /*4010*/  IMAD R25, R0, R25, UR4 ;  /* 0x0000000400197e24 */ /* 0x000fe2000f8e0219 */
[----:B------:R-:W-:Y:S01]  /*4020*/  UMOV UR4, 0x2 ;  /* 0x0000000200047882 */ /* 0x000fe20000000000 */
[----:B--2---:R-:W-:-:S02]  /*4030*/  FSETP.GEU.AND P1, PT, R35, R6, PT ;  /* 0x000000062300720b */ /* 0x004fc40003f2e000 */
[----:B------:R-:W-:Y:S02]  /*4040*/  SEL R6, R11, R30, P0 ;  /* 0x0000001e0b067207 */ /* 0x000fe40000000000 */
[----:B------:R-:W-:Y:S02]  /*4050*/  SEL R11, R30, R11, P0 ;  /* 0x0000000b1e0b7207 */ /* 0x000fe40000000000 */
[----:B---3--:R-:W-:Y:S02]  /*4060*/  FSETP.GEU.AND P0, PT, R23, R32, PT ;  /* 0x000000201700720b */ /* 0x008fe40003f0e000 */
[----:B------:R-:W-:Y:S02]  /*4070*/  SEL R13, R26, R29, P1 ;  /* 0x0000001d1a0d7207 */ /* 0x000fe40000800000 */
[----:B------:R-:W-:Y:S02]  /*4080*/  SEL R26, R29, R26, P1 ;  /* 0x0000001a1d1a7207 */ /* 0x000fe40000800000 */
[----:B-1----:R-:W-:-:S02]  /*4090*/  SEL R16, R38, R9, P0 ;  /* 0x0000000926107207 */ /* 0x002fc40000000000 */
[----:B-----5:R-:W-:Y:S02]  /*40a0*/  FSETP.GEU.AND P1, PT, R43, R36, PT ;  /* 0x000000242b00720b */ /* 0x020fe40003f2e000 */
[----:B------:R-:W-:Y:S02]  /*40b0*/  SEL R38, R9, R38, P0 ;  /* 0x0000002609267207 */ /* 0x000fe40000000000 */
[----:B------:R-:W-:Y:S02]  /*40c0*/  FSETP.GEU.AND P0, PT, R17, R40, PT ;  /* 0x000000281100720b */ /* 0x000fe40003f0e000 */
[----:B------:R-:W-:Y:S02]  /*40d0*/  SEL R17, R18, R21, P1 ;  /* 0x0000001512117207 */ /* 0x000fe40000800000 */
[----:B------:R-:W-:Y:S02]  /*40e0*/  SEL R21, R21, R18, P1 ;  /* 0x0000001215157207 */ /* 0x000fe40000800000 */
[----:B------:R-:W-:-:S02]  /*40f0*/  SEL R30, R10, R27, P0 ;  /* 0x0000001b0a1e7207 */ /* 0x000fc40000000000 */
[----:B------:R-:W-:-:S07]  /*4100*/  SEL R28, R27, R10, P0 ;  /* 0x0000000a1b1c7207 */ /* 0x000fce0000000000 */
.L_x_631:
[----:B------:R-:W-:Y:S01]  /*4110*/  BAR.SYNC.DEFER_BLOCKING 0x0 ;  /* 0x0000000000007b1d */ /* 0x000fe20000010000 */
[----:B------:R-:W-:Y:S02]  /*4120*/  UIADD3 UR5, UPT, UPT, -UR4, URZ, URZ ;  /* 0x000000ff04057290 */ /* 0x000fe4000fffe1ff */
[----:B------:R-:W-:-:S04]  /*4130*/  USHF.R.U32.HI UR6, URZ, 0x1, UR4 ;  /* 0x00000001ff067899 */ /* 0x000fc80008011604 */
[C---:B------:R-:W-:Y:S01]  /*4140*/  LOP3.LUT R9, R0.reuse, UR5, RZ, 0xc0, !PT ;  /* 0x0000000500097c12 */ /* 0x040fe2000f8ec0ff */
[----:B------:R-:W-:Y:S01]  /*4150*/  UIADD3 UR5, UPT, UPT, UR4, -0x1, URZ ;  /* 0xffffffff04057890 */ /* 0x000fe2000fffe0ff */
[----:B------:R-:W-:Y:S02]  /*4160*/  IMAD.U32 R10, RZ, RZ, UR6 ;  /* 0x00000006ff0a7e24 */ /* 0x000fe4000f8e00ff */
[----:B------:R-:W-:Y:S02]  /*4170*/  IMAD.U32 R27, RZ, RZ, UR6 ;  /* 0x00000006ff1b7e24 */ /* 0x000fe4000f8e00ff */
[----:B------:R-:W-:Y:S01]  /*4180*/  IMAD R9, R9, 0x11, RZ ;  /* 0x0000001109097824 */ /* 0x000fe200078e02ff */
[----:B-----5:R-:W-:-:S04]  /*4190*/  LOP3.LUT R18, R0, UR5, RZ, 0xc0, !PT ;  /* 0x0000000500127c12 */ /* 0x020fc8000f8ec0ff */
[----:B------:R-:W-:Y:S01]  /*41a0*/  VIMNMX.U32 R9, PT, PT, R9, 0x1100, PT ;  /* 0x0000110009097848 */ /* 0x000fe20003fe0000 */
[----:B------:R-:W-:Y:S02]  /*41b0*/  IMAD R23, R18, 0x11, RZ ;  /* 0x0000001112177824 */ /* 0x000fe400078e02ff */
[----:B------:R-:W0:Y:S02]  /*41c0*/  LDC.64 R18, c[0x4][0x8] ;  /* 0x01000200ff127b82 */ /* 0x000e240000000a00 */
[----:B------:R-:W-:Y:S01]  /*41d0*/  IMAD R10, R10, 0x11, R9 ;  /* 0x000000110a0a7824 */ /* 0x000fe200078e0209 */
[----:B------:R-:W-:Y:S01]  /*41e0*/  STS [R25], R20 ;  /* 0x0000001419007388 */ /* 0x000fe20000000800 */
[----:B------:R-:W-:-:S03]  /*41f0*/  VIMNMX.U32 R23, PT, PT, R23, 0x1100, PT ;  /* 0x0000110017177848 */ /* 0x000fc60003fe0000 */
[----:B------:R1:W-:Y:S01]  /*4200*/  STS [R25+0x4], R7 ;  /* 0x0000040719007388 */ /* 0x0003e20000000800 */
[----:B------:R-:W-:-:S03]  /*4210*/  VIMNMX.U32 R10, PT, PT, R10, 0x1100, PT ;  /* 0x000011000a0a7848 */ /* 0x000fc60003fe0000 */
[----:B--2---:R2:W-:Y:S02]  /*4220*/  STS [R25+0x8], R5 ;  /* 0x0000080519007388 */ /* 0x0045e40000000800 */
[----:B------:R-:W-:Y:S02]  /*4230*/  IMAD R27, R27, 0x11, R10 ;  /* 0x000000111b1b7824 */ /* 0x000fe400078e020a */
[----:B------:R2:W-:Y:S01]  /*4240*/  STS [R25+0xc], R15 ;  /* 0x00000c0f19007388 */ /* 0x0005e20000000800 */
[----:B-1----:R-:W-:-:S03]  /*4250*/  VIADDMNMX R7, R10, -R9, R23, PT ;  /* 0x800000090a077246 */ /* 0x002fc60003800117 */
[----:B------:R2:W-:Y:S01]  /*4260*/  STS [R25+0x10], R12 ;  /* 0x0000100c19007388 */ /* 0x0005e20000000800 */
[----:B------:R-:W-:-:S03]  /*4270*/  VIMNMX.U32 R27, PT, PT, R27, 0x1100, PT ;  /* 0x000011001b1b7848 */ /* 0x000fc60003fe0000 */
        /* <DEDUP_REMOVED lines=20> */
[----:B--2---:R-:W-:Y:S05]  /*43c0*/  @P0 BRA `(.L_x_595) ;  /* 0x0000000000600947 */ /* 0x004fea0003800000 */
[----:B------:R-:W0:Y:S01]  /*43d0*/  S2R R11, SR_CgaCtaId ;  /* 0x00000000000b7919 */ /* 0x000e220000008800 */
[----:B------:R-:W-:Y:S01]  /*43e0*/  MOV R6, 0x400 ;  /* 0x0000040000067802 */ /* 0x000fe20000000f00 */
[----:B------:R-:W-:Y:S02]  /*43f0*/  IMAD.MOV.U32 R5, RZ, RZ, R7 ;  /* 0x000000ffff057224 */ /* 0x000fe400078e0007 */
[----:B------:R-:W-:Y:S01]  /*4400*/  IMAD.IADD R16, R23, 0x1, R10 ;  /* 0x0000000117107824 */ /* 0x000fe200078e020a */
[----:B0-----:R-:W-:-:S07]  /*4410*/  LEA R15, R11, R6, 0x18 ;  /* 0x000000060b0f7211 */ /* 0x001fce00078ec0ff */
.L_x_596:
[----:B------:R-:W-:-:S05]  /*4420*/  IMAD.IADD R6, R5, 0x1, -R20 ;  /* 0x0000000105067824 */ /* 0x000fca00078e0a14 */
[----:B------:R-:W-:-:S04]  /*4430*/  LEA.HI R7, R6, R6, RZ, 0x1 ;  /* 0x0000000606077211 */ /* 0x000fc800078f08ff */
[----:B------:R-:W-:-:S04]  /*4440*/  LEA.HI.SX32 R8, R7, R20, 0x1f ;  /* 0x0000001407087211 */ /* 0x000fc800078ffaff */
[----:B------:R-:W-:Y:S01]  /*4450*/  LOP3.LUT R7, RZ, R8, RZ, 0x33, !PT ;  /* 0x00000008ff077212 */ /* 0x000fe200078e33ff */
[----:B------:R-:W-:-:S04]  /*4460*/  IMAD.IADD R6, R9, 0x1, R8 ;  /* 0x0000000109067824 */ /* 0x000fc800078e0208 */
[----:B------:R-:W-:Y:S02]  /*4470*/  IMAD.IADD R7, R16, 0x1, R7 ;  /* 0x0000000110077824 */ /* 0x000fe400078e0207 */
[--C-:B------:R-:W-:Y:S02]  /*4480*/  IMAD R11, R6, 0x4, R15.reuse ;  /* 0x00000004060b7824 */ /* 0x100fe400078e020f */
[----:B------:R-:W-:-:S04]  /*4490*/  IMAD R14, R7, 0x4, R15 ;  /* 0x00000004070e7824 */ /* 0x000fc800078e020f */
[----:B------:R-:W0:Y:S04]  /*44a0*/  LDS R11, [R11] ;  /* 0x000000000b0b7984 */ /* 0x000e280000000800 */
[----:B------:R-:W1:Y:S01]  /*44b0*/  LDS R7, [R14] ;  /* 0x000000000e077984 */ /* 0x000e620000000800 */
[----:B0----5:R-:W-:-:S04]  /*44c0*/  IMAD.WIDE R12, R11, 0x4, R18 ;  /* 0x000000040b0c7825 */ /* 0x021fc800078e0212 */
[----:B-1----:R-:W-:Y:S02]  /*44d0*/  IMAD.WIDE R6, R7, 0x4, R18 ;  /* 0x0000000407067825 */ /* 0x002fe400078e0212 */
[----:B------:R-:W2:Y:S04]  /*44e0*/  LD.E R13, desc[UR8][R12.64] ;  /* 0x000000080c0d7980 */ /* 0x000ea8000c101900 */
[----:B------:R-:W2:Y:S02]  /*44f0*/  LD.E R6, desc[UR8][R6.64] ;  /* 0x0000000806067980 */ /* 0x000ea4000c101900 */
[----:B--2---:R-:W-:-:S04]  /*4500*/  FSETP.GEU.AND P0, PT, R6, R13, PT ;  /* 0x0000000d0600720b */ /* 0x004fc80003f0e000 */
[----:B------:R-:W-:-:S09]  /*4510*/  SEL R5, R5, R8, P0 ;  /* 0x0000000805057207 */ /* 0x000fd20000000000 */
[----:B------:R-:W-:-:S05]  /*4520*/  @P0 VIADD R20, R8, 0x1 ;  /* 0x0000000108140836 */ /* 0x000fca0000000000 */
[----:B------:R-:W-:-:S13]  /*4530*/  ISETP.GE.AND P0, PT, R20, R5, PT ;  /* 0x000000051400720c */ /* 0x000fda0003f06270 */
[----:B------:R-:W-:Y:S05]  /*4540*/  @!P0 BRA `(.L_x_596) ;  /* 0xfffffffc00b48947 */ /* 0x000fea000383ffff */
.L_x_595:
[----:B------:R-:W-:Y:S05]  /*4550*/  BSYNC.RECONVERGENT B0 ;  /* 0x0000000000007941 */ /* 0x000fea0003800200 */
.L_x_594:
[----:B------:R-:W0:Y:S01]  /*4560*/  S2UR UR6, SR_CgaCtaId ;  /* 0x00000000000679c3 */ /* 0x000e220000008800 */
[----:B------:R-:W-:Y:S01]  /*4570*/  UMOV UR5, 0x400 ;  /* 0x0000040000057882 */ /* 0x000fe20000000000 */
[----:B------:R-:W-:Y:S01]  /*4580*/  IMAD.IADD R11, R9, 0x1, R20 ;  /* 0x00000001090b7824 */ /* 0x000fe200078e0214 */
[----:B------:R-:W-:Y:S01]  /*4590*/  IADD3 R20, PT, PT, -R20, R10, R23 ;  /* 0x0000000a14147210 */ /* 0x000fe20007ffe117 */
        /* <DEDUP_REMOVED lines=16> */
[----:B------:R-:W2:Y:S04]  /*46a0*/  LD.E R6, desc[UR8][R6.64] ;  /* 0x0000000806067980 */ /* 0x000ea8000c101900 */
[----:B------:R-:W2:Y:S02]  /*46b0*/  LD.E R9, desc[UR8][R8.64] ;  /* 0x0000000808097980 */ /* 0x000ea4000c101900 */
[----:B--2---:R-:W-:-:S13]  /*46c0*/  FSETP.LT.AND P0, PT, R6, R9, PT ;  /* 0x000000090600720b */ /* 0x004fda0003f01000 */
.L_x_598:
[----:B------:R-:W-:Y:S05]  /*46d0*/  BSYNC.RECONVERGENT B0 ;  /* 0x0000000000007941 */ /* 0x000fea0003800200 */
.L_x_597:
        /* <DEDUP_REMOVED lines=21> */
.L_x_600:
[----:B------:R-:W-:Y:S05]  /*4830*/  BSYNC.RECONVERGENT B0 ;  /* 0x0000000000007941 */ /* 0x000fea0003800200 */
.L_x_599:
        /* <DEDUP_REMOVED lines=21> */
.L_x_602:
[----:B------:R-:W-:Y:S05]  /*4990*/  BSYNC.RECONVERGENT B0 ;  /* 0x0000000000007941 */ /* 0x000fea0003800200 */
.L_x_601:
        /* <DEDUP_REMOVED lines=18> */
[----:B------:R-:W2:Y:S04]  /*4ac0*/  LD.E R8, desc[UR8][R8.64] ;  /* 0x0000000808087980 */ /* 0x000ea8000c101900 */
[----:B------:R-:W2:Y:S02]  /*4ad0*/  LD.E R13, desc[UR8][R12.64] ;  /* 0x000000080c0d7980 */ /* 0x000ea4000c101900 */
[----:B--2---:R-:W-:-:S13]  /*4ae0*/  FSETP.LT.AND P0, PT, R8, R13, PT ;  /* 0x0000000d0800720b */ /* 0x004fda0003f01000 */
.L_x_604:
[----:B------:R-:W-:Y:S05]  /*4af0*/  BSYNC.RECONVERGENT B0 ;  /* 0x0000000000007941 */ /* 0x000fea0003800200 */
.L_x_603:
        /* <DEDUP_REMOVED lines=21> */
.L_x_606:
[----:B------:R-:W-:Y:S05]  /*4c50*/  BSYNC.RECONVERGENT B0 ;  /* 0x0000000000007941 */ /* 0x000fea0003800200 */
.L_x_605:
        /* <DEDUP_REMOVED lines=21> */
.L_x_608:
[----:B------:R-:W-:Y:S05]  /*4db0*/  BSYNC.RECONVERGENT B0 ;  /* 0x0000000000007941 */ /* 0x000fea0003800200 */
.L_x_607:
        /* <DEDUP_REMOVED lines=21> */
.L_x_610:
[----:B------:R-:W-:Y:S05]  /*4f10*/  BSYNC.RECONVERGENT B0 ;  /* 0x0000000000007941 */ /* 0x000fea0003800200 */
.L_x_609:
        /* <DEDUP_REMOVED lines=18> */
[----:B------:R-:W2:Y:S04]  /*5040*/  LD.E R16, desc[UR8][R16.64] ;  /* 0x0000000810107980 */ /* 0x000ea8000c101900 */
[----:B------:R-:W2:Y:S02]  /*5050*/  LD.E R9, desc[UR8][R8.64] ;  /* 0x0000000808097980 */ /* 0x000ea4000c101900 */
[----:B--2---:R-:W-:-:S13]  /*5060*/  FSETP.LT.AND P0, PT, R16, R9, PT ;  /* 0x000000091000720b */ /* 0x004fda0003f01000 */
.L_x_612:
[----:B------:R-:W-:Y:S05]  /*5070*/  BSYNC.RECONVERGENT B0 ;  /* 0x0000000000007941 */ /* 0x000fea0003800200 */
.L_x_611:
        /* <DEDUP_REMOVED lines=21> */
.L_x_614:
[----:B------:R-:W-:Y:S05]  /*51d0*/  BSYNC.RECONVERGENT B0 ;  /* 0x0000000000007941 */ /* 0x000fea0003800200 */
.L_x_613:
        /* <DEDUP_REMOVED lines=21> */
.L_x_616:
[----:B------:R-:W-:Y:S05]  /*5330*/  BSYNC.RECONVERGENT B0 ;  /* 0x0000000000007941 */ /* 0x000fea0003800200 */
.L_x_615:
        /* <DEDUP_REMOVED lines=21> */
.L_x_618:
[----:B------:R-:W-:Y:S05]  /*5490*/  BSYNC.RECONVERGENT B0 ;  /* 0x0000000000007941 */ /* 0x000fea0003800200 */
.L_x_617:
        /* <DEDUP_REMOVED lines=21> */
.L_x_620:
[----:B------:R-:W-:Y:S05]  /*55f0*/  BSYNC.RECONVERGENT B0 ;  /* 0x0000000000007941 */ /* 0x000fea0003800200 */
.L_x_619:
        /* <DEDUP_REMOVED lines=21> */
.L_x_622:
[----:B------:R-:W-:Y:S05]  /*5750*/  BSYNC.RECONVERGENT B0 ;  /* 0x0000000000007941 */ /* 0x000fea0003800200 */
.L_x_621:
        /* <DEDUP_REMOVED lines=20> */
.L_x_624:
[----:B------:R-:W-:Y:S05]  /*58a0*/  BSYNC.RECONVERGENT B0 ;  /* 0x0000000000007941 */ /* 0x000fea0003800200 */
.L_x_623:
        /* <DEDUP_REMOVED lines=20> */
.L_x_626:
[----:B------:R-:W-:Y:S05]  /*59f0*/  BSYNC.RECONVERGENT B0 ;  /* 0x0000000000007941 */ /* 0x000fea0003800200 */
.L_x_625:
        /* <DEDUP_REMOVED lines=21> */
.L_x_628:
[----:B------:R-:W-:Y:S05]  /*5b50*/  BSYNC.RECONVERGENT B0 ;  /* 0x0000000000007941 */ /* 0x000fea0003800200 */
.L_x_627:
[----:B0-----:R-:W-:Y:S01]  /*5b60*/  VIADD R9, R33, 0x1 ;  /* 0x0000000121097836 */ /* 0x001fe20000000000 */
[----:B------:R-:W-:Y:S01]  /*5b70*/  BSSY.RECONVERGENT B0, `(.L_x_629) ;  /* 0x0000015000007945 */ /* 0x000fe20003800200 */
[----:B------:R-:W-:Y:S02]  /*5b80*/  @P0 IMAD.MOV R9, RZ, RZ, R33 ;  /* 0x000000ffff090224 */ /* 0x000fe400078e0221 */
[----:B------:R-:W-:Y:S02]  /*5b90*/  VIADD R8, R30, 0x1 ;  /* 0x000000011e087836 */ /* 0x000fe40000000000 */
[----:B------:R-:W-:Y:S01]  /*5ba0*/  @!P0 IMAD.MOV R8, RZ, RZ, R30 ;  /* 0x000000ffff088224 */ /* 0x000fe200078e021e */
[----:B------:R-:W-:Y:S02]  /*5bb0*/  @!P0 LEA R22, R9, UR5, 0x2 ;  /* 0x0000000509168c11 */ /* 0x000fe4000f8e10ff */
[----:B-12---:R-:W-:Y:S02]  /*5bc0*/  SEL R30, R24, R29, P0 ;  /* 0x0000001d181e7207 */ /* 0x006fe40000000000 */
        /* <DEDUP_REMOVED lines=15> */
.L_x_630:
[----:B------:R-:W-:Y:S05]  /*5cc0*/  BSYNC.RECONVERGENT B0 ;  /* 0x0000000000007941 */ /* 0x000fea0003800200 */
.L_x_629:
[----:B------:R-:W-:Y:S02]  /*5cd0*/  UISETP.GE.U32.AND UP0, UPT, UR4, 0x81, UPT ;  /* 0x000000810400788c */ /* 0x000fe4000bf06070 */
[----:B------:R-:W-:-:S07]  /*5ce0*/  USHF.L.U32 UR5, UR4, 0x1, URZ ;  /* 0x0000000104057899 */ /* 0x000fce00080006ff */
[----:B------:R-:W-:Y:S01]  /*5cf0*/  UMOV UR4, UR5 ;  /* 0x0000000500047c82 */ /* 0x000fe20008000000 */
[----:B------:R-:W-:Y:S05]  /*5d00*/  BRA.U !UP0, `(.L_x_631) ;  /* 0xffffffe508007547 */ /* 0x000fea000b83ffff */
[----:B------:R-:W0:Y:S01]  /*5d10*/  LDCU.U8 UR4, c[0x0][0x380] ;  /* 0x00007000ff0477ac */ /* 0x000e220008000000 */
[----:B------:R-:W1:Y:S01]  /*5d20*/  S2R R9, SR_LANEID ;  /* 0x0000000000097919 */ /* 0x000e620000000000 */
[----:B0-----:R-:W-:-:S04]  /*5d30*/  UPRMT UR4, UR4, 0x8880, URZ ;  /* 0x0000888004047896 */ /* 0x001fc800080000ff */
[----:B------:R-:W-:Y:S01]  /*5d40*/  UISETP.NE.AND UP0, UPT, UR4, URZ, UPT ;  /* 0x000000ff0400728c */ /* 0x000fe2000bf05270 */
[----:B-1----:R-:W-:Y:S01]  /*5d50*/  IMAD R23, R9, 0x40, R4 ;  /* 0x0000004009177824 */ /* 0x002fe200078e0204 */
[----:B------:R-:W-:Y:S07]  /*5d60*/  BAR.SYNC.DEFER_BLOCKING 0x0 ;  /* 0x0000000000007b1d */ /* 0x000fee0000010000 */
[----:B------:R-:W-:Y:S05]  /*5d70*/  BRA.U !UP0, `(.L_x_632) ;  /* 0x0000000108fc7547 */ /* 0x000fea000b800000 */
[----:B------:R-:W0:Y:S01]  /*5d80*/  S2R R0, SR_TID.X ;  /* 0x0000000000007919 */ /* 0x000e220000002100 */
[----:B------:R-:W1:Y:S01]  /*5d90*/  LDCU.64 UR4, c[0x0][0x398] ;  /* 0x00007300ff0477ac */ /* 0x000e620008000a00 */
[----:B------:R-:W-:Y:S01]  /*5da0*/  STS [R23], R20 ;  /* 0x0000001417007388 */ /* 0x000fe20000000800 */
[----:B------:R-:W-:-:S03]  /*5db0*/  UIMAD.WIDE.U32 UR6, UR10, 0x1100, URZ ;  /* 0x000011000a0678a5 */ /* 0x000fc6000f8e00ff */
[----:B------:R-:W-:Y:S04]  /*5dc0*/  STS [R23+0x4], R7 ;  /* 0x0000040717007388 */ /* 0x000fe80000000800 */
[----:B------:R-:W-:Y:S04]  /*5dd0*/  STS [R23+0x8], R5 ;  /* 0x0000080517007388 */ /* 0x000fe80000000800 */
[----:B------:R-:W-:Y:S04]  /*5de0*/  STS [R23+0xc], R15 ;  /* 0x00000c0f17007388 */ /* 0x000fe80000000800 */
[----:B------:R-:W-:Y:S04]  /*5df0*/  STS [R23+0x10], R12 ;  /* 0x0000100c17007388 */ /* 0x000fe80000000800 */
[----:B------:R-:W-:Y:S04]  /*5e00*/  STS [R23+0x14], R14 ;  /* 0x0000140e17007388 */ /* 0x000fe80000000800 */
[----:B------:R-:W-:Y:S04]  /*5e10*/  STS [R23+0x18], R11 ;  /* 0x0000180b17007388 */ /* 0x000fe80000000800 */
[----:B------:R-:W-:Y:S01]  /*5e20*/  STS [R23+0x1c], R6 ;  /* 0x00001c0617007388 */ /* 0x000fe20000000800 */
[----:B0-----:R-:W-:-:S02]  /*5e30*/  LOP3.LUT R2, R0, 0x3e0, RZ, 0xc0, !PT ;  /* 0x000003e000027812 */ /* 0x001fc400078ec0ff */
[----:B------:R-:W-:Y:S01]  /*5e40*/  LOP3.LUT R3, R0, 0x1f, RZ, 0xc0, !PT ;  /* 0x0000001f00037812 */ /* 0x000fe200078ec0ff */
[----:B------:R-:W-:Y:S02]  /*5e50*/  STS [R23+0x20], R26 ;  /* 0x0000201a17007388 */ /* 0x000fe40000000800 */
[----:B------:R-:W-:Y:S02]  /*5e60*/  IMAD R2, R2, 0x11, RZ ;  /* 0x0000001102027824 */ /* 0x000fe400078e02ff */
[----:B------:R-:W-:Y:S03]  /*5e70*/  STS [R23+0x24], R13 ;  /* 0x0000240d17007388 */ /* 0x000fe60000000800 */
[----:B------:R-:W-:Y:S01]  /*5e80*/  IADD3 R0, P0, P1, R2, UR6, R3 ;  /* 0x0000000602007c10 */ /* 0x000fe2000f91e003 */
[----:B------:R-:W-:Y:S03]  /*5e90*/  STS [R23+0x28], R38 ;  /* 0x0000282617007388 */ /* 0x000fe60000000800 */
[----:B------:R-:W-:Y:S01]  /*5ea0*/  IADD3.X R3, PT, PT, RZ, UR7, RZ, P0, P1 ;  /* 0x00000007ff037c10 */ /* 0x000fe200087e24ff */
[----:B------:R-:W-:Y:S01]  /*5eb0*/  STS [R23+0x2c], R16 ;  /* 0x00002c1017007388 */ /* 0x000fe20000000800 */
[----:B-1----:R-:W-:-:S03]  /*5ec0*/  LEA R2, P0, R0, UR4, 0x2 ;  /* 0x0000000400027c11 */ /* 0x002fc6000f8010ff */
[----:B------:R-:W-:Y:S01]  /*5ed0*/  STS [R23+0x30], R21 ;  /* 0x0000301517007388 */ /* 0x000fe20000000800 */
[----:B------:R-:W-:-:S03]  /*5ee0*/  LEA.HI.X R3, R0, UR5, R3, 0x2, P0 ;  /* 0x0000000500037c11 */ /* 0x000fc600080f1403 */
        /* <DEDUP_REMOVED lines=9> */
[----:B------:R-:W2:Y:S04]  /*5f80*/  LDS R13, [R4+0x200] ;  /* 0x00020000040d7984 */ /* 0x000ea80000000800 */
[----:B------:R-:W2:Y:S04]  /*5f90*/  LDS R15, [R4+0x280] ;  /* 0x00028000040f7984 */ /* 0x000ea80000000800 */
[----:B------:R-:W2:Y:S04]  /*5fa0*/  LDS R17, [R4+0x300] ;  /* 0x0003000004117984 */ /* 0x000ea80000000800 */
[----:B-----5:R-:W2:Y:S04]  /*5fb0*/  LDS R19, [R4+0x380] ;  /* 0x0003800004137984 */ /* 0x020ea80000000800 */
        /* <DEDUP_REMOVED lines=27> */
.L_x_632:
        /* <DEDUP_REMOVED lines=56> */
.L_x_593:
[----:B------:R-:W0:Y:S01]  /*64f0*/  LDCU.64 UR4, c[0x0][0x388] ;  /* 0x00007100ff0477ac */ /* 0x000e220008000a00 */
[----:B------:R-:W-:Y:S01]  /*6500*/  ACQBULK ;  /* 0x000000000000782e */ /* 0x000fe20000000000 */
[----:B------:R-:W1:Y:S01]  /*6510*/  S2R R15, SR_TID.X ;  /* 0x00000000000f7919 */ /* 0x000e620000002100 */
[----:B------:R-:W2:Y:S01]  /*6520*/  LDC R3, c[0x0][0x3a8] ;  /* 0x0000ea00ff037b82 */ /* 0x000ea20000000800 */
[----:B0-----:R-:W-:-:S06]  /*6530*/  UIMAD.WIDE.U32 UR4, UR10, 0x4400, UR4 ;  /* 0x000044000a0478a5 */ /* 0x001fcc000f8e0004 */
[----:B------:R-:W-:Y:S02]  /*6540*/  IMAD.U32 R5, RZ, RZ, UR5 ;  /* 0x00000005ff057e24 */ /* 0x000fe4000f8e00ff */
[----:B------:R-:W-:-:S05]  /*6550*/  IMAD.U32 R4, RZ, RZ, UR4 ;  /* 0x00000004ff047e24 */ /* 0x000fca000f8e00ff */
[----:B------:R0:W3:Y:S01]  /*6560*/  LDG.E R5, desc[UR8][R4.64] ;  /* 0x0000000804057981 */ /* 0x0000e2000c1e1900 */
[----:B------:R-:W-:Y:S01]  /*6570*/  UIMAD.WIDE.U32 UR4, UR10, 0x1100, URZ ;  /* 0x000011000a0478a5 */ /* 0x000fe2000f8e00ff */
[----:B-1----:R-:W-:-:S05]  /*6580*/  LOP3.LUT R2, R15, 0x1f, RZ, 0xc0, !PT ;  /* 0x0000001f0f027812 */ /* 0x002fca00078ec0ff */
[----:B------:R-:W-:-:S05]  /*6590*/  IMAD R0, RZ, RZ, -UR4 ;  /* 0x80000004ff007e24 */ /* 0x000fca000f8e02ff */
[----:B--2---:R-:W-:Y:S02]  /*65a0*/  VIADDMNMX R0, R0, R3, 0x1100, PT ;  /* 0x0000110000007446 */ /* 0x004fe40003800103 */
[----:B------:R-:W-:Y:S02]  /*65b0*/  LOP3.LUT R3, R15, 0x3e0, RZ, 0xc0, !PT ;  /* 0x000003e00f037812 */ /* 0x000fe400078ec0ff */
[----:B------:R-:W-:-:S03]  /*65c0*/  R2UR UR7, R0 ;  /* 0x00000000000772ca */ /* 0x000fc600000e0000 */
[----:B------:R-:W-:-:S04]  /*65d0*/  IMAD R2, R3, 0x11, R2 ;  /* 0x0000001103027824 */ /* 0x000fc800078e0202 */
[C---:B------:R-:W-:Y:S02]  /*65e0*/  VIADD R0, R2.reuse, 0x20 ;  /* 0x0000002002007836 */ /* 0x040fe40000000000 */
[----:B0-----:R-:W-:-:S04]  /*65f0*/  VIADD R4, R2, 0x80 ;  /* 0x0000008002047836 */ /* 0x001fc80000000000 */
[----:B------:R-:W-:Y:S02]  /*6600*/  ISETP.GE.AND P1, PT, R2, UR7, PT ;  /* 0x0000000702007c0c */ /* 0x000fe4000bf26270 */
[----:B------:R-:W-:Y:S01]  /*6610*/  ISETP.GE.AND P2, PT, R0, UR7, PT ;  /* 0x0000000700007c0c */ /* 0x000fe2000bf46270 */
[----:B------:R-:W-:-:S05]  /*6620*/  VIADD R0, R2, 0x40 ;  /* 0x0000004002007836 */ /* 0x000fca0000000000 */
[----:B------:R-:W-:Y:S01]  /*6630*/  ISETP.GE.AND P3, PT, R0, UR7, PT ;  /* 0x0000000700007c0c */ /* 0x000fe2000bf66270 */
[----:B------:R-:W-:-:S04]  /*6640*/  VIADD R0, R2, 0x60 ;  /* 0x0000006002007836 */ /* 0x000fc80000000000 */
[----:B------:R-:W0:Y:S01]  /*6650*/  @!P1 LDC.64 R18, c[0x0][0x388] ;  /* 0x0000e200ff129b82 */ /* 0x000e220000000a00 */
[----:B------:R-:W-:Y:S02]  /*6660*/  ISETP.GE.AND P4, PT, R0, UR7, PT ;  /* 0x0000000700007c0c */ /* 0x000fe4000bf86270 */
[----:B------:R-:W-:-:S05]  /*6670*/  @!P1 IADD3 R0, P0, PT, R2, UR4, RZ ;  /* 0x0000000402009c10 */ /* 0x000fca000ff1e0ff */
[----:B------:R-:W1:Y:S01]  /*6680*/  @!P2 LDC.64 R20, c[0x0][0x388] ;  /* 0x0000e200ff14ab82 */ /* 0x000e620000000a00 */
[----:B------:R-:W-:Y:S01]  /*6690*/  @!P1 IMAD.X R3, RZ, RZ, UR5, P0 ;  /* 0x00000005ff039e24 */ /* 0x000fe200080e06ff */
[----:B------:R-:W-:Y:S01]  /*66a0*/  ISETP.GE.AND P0, PT, R4, UR7, PT ;  /* 0x0000000704007c0c */ /* 0x000fe2000bf06270 */
[----:B------:R-:W-:-:S05]  /*66b0*/  VIADD R4, R2, 0xa0 ;  /* 0x000000a002047836 */ /* 0x000fca0000000000 */
[----:B------:R-:W2:Y:S01]  /*66c0*/  @!P3 LDC.64 R10, c[0x0][0x388] ;  /* 0x0000e200ff0abb82 */ /* 0x000ea20000000a00 */
[----:B0-----:R-:W-:-:S07]  /*66d0*/  @!P1 LEA R18, P5, R0, R18, 0x2 ;  /* 0x0000001200129211 */ /* 0x001fce00078a10ff */
[----:B------:R-:W0:Y:S01]  /*66e0*/  @!P4 LDC.64 R12, c[0x0][0x388] ;  /* 0x0000e200ff0ccb82 */ /* 0x000e220000000a00 */
[----:B------:R-:W-:Y:S02]  /*66f0*/  @!P1 LEA.HI.X R19, R0, R19, R3, 0x2, P5 ;  /* 0x0000001300139211 */ /* 0x000fe400028f1403 */
[----:B------:R-:W-:-:S05]  /*6700*/  @!P2 IADD3 R0, P5, PT, R2, UR4, RZ ;  /* 0x000000040200ac10 */ /* 0x000fca000ffbe0ff */
[----:B------:R-:W4:Y:S01]  /*6710*/  @!P0 LDC.64 R8, c[0x0][0x388] ;  /* 0x0000e200ff088b82 */ /* 0x000f220000000a00 */
[----:B------:R-:W-:Y:S01]  /*6720*/  @!P2 IMAD.X R3, RZ, RZ, UR5, P5 ;  /* 0x00000005ff03ae24 */ /* 0x000fe2000a8e06ff */
[----:B-1----:R-:W-:-:S04]  /*6730*/  @!P2 LEA R20, P5, R0, R20, 0x2 ;  /* 0x000000140014a211 */ /* 0x002fc800078a10ff */
[----:B------:R-:W-:Y:S01]  /*6740*/  @!P2 LEA.HI.X R21, R0, R21, R3, 0x2, P5 ;  /* 0x000000150015a211 */ /* 0x000fe200028f1403 */
[----:B------:R-:W-:Y:S02]  /*6750*/  VIADD R0, R2, 0xc0 ;  /* 0x000000c002007836 */ /* 0x000fe40000000000 */
[----:B---3--:R-:W-:Y:S02]  /*6760*/  IMAD.MOV.U32 R7, RZ, RZ, R5 ;  /* 0x000000ffff077224 */ /* 0x008fe400078e0005 */
[----:B------:R0:W3:Y:S01]  /*6770*/  @!P1 LDG.E R5, desc[UR8][R18.64] ;  /* 0x0000000812059981 */ /* 0x0000e2000c1e1900 */
[----:B------:R-:W-:Y:S01]  /*6780*/  ISETP.GE.AND P1, PT, R4, UR7, PT ;  /* 0x0000000704007c0c */ /* 0x000fe2000bf26270 */
[----:B------:R-:W-:Y:S01]  /*6790*/  IMAD.MOV.U32 R3, RZ, RZ, R7 ;  /* 0x000000ffff037224 */ /* 0x000fe200078e0007 */
[----:B------:R-:W-:-:S05]  /*67a0*/  @!P3 IADD3 R4, P5, PT, R2, UR4, RZ ;  /* 0x000000040204bc10 */ /* 0x000fca000ffbe0ff */
[----:B------:R-:W-:Y:S01]  /*67b0*/  @!P3 IMAD.X R6, RZ, RZ, UR5, P5 ;  /* 0x00000005ff06be24 */ /* 0x000fe2000a8e06ff */
[----:B--2---:R-:W-:Y:S01]  /*67c0*/  @!P3 LEA R16, P5, R4, R10, 0x2 ;  /* 0x0000000a0410b211 */ /* 0x004fe200078a10ff */
[----:B------:R1:W2:Y:S01]  /*67d0*/  @!P2 LDG.E R3, desc[UR8][R20.64+0x80] ;  /* 0x000080081403a981 */ /* 0x0002a2000c1e1900 */
[----:B------:R-:W-:Y:S01]  /*67e0*/  ISETP.GE.AND P2, PT, R0, UR7, PT ;  /* 0x0000000700007c0c */ /* 0x000fe2000bf46270 */
[--C-:B------:R-:W-:Y:S01]  /*67f0*/  IMAD.MOV.U32 R37, RZ, RZ, R7.reuse ;  /* 0x000000ffff257224 */ /* 0x100fe200078e0007 */
[----:B------:R-:W-:Y:S01]  /*6800*/  @!P3 LEA.HI.X R17, R4, R11, R6, 0x2, P5 ;  /* 0x0000000b0411b211 */ /* 0x000fe200028f1406 */
[C---:B------:R-:W-:Y:S01]  /*6810*/  VIADD R0, R2.reuse, 0xe0 ;  /* 0x000000e002007836 */ /* 0x040fe20000000000 */
[----:B------:R-:W-:Y:S01]  /*6820*/  @!P4 IADD3 R4, P5, PT, R2, UR4, RZ ;  /* 0x000000040204cc10 */ /* 0x000fe2000ffbe0ff */
[----:B------:R-:W1:Y:S01]  /*6830*/  @!P1 LDC.64 R10, c[0x0][0x388] ;  /* 0x0000e200ff0a9b82 */ /* 0x000e620000000a00 */
[----:B------:R-:W-:Y:S01]  /*6840*/  IMAD.MOV.U32 R35, RZ, RZ, R7 ;  /* 0x000000ffff237224 */ /* 0x000fe200078e0007 */
[----:B------:R1:W2:Y:S02]  /*6850*/  @!P3 LDG.E R37, desc[UR8][R16.64+0x100] ;  /* 0x000100081025b981 */ /* 0x0002a4000c1e1900 */
[----:B------:R-:W-:Y:S01]  /*6860*/  @!P4 IMAD.X R6, RZ, RZ, UR5, P5 ;  /* 0x00000005ff06ce24 */ /* 0x000fe2000a8e06ff */
[----:B0-----:R-:W-:-:S04]  /*6870*/  @!P4 LEA R18, P5, R4, R12, 0x2 ;  /* 0x0000000c0412c211 */ /* 0x001fc800078a10ff */
[----:B------:R-:W-:Y:S02]  /*6880*/  @!P4 LEA.HI.X R19, R4, R13, R6, 0x2, P5 ;  /* 0x0000000d0413c211 */ /* 0x000fe400028f1406 */
[----:B------:R-:W-:Y:S01]  /*6890*/  @!P0 IADD3 R4, P5, PT, R2, UR4, RZ ;  /* 0x0000000402048c10 */ /* 0x000fe2000ffbe0ff */
[----:B------:R-:W0:Y:S01]  /*68a0*/  @!P2 LDC.64 R12, c[0x0][0x388] ;  /* 0x0000e200ff0cab82 */ /* 0x000e220000000a00 */
[----:B------:R-:W-:Y:S01]  /*68b0*/  ISETP.GE.AND P3, PT, R0, UR7, PT ;  /* 0x0000000700007c0c */ /* 0x000fe2000bf66270 */
[----:B------:R-:W-:Y:S01]  /*68c0*/  VIADD R0, R2, 0x100 ;  /* 0x0000010002007836 */ /* 0x000fe20000000000 */
[----:B------:R-:W2:Y:S01]  /*68d0*/  @!P4 LDG.E R35, desc[UR8][R18.64+0x180] ;  /* 0x000180081223c981 */ /* 0x000ea2000c1e1900 */
[----:B------:R-:W-:Y:S01]  /*68e0*/  @!P0 IMAD.X R6, RZ, RZ, UR5, P5 ;  /* 0x00000005ff068e24 */ /* 0x000fe2000a8e06ff */
[----:B----4-:R-:W-:Y:S02]  /*68f0*/  @!P0 LEA R24, P5, R4, R8, 0x2 ;  /* 0x0000000804188211 */ /* 0x010fe400078a10ff */
[----:B------:R-:W-:-:S02]  /*6900*/  ISETP.GE.AND P4, PT, R0, UR7, PT ;  /* 0x0000000700007c0c */ /* 0x000fc4000bf86270 */
[----:B------:R-:W-:Y:S02]  /*6910*/  @!P0 LEA.HI.X R25, R4, R9, R6, 0x2, P5 ;  /* 0x0000000904198211 */ /* 0x000fe400028f1406 */
[C---:B------:R-:W-:Y:S01]  /*6920*/  @!P1 IADD3 R4, P5, PT, R2.reuse, UR4, RZ ;  /* 0x0000000402049c10 */ /* 0x040fe2000ffbe0ff */
[--C-:B------:R-:W-:Y:S02]  /*6930*/  IMAD.MOV.U32 R23, RZ, RZ, R7.reuse ;  /* 0x000000ffff177224 */ /* 0x100fe400078e0007 */
[----:B------:R-:W-:Y:S01]  /*6940*/  VIADD R0, R2, 0x120 ;  /* 0x0000012002007836 */ /* 0x000fe20000000000 */
[----:B------:R-:W4:Y:S01]  /*6950*/  @!P3 LDC.64 R8, c[0x0][0x388] ;  /* 0x0000e200ff08bb82 */ /* 0x000f220000000a00 */
[----:B------:R-:W-:Y:S01]  /*6960*/  @!P1 IMAD.X R6, RZ, RZ, UR5, P5 ;  /* 0x00000005ff069e24 */ /* 0x000fe2000a8e06ff */
[----:B-1----:R-:W-:Y:S01]  /*6970*/  @!P1 LEA R28, P5, R4, R10, 0x2 ;  /* 0x0000000a041c9211 */ /* 0x002fe200078a10ff */
[----:B------:R1:W2:Y:S01]  /*6980*/  @!P0 LDG.E R23, desc[UR8][R24.64+0x200] ;  /* 0x0002000818178981 */ /* 0x0002a2000c1e1900 */
[----:B------:R-:W-:Y:S01]  /*6990*/  ISETP.GE.AND P0, PT, R0, UR7, PT ;  /* 0x0000000700007c0c */ /* 0x000fe2000bf06270 */
[----:B------:R-:W-:Y:S01]  /*69a0*/  IMAD.MOV.U32 R21, RZ, RZ, R7 ;  /* 0x000000ffff157224 */ /* 0x000fe200078e0007 */
[----:B------:R-:W-:Y:S01]  /*69b0*/  @!P1 LEA.HI.X R29, R4, R11, R6, 0x2, P5 ;  /* 0x0000000b041d9211 */ /* 0x000fe200028f1406 */
[C---:B------:R-:W-:Y:S01]  /*69c0*/  VIADD R0, R2.reuse, 0x140 ;  /* 0x0000014002007836 */ /* 0x040fe20000000000 */
[----:B------:R-:W4:Y:S01]  /*69d0*/  @!P4 LDC.64 R10, c[0x0][0x388] ;  /* 0x0000e200ff0acb82 */ /* 0x000f220000000a00 */
[----:B------:R-:W-:-:S02]  /*69e0*/  @!P2 IADD3 R4, P5, PT, R2, UR4, RZ ;  /* 0x000000040204ac10 */ /* 0x000fc4000ffbe0ff */
[----:B------:R4:W2:Y:S01]  /*69f0*/  @!P1 LDG.E R21, desc[UR8][R28.64+0x280] ;  /* 0x000280081c159981 */ /* 0x0008a2000c1e1900 */
[----:B------:R-:W-:Y:S02]  /*6a00*/  ISETP.GE.AND P1, PT, R0, UR7, PT ;  /* 0x0000000700007c0c */ /* 0x000fe4000bf26270 */
[----:B------:R-:W-:Y:S01]  /*6a10*/  @!P2 IMAD.X R6, RZ, RZ, UR5, P5 ;  /* 0x00000005ff06ae24 */ /* 0x000fe2000a8e06ff */
[----:B0-----:R-:W-:Y:S01]  /*6a20*/  @!P2 LEA R12, P5, R4, R12, 0x2 ;  /* 0x0000000c040ca211 */ /* 0x001fe200078a10ff */
[----:B------:R-:W-:Y:S01]  /*6a30*/  IMAD.MOV.U32 R17, RZ, RZ, R7 ;  /* 0x000000ffff117224 */ /* 0x000fe200078e0007 */
[----:B-1----:R-:W0:Y:S01]  /*6a40*/  @!P0 LDC.64 R24, c[0x0][0x388] ;  /* 0x0000e200ff188b82 */ /* 0x002e220000000a00 */
[----:B------:R-:W-:Y:S01]  /*6a50*/  VIADD R0, R2, 0x160 ;  /* 0x0000016002007836 */ /* 0x000fe20000000000 */
[----:B------:R-:W-:Y:S02]  /*6a60*/  @!P2 LEA.HI.X R13, R4, R13, R6, 0x2, P5 ;  /* 0x0000000d040da211 */ /* 0x000fe400028f1406 */
[----:B------:R-:W-:-:S03]  /*6a70*/  @!P3 IADD3 R4, P5, PT, R2, UR4, RZ ;  /* 0x000000040204bc10 */ /* 0x000fc6000ffbe0ff */
[----:B------:R1:W2:Y:S01]  /*6a80*/  @!P2 LDG.E R17, desc[UR8][R12.64+0x300] ;  /* 0x000300080c11a981 */ /* 0x0002a2000c1e1900 */
[----:B------:R-:W-:Y:S01]  /*6a90*/  ISETP.GE.AND P2, PT, R0, UR7, PT ;  /* 0x0000000700007c0c */ /* 0x000fe2000bf46270 */
[----:B------:R-:W-:Y:S01]  /*6aa0*/  @!P3 IMAD.X R6, RZ, RZ, UR5, P5 ;  /* 0x00000005ff06be24 */ /* 0x000fe2000a8e06ff */
[----:B----4-:R-:W-:Y:S01]  /*6ab0*/  @!P3 LEA R26, P5, R4, R8, 0x2 ;  /* 0x00000008041ab211 */ /* 0x010fe200078a10ff */
[----:B------:R-:W4:Y:S01]  /*6ac0*/  @!P1 LDC.64 R28, c[0x0][0x388] ;  /* 0x0000e200ff1c9b82 */ /* 0x000f220000000a00 */
[----:B------:R-:W-:Y:S01]  /*6ad0*/  @!P4 IADD3 R14, P6, PT, R2, UR4, RZ ;  /* 0x00000004020ecc10 */ /* 0x000fe2000ffde0ff */
[----:B------:R-:W-:Y:S01]  /*6ae0*/  IMAD.MOV.U32 R19, RZ, RZ, R7 ;  /* 0x000000ffff137224 */ /* 0x000fe200078e0007 */
[----:B------:R-:W-:Y:S01]  /*6af0*/  @!P3 LEA.HI.X R27, R4, R9, R6, 0x2, P5 ;  /* 0x00000009041bb211 */ /* 0x000fe200028f1406 */
[----:B------:R-:W-:Y:S01]  /*6b00*/  VIADD R0, R2, 0x180 ;  /* 0x0000018002007836 */ /* 0x000fe20000000000 */
[----:B------:R-:W-:Y:S01]  /*6b10*/  @!P4 LEA R8, P5, R14, R10, 0x2 ;  /* 0x0000000a0e08c211 */ /* 0x000fe200078a10ff */
[----:B------:R-:W-:-:S02]  /*6b20*/  @!P4 IMAD.X R4, RZ, RZ, UR5, P6 ;  /* 0x00000005ff04ce24 */ /* 0x000fc4000b0e06ff */
[----:B------:R-:W2:Y:S01]  /*6b30*/  @!P3 LDG.E R19, desc[UR8][R26.64+0x380] ;  /* 0x000380081a13b981 */ /* 0x000ea2000c1e1900 */
[----:B-1----:R-:W-:Y:S01]  /*6b40*/  IMAD.MOV.U32 R13, RZ, RZ, R7 ;  /* 0x000000ffff0d7224 */ /* 0x002fe200078e0007 */
[----:B------:R-:W-:Y:S01]  /*6b50*/  ISETP.GE.AND P3, PT, R0, UR7, PT ;  /* 0x0000000700007c0c */ /* 0x000fe2000bf66270 */
[----:B------:R-:W-:Y:S01]  /*6b60*/  VIADD R0, R2, 0x1a0 ;  /* 0x000001a002007836 */ /* 0x000fe20000000000 */
[----:B------:R-:W-:Y:S01]  /*6b70*/  @!P4 LEA.HI.X R9, R14, R11, R4, 0x2, P5 ;  /* 0x0000000b0e09c211 */ /* 0x000fe200028f1404 */
[----:B------:R-:W1:Y:S01]  /*6b80*/  @!P2 LDC.64 R40, c[0x0][0x388] ;  /* 0x0000e200ff28ab82 */ /* 0x000e620000000a00 */
[----:B------:R-:W-:-:S03]  /*6b90*/  @!P0 IADD3 R4, P5, PT, R2, UR4, RZ ;  /* 0x0000000402048c10 */ /* 0x000fc6000ffbe0ff */
[----:B------:R4:W2:Y:S01]  /*6ba0*/  @!P4 LDG.E R13, desc[UR8][R8.64+0x400] ;  /* 0x00040008080dc981 */ /* 0x0008a2000c1e1900 */
[----:B------:R-:W-:Y:S01]  /*6bb0*/  ISETP.GE.AND P4, PT, R0, UR7, PT ;  /* 0x0000000700007c0c */ /* 0x000fe2000bf86270 */
[----:B------:R-:W-:Y:S01]  /*6bc0*/  @!P0 IMAD.X R6, RZ, RZ, UR5, P5 ;  /* 0x00000005ff068e24 */ /* 0x000fe2000a8e06ff */
[----:B0-----:R-:W-:Y:S01]  /*6bd0*/  @!P0 LEA R24, P5, R4, R24, 0x2 ;  /* 0x0000001804188211 */ /* 0x001fe200078a10ff */
[C---:B------:R-:W-:Y:S01]  /*6be0*/  VIADD R0, R2.reuse, 0x1c0 ;  /* 0x000001c002007836 */ /* 0x040fe20000000000 */
[----:B------:R-:W-:Y:S01]  /*6bf0*/  @!P1 IADD3 R10, P6, PT, R2, UR4, RZ ;  /* 0x00000004020a9c10 */ /* 0x000fe2000ffde0ff */
[--C-:B------:R-:W-:Y:S01]  /*6c00*/  IMAD.MOV.U32 R11, RZ, RZ, R7.reuse ;  /* 0x000000ffff0b7224 */ /* 0x100fe200078e0007 */
[----:B------:R-:W-:Y:S01]  /*6c10*/  @!P0 LEA.HI.X R25, R4, R25, R6, 0x2, P5 ;  /* 0x0000001904198211 */ /* 0x000fe200028f1406 */
[----:B------:R-:W0:Y:S01]  /*6c20*/  @!P3 LDC.64 R32, c[0x0][0x388] ;  /* 0x0000e200ff20bb82 */ /* 0x000e220000000a00 */
[----:B------:R-:W-:Y:S01]  /*6c30*/  ISETP.GE.AND P5, PT, R0, UR7, PT ;  /* 0x0000000700007c0c */ /* 0x000fe2000bfa6270 */
[----:B------:R-:W-:Y:S01]  /*6c40*/  @!P1 IMAD.X R4, RZ, RZ, UR5, P6 ;  /* 0x00000005ff049e24 */ /* 0x000fe2000b0e06ff */
[----:B----4-:R-:W-:Y:S01]  /*6c50*/  @!P1 LEA R28, P6, R10, R28, 0x2 ;  /* 0x0000001c0a1c9211 */ /* 0x010fe200078c10ff */
[----:B------:R-:W-:Y:S01]  /*6c60*/  VIADD R0, R2, 0x1e0 ;  /* 0x000001e002007836 */ /* 0x000fe20000000000 */
[----:B------:R4:W2:Y:S01]  /*6c70*/  @!P0 LDG.E R11, desc[UR8][R24.64+0x480] ;  /* 0x00048008180b8981 */ /* 0x0008a2000c1e1900 */
[--C-:B------:R-:W-:Y:S01]  /*6c80*/  IMAD.MOV.U32 R9, RZ, RZ, R7.reuse ;  /* 0x000000ffff097224 */ /* 0x100fe200078e0007 */
[----:B------:R-:W-:Y:S01]  /*6c90*/  @!P1 LEA.HI.X R29, R10, R29, R4, 0x2, P6 ;  /* 0x0000001d0a1d9211 */ /* 0x000fe200030f1404 */
[----:B------:R-:W0:Y:S01]  /*6ca0*/  @!P4 LDC.64 R30, c[0x0][0x388] ;  /* 0x0000e200ff1ecb82 */ /* 0x000e220000000a00 */
[----:B------:R-:W-:Y:S01]  /*6cb0*/  ISETP.GE.AND P0, PT, R0, UR7, PT ;  /* 0x0000000700007c0c */ /* 0x000fe2000bf06270 */
[C---:B------:R-:W-:Y:S01]  /*6cc0*/  VIADD R0, R2.reuse, 0x200 ;  /* 0x0000020002007836 */ /* 0x040fe20000000000 */
[----:B------:R-:W-:Y:S01]  /*6cd0*/  @!P2 IADD3 R4, P6, PT, R2, UR4, RZ ;  /* 0x000000040204ac10 */ /* 0x000fe2000ffde0ff */
[----:B------:R0:W2:Y:S03]  /*6ce0*/  @!P1 LDG.E R9, desc[UR8][R28.64+0x500] ;  /* 0x000500081c099981 */ /* 0x0000a6000c1e1900 */
[----:B------:R-:W-:Y:S01]  /*6cf0*/  ISETP.GE.AND P1, PT, R0, UR7, PT ;  /* 0x0000000700007c0c */ /* 0x000fe2000bf26270 */
[----:B------:R-:W-:Y:S01]  /*6d00*/  @!P2 IMAD.X R0, RZ, RZ, UR5, P6 ;  /* 0x00000005ff00ae24 */ /* 0x000fe2000b0e06ff */
[----:B-1----:R-:W-:Y:S01]  /*6d10*/  @!P2 LEA R40, P6, R4, R40, 0x2 ;  /* 0x000000280428a211 */ /* 0x002fe200078c10ff */
[----:B------:R-:W1:Y:S01]  /*6d20*/  @!P5 LDC.64 R26, c[0x0][0x388] ;  /* 0x0000e200ff1adb82 */ /* 0x000e620000000a00 */
[----:B------:R-:W-:-:S02]  /*6d30*/  IMAD.MOV.U32 R39, RZ, RZ, R7 ;  /* 0x000000ffff277224 */ /* 0x000fc400078e0007 */
[----:B------:R-:W-:Y:S02]  /*6d40*/  @!P2 LEA.HI.X R41, R4, R41, R0, 0x2, P6 ;  /* 0x000000290429a211 */ /* 0x000fe400030f1400 */
[----:B------:R-:W-:-:S03]  /*6d50*/  @!P3 IADD3 R0, P6, PT, R2, UR4, RZ ;  /* 0x000000040200bc10 */ /* 0x000fc6000ffde0ff */
[----:B----4-:R-:W4:Y:S01]  /*6d60*/  @!P0 LDC.64 R24, c[0x0][0x388] ;  /* 0x0000e200ff188b82 */ /* 0x010f220000000a00 */
[----:B------:R0:W2:Y:S01]  /*6d70*/  @!P2 LDG.E R39, desc[UR8][R40.64+0x580] ;  /* 0x000580082827a981 */ /* 0x0000a2000c1e1900 */
[----:B------:R-:W-:Y:S01]  /*6d80*/  @!P3 IMAD.X R4, RZ, RZ, UR5, P6 ;  /* 0x00000005ff04be24 */ /* 0x000fe2000b0e06ff */
[----:B0-----:R-:W-:Y:S01]  /*6d90*/  @!P3 LEA R32, P2, R0, R32, 0x2 ;  /* 0x000000200020b211 */ /* 0x001fe200078410ff */
[----:B------:R-:W-:Y:S01]  /*6da0*/  IMAD.MOV.U32 R43, RZ, RZ, R7 ;  /* 0x000000ffff2b7224 */ /* 0x000fe200078e0007 */
[----:B------:R-:W-:-:S03]  /*6db0*/  @!P4 IADD3 R6, P6, PT, R2, UR4, RZ ;  /* 0x000000040206cc10 */ /* 0x000fc6000ffde0ff */
[----:B------:R-:W0:Y:S01]  /*6dc0*/  @!P1 LDC.64 R28, c[0x0][0x388] ;  /* 0x0000e200ff1c9b82 */ /* 0x000e220000000a00 */
[----:B------:R-:W-:Y:S01]  /*6dd0*/  @!P3 LEA.HI.X R33, R0, R33, R4, 0x2, P2 ;  /* 0x000000210021b211 */ /* 0x000fe200010f1404 */
[----:B------:R-:W-:Y:S01]  /*6de0*/  @!P4 IMAD.X R0, RZ, RZ, UR5, P6 ;  /* 0x00000005ff00ce24 */ /* 0x000fe2000b0e06ff */
[----:B------:R-:W-:Y:S01]  /*6df0*/  @!P4 LEA R30, P2, R6, R30, 0x2 ;  /* 0x0000001e061ec211 */ /* 0x000fe200078410ff */
[----:B------:R-:W-:Y:S02]  /*6e00*/  IMAD.MOV.U32 R41, RZ, RZ, R7 ;  /* 0x000000ffff297224 */ /* 0x000fe400078e0007 */
[----:B------:R0:W2:Y:S01]  /*6e10*/  @!P3 LDG.E R43, desc[UR8][R32.64+0x600] ;  /* 0x00060008202bb981 */ /* 0x0000a2000c1e1900 */
[----:B------:R-:W-:Y:S02]  /*6e20*/  @!P5 IADD3 R4, P3, PT, R2, UR4, RZ ;  /* 0x000000040204dc10 */ /* 0x000fe4000ff7e0ff */
[----:B------:R-:W-:Y:S02]  /*6e30*/  @!P4 LEA.HI.X R31, R6, R31, R0, 0x2, P2 ;  /* 0x0000001f061fc211 */ /* 0x000fe400010f1400 */
[----:B------:R-:W-:Y:S01]  /*6e40*/  @!P0 IADD3 R0, P2, PT, R2, UR4, RZ ;  /* 0x0000000402008c10 */ /* 0x000fe2000ff5e0ff */
[----:B------:R-:W-:Y:S01]  /*6e50*/  @!P5 IMAD.X R6, RZ, RZ, UR5, P3 ;  /* 0x00000005ff06de24 */ /* 0x000fe200098e06ff */
[----:B-1----:R-:W-:Y:S01]  /*6e60*/  @!P5 LEA R26, P3, R4, R26, 0x2 ;  /* 0x0000001a041ad211 */ /* 0x002fe200078610ff */
[----:B------:R1:W2:Y:S01]  /*6e70*/  @!P4 LDG.E R41, desc[UR8][R30.64+0x680] ;  /* 0x000680081e29c981 */ /* 0x0002a2000c1e1900 */
[----:B------:R-:W-:-:S02]  /*6e80*/  @!P1 IADD3 R8, P4, PT, R2, UR4, RZ ;  /* 0x0000000402089c10 */ /* 0x000fc4000ff9e0ff */
[----:B------:R-:W-:Y:S01]  /*6e90*/  @!P5 LEA.HI.X R27, R4, R27, R6, 0x2, P3 ;  /* 0x0000001b041bd211 */ /* 0x000fe200018f1406 */
[----:B------:R-:W-:Y:S01]  /*6ea0*/  @!P0 IMAD.X R4, RZ, RZ, UR5, P2 ;  /* 0x00000005ff048e24 */ /* 0x000fe200090e06ff */
[----:B----4-:R-:W-:Y:S01]  /*6eb0*/  @!P0 LEA R24, P2, R0, R24, 0x2 ;  /* 0x0000001800188211 */ /* 0x010fe200078410ff */
[----:B------:R-:W-:Y:S01]  /*6ec0*/  @!P1 IMAD.X R6, RZ, RZ, UR5, P4 ;  /* 0x00000005ff069e24 */ /* 0x000fe2000a0e06ff */
[----:B0-----:R-:W-:Y:S01]  /*6ed0*/  @!P1 LEA R28, P3, R8, R28, 0x2 ;  /* 0x0000001c081c9211 */ /* 0x001fe200078610ff */
[--C-:B------:R-:W-:Y:S01]  /*6ee0*/  IMAD.MOV.U32 R33, RZ, RZ, R7.reuse ;  /* 0x000000ffff217224 */ /* 0x100fe200078e0007 */
[----:B------:R-:W-:Y:S01]  /*6ef0*/  @!P0 LEA.HI.X R25, R0, R25, R4, 0x2, P2 ;  /* 0x0000001900198211 */ /* 0x000fe200010f1404 */
[----:B------:R-:W-:Y:S01]  /*6f00*/  IMAD.MOV.U32 R0, RZ, RZ, R7 ;  /* 0x000000ffff007224 */ /* 0x000fe200078e0007 */
[----:B------:R-:W-:-:S03]  /*6f10*/  @!P1 LEA.HI.X R29, R8, R29, R6, 0x2, P3 ;  /* 0x0000001d081d9211 */ /* 0x000fc600018f1406 */
[----:B------:R-:W4:Y:S04]  /*6f20*/  @!P5 LDG.E R33, desc[UR8][R26.64+0x700] ;  /* 0x000700081a21d981 */ /* 0x000f28000c1e1900 */
[----:B------:R-:W4:Y:S04]  /*6f30*/  @!P0 LDG.E R0, desc[UR8][R24.64+0x780] ;  /* 0x0007800818008981 */ /* 0x000f28000c1e1900 */
[----:B------:R-:W4:Y:S01]  /*6f40*/  @!P1 LDG.E R7, desc[UR8][R28.64+0x800] ;  /* 0x000800081c079981 */ /* 0x000f22000c1e1900 */
[----:B------:R-:W0:Y:S01]  /*6f50*/  S2R R4, SR_LANEID ;  /* 0x0000000000047919 */ /* 0x000e220000000000 */
[----:B------:R-:W0:Y:S01]  /*6f60*/  S2UR UR5, SR_CgaCtaId ;  /* 0x00000000000579c3 */ /* 0x000e220000008800 */
[----:B-1----:R-:W-:Y:S01]  /*6f70*/  SHF.R.U32.HI R31, RZ, 0x5, R15 ;  /* 0x00000005ff1f7819 */ /* 0x002fe2000001160f */
[----:B------:R-:W-:-:S02]  /*6f80*/  UMOV UR4, 0x400 ;  /* 0x0000040000047882 */ /* 0x000fc40000000000 */
[----:B0-----:R-:W-:Y:S02]  /*6f90*/  ULEA UR4, UR5, UR4, 0x18 ;  /* 0x0000000405047291 */ /* 0x001fe4000f8ec0ff */
        /* <DEDUP_REMOVED lines=13> */
[----:B------:R-:W-:Y:S04]  /*7070*/  STS [R18+0x480], R11 ;  /* 0x0004800b12007388 */ /* 0x000fe80000000800 */
[----:B------:R-:W-:Y:S04]  /*7080*/  STS [R18+0x500], R9 ;  /* 0x0005000912007388 */ /* 0x000fe80000000800 */
[----:B------:R-:W-:Y:S04]  /*7090*/  STS [R18+0x580], R39 ;  /* 0x0005802712007388 */ /* 0x000fe80000000800 */
[----:B------:R-:W-:Y:S04]  /*70a0*/  STS [R18+0x600], R43 ;  /* 0x0006002b12007388 */ /* 0x000fe80000000800 */
[----:B------:R-:W-:Y:S04]  /*70b0*/  STS [R18+0x680], R41 ;  /* 0x0006802912007388 */ /* 0x000fe80000000800 */
[----:B----4-:R-:W-:Y:S04]  /*70c0*/  STS [R18+0x700], R33 ;  /* 0x0007002112007388 */ /* 0x010fe80000000800 */
        /* <DEDUP_REMOVED lines=30> */
[----:B------:R-:W-:Y:S01]  /*72b0*/  ISETP.GE.U32.AND P4, PT, R0, UR7, PT ;  /* 0x0000000700007c0c */ /* 0x000fe2000bf86070 */
[----:B------:R-:W-:Y:S01]  /*72c0*/  VIADD R0, R14, 0x4 ;  /* 0x000000040e007836 */ /* 0x000fe20000000000 */
[----:B------:R-:W-:Y:S01]  /*72d0*/  ISETP.GE.U32.AND P3, PT, R6, UR7, PT ;  /* 0x0000000706007c0c */ /* 0x000fe2000bf66070 */
[C---:B------:R-:W-:Y:S01]  /*72e0*/  VIADD R6, R14.reuse, 0x5 ;  /* 0x000000050e067836 */ /* 0x040fe20000000000 */
[----:B------:R-:W-:Y:S01]  /*72f0*/  ISETP.GE.U32.AND P2, PT, R7, UR7, PT ;  /* 0x0000000707007c0c */ /* 0x000fe2000bf46070 */
[----:B------:R-:W-:Y:S01]  /*7300*/  VIADD R7, R14, 0x6 ;  /* 0x000000060e077836 */ /* 0x000fe20000000000 */
[----:B------:R-:W-:Y:S01]  /*7310*/  ISETP.GE.U32.AND P1, PT, R0, UR7, PT ;  /* 0x0000000700007c0c */ /* 0x000fe2000bf26070 */
[----:B------:R-:W-:Y:S01]  /*7320*/  VIADD R8, R14, 0x7 ;  /* 0x000000070e087836 */ /* 0x000fe20000000000 */
[----:B------:R-:W-:Y:S01]  /*7330*/  ISETP.GE.U32.AND P0, PT, R6, UR7, PT ;  /* 0x0000000706007c0c */ /* 0x000fe2000bf06070 */
[----:B------:R-:W-:Y:S01]  /*7340*/  VIADD R0, R14, 0x8 ;  /* 0x000000080e007836 */ /* 0x000fe20000000000 */
[----:B------:R-:W-:Y:S01]  /*7350*/  ISETP.GE.U32.AND P6, PT, R7, UR7, PT ;  /* 0x0000000707007c0c */ /* 0x000fe2000bfc6070 */
[----:B------:R-:W-:Y:S01]  /*7360*/  IMAD.MOV.U32 R10, RZ, RZ, R12 ;  /* 0x000000ffff0a7224 */ /* 0x000fe200078e000c */
[----:B------:R-:W-:Y:S01]  /*7370*/  ISETP.GE.U32.AND P5, PT, R8, UR7, PT ;  /* 0x0000000708007c0c */ /* 0x000fe2000bfa6070 */
[----:B-1-34-:R-:W-:-:S12]  /*7380*/  @P4 BRA `(.L_x_634) ;  /* 0x00000000001c4947 */ /* 0x01afd80003800000 */
[----:B-----5:R-:W-:-:S04]  /*7390*/  IMAD.WIDE R8, R12, 0x4, R4 ;  /* 0x000000040c087825 */ /* 0x020fc800078e0204 */
[----:B------:R-:W-:Y:S02]  /*73a0*/  IMAD.WIDE R6, R11, 0x4, R4 ;  /* 0x000000040b067825 */ /* 0x000fe400078e0204 */
[----:B------:R-:W2:Y:S04]  /*73b0*/  LD.E R8, desc[UR8][R8.64] ;  /* 0x0000000808087980 */ /* 0x000ea8000c101900 */
[----:B------:R-:W2:Y:S01]  /*73c0*/  LD.E R7, desc[UR8][R6.64] ;  /* 0x0000000806077980 */ /* 0x000ea2000c101900 */
[----:B------:R-:W-:Y:S01]  /*73d0*/  IMAD.MOV.U32 R13, RZ, RZ, R11 ;  /* 0x000000ffff0d7224 */ /* 0x000fe200078e000b */
[----:B--2---:R-:W-:-:S13]  /*73e0*/  FSETP.GEU.AND P4, PT, R8, R7, PT ;  /* 0x000000070800720b */ /* 0x004fda0003f8e000 */
[----:B------:R-:W-:-:S07]  /*73f0*/  @!P4 IMAD.MOV.U32 R10, RZ, RZ, R11 ;  /* 0x000000ffff0ac224 */ /* 0x000fce00078e000b */
.L_x_634:
[----:B------:R-:W-:Y:S05]  /*7400*/  BSYNC.RECONVERGENT B0 ;  /* 0x0000000000007941 */ /* 0x000fea0003800200 */
.L_x_633:
[----:B------:R-:W-:Y:S01]  /*7410*/  BSSY.RECONVERGENT B0, `(.L_x_635) ;  /* 0x000000c000007945 */ /* 0x000fe20003800200 */
[----:B------:R-:W-:Y:S01]  /*7420*/  ISETP.GE.U32.AND P4, PT, R0, UR7, PT ;  /* 0x0000000700007c0c */ /* 0x000fe2000bf86070 */
[----:B------:R-:W-:Y:S02]  /*7430*/  VIADD R0, R14, 0x9 ;  /* 0x000000090e007836 */ /* 0x000fe40000000000 */
[----:B------:R-:W-:Y:S01]  /*7440*/  IMAD.MOV.U32 R11, RZ, RZ, R10 ;  /* 0x000000ffff0b7224 */ /* 0x000fe200078e000a */
[----:B------:R-:W-:Y:S09]  /*7450*/  @P3 BRA `(.L_x_636) ;  /* 0x00000000001c3947 */ /* 0x000ff20003800000 */
[----:B-----5:R-:W-:-:S04]  /*7460*/  IMAD.WIDE R8, R10, 0x4, R4 ;  /* 0x000000040a087825 */ /* 0x020fc800078e0204 */
[----:B------:R-:W-:Y:S02]  /*7470*/  IMAD.WIDE R6, R23, 0x4, R4 ;  /* 0x0000000417067825 */ /* 0x000fe400078e0204 */
[----:B------:R-:W2:Y:S04]  /*7480*/  LD.E R8, desc[UR8][R8.64] ;  /* 0x0000000808087980 */ /* 0x000ea8000c101900 */
[----:B------:R-:W2:Y:S01]  /*7490*/  LD.E R7, desc[UR8][R6.64] ;  /* 0x0000000806077980 */ /* 0x000ea2000c101900 */
[----:B------:R-:W-:Y:S01]  /*74a0*/  IMAD.MOV.U32 R10, RZ, RZ, R23 ;  /* 0x000000ffff0a7224 */ /* 0x000fe200078e0017 */
[----:B--2---:R-:W-:-:S13]  /*74b0*/  FSETP.GEU.AND P3, PT, R8, R7, PT ;  /* 0x000000070800720b */ /* 0x004fda0003f6e000 */
[----:B------:R-:W-:-:S07]  /*74c0*/  @!P3 IMAD.MOV.U32 R11, RZ, RZ, R23 ;  /* 0x000000ffff0bb224 */ /* 0x000fce00078e0017 */
.L_x_636:
[----:B------:R-:W-:Y:S05]  /*74d0*/  BSYNC.RECONVERGENT B0 ;  /* 0x0000000000007941 */ /* 0x000fea0003800200 */
.L_x_635:
        /* <DEDUP_REMOVED lines=12> */
.L_x_638:
[----:B------:R-:W-:Y:S05]  /*75a0*/  BSYNC.RECONVERGENT B0 ;  /* 0x0000000000007941 */ /* 0x000fea0003800200 */
.L_x_637:
        /* <DEDUP_REMOVED lines=12> */
.L_x_640:
[----:B------:R-:W-:Y:S05]  /*7670*/  BSYNC.RECONVERGENT B0 ;  /* 0x0000000000007941 */ /* 0x000fea0003800200 */
.L_x_639:
        /* <DEDUP_REMOVED lines=12> */
.L_x_642:
[----:B------:R-:W-:Y:S05]  /*7740*/  BSYNC.RECONVERGENT B0 ;  /* 0x0000000000007941 */ /* 0x000fea0003800200 */
.L_x_641:
        /* <DEDUP_REMOVED lines=12> */
.L_x_644:
[----:B------:R-:W-:Y:S05]  /*7810*/  BSYNC.RECONVERGENT B0 ;  /* 0x0000000000007941 */ /* 0x000fea0003800200 */
.L_x_643:
        /* <DEDUP_REMOVED lines=12> */
.L_x_646:
[----:B------:R-:W-:Y:S05]  /*78e0*/  BSYNC.RECONVERGENT B0 ;  /* 0x0000000000007941 */ /* 0x000fea0003800200 */
.L_x_645:
        /* <DEDUP_REMOVED lines=12> */
.L_x_648:
[----:B------:R-:W-:Y:S05]  /*79b0*/  BSYNC.RECONVERGENT B0 ;  /* 0x0000000000007941 */ /* 0x000fea0003800200 */
.L_x_647:
[----:B------:R-:W-:Y:S01]  /*79c0*/  BSSY.RECONVERGENT B0, `(.L_x_649) ;  /* 0x000000b000007945 */ /* 0x000fe20003800200 */
[----:B------:R-:W-:Y:S01]  /*79d0*/  ISETP.GE.U32.AND P4, PT, R16, UR7, PT ;  /* 0x0000000710007c0c */ /* 0x000fe2000bf86070 */
[----:B------:R-:W-:Y:S02]  /*79e0*/  IMAD.MOV.U32 R25, RZ, RZ, R0 ;  /* 0x000000ffff197224 */ /* 0x000fe400078e0000 */
[----:B------:R-:W-:Y:S10]  /*79f0*/  @P3 BRA `(.L_x_650) ;  /* 0x00000000001c3947 */ /* 0x000ff40003800000 */
[----:B-----5:R-:W-:-:S04]  /*7a00*/  IMAD.WIDE R26, R0, 0x4, R4 ;  /* 0x00000004001a7825 */ /* 0x020fc800078e0204 */
[----:B------:R-:W-:Y:S02]  /*7a10*/  IMAD.WIDE R22, R37, 0x4, R4 ;  /* 0x0000000425167825 */ /* 0x000fe400078e0204 */
[----:B------:R-:W2:Y:S04]  /*7a20*/  LD.E R26, desc[UR8][R26.64] ;  /* 0x000000081a1a7980 */ /* 0x000ea8000c101900 */
[----:B------:R-:W2:Y:S01]  /*7a30*/  LD.E R23, desc[UR8][R22.64] ;  /* 0x0000000816177980 */ /* 0x000ea2000c101900 */
[----:B------:R-:W-:Y:S01]  /*7a40*/  IMAD.MOV.U32 R0, RZ, RZ, R37 ;  /* 0x000000ffff007224 */ /* 0x000fe200078e0025 */
[----:B--2---:R-:W-:-:S13]  /*7a50*/  FSETP.GEU.AND P3, PT, R26, R23, PT ;  /* 0x000000171a00720b */ /* 0x004fda0003f6e000 */
[----:B------:R-:W-:-:S07]  /*7a60*/  @!P3 IMAD.MOV.U32 R25, RZ, RZ, R37 ;  /* 0x000000ffff19b224 */ /* 0x000fce00078e0025 */
.L_x_650:
[----:B------:R-:W-:Y:S05]  /*7a70*/  BSYNC.RECONVERGENT B0 ;  /* 0x0000000000007941 */ /* 0x000fea0003800200 */
.L_x_649:
[----:B------:R-:W-:Y:S01]  /*7a80*/  BSSY.RECONVERGENT B0, `(.L_x_651) ;  /* 0x000000c000007945 */ /* 0x000fe20003800200 */
[C---:B------:R-:W-:Y:S01]  /*7a90*/  ISETP.GE.U32.AND P3, PT, R14.reuse, UR7, PT ;  /* 0x000000070e007c0c */ /* 0x040fe2000bf66070 */
        /* <DEDUP_REMOVED lines=10> */
.L_x_652:
[----:B------:R-:W-:Y:S05]  /*7b40*/  BSYNC.RECONVERGENT B0 ;  /* 0x0000000000007941 */ /* 0x000fea0003800200 */
.L_x_651:
        /* <DEDUP_REMOVED lines=11> */
.L_x_654:
[----:B------:R-:W-:Y:S05]  /*7c00*/  BSYNC.RECONVERGENT B0 ;  /* 0x0000000000007941 */ /* 0x000fea0003800200 */
.L_x_653:
[----:B------:R-:W-:Y:S01]  /*7c10*/  BSSY.RECONVERGENT B0, `(.L_x_655) ;  /* 0x000000a000007945 */ /* 0x000fe20003800200 */
[----:B------:R-:W-:-:S03]  /*7c20*/  IMAD.MOV.U32 R24, RZ, RZ, R27 ;  /* 0x000000ffff187224 */ /* 0x000fc600078e001b */
[----:B------:R-:W-:Y:S05]  /*7c30*/  @P0 BRA `(.L_x_656) ;  /* 0x00000000001c0947 */ /* 0x000fea0003800000 */
[----:B-----5:R-:W-:-:S04]  /*7c40*/  IMAD.WIDE R28, R27, 0x4, R4 ;  /* 0x000000041b1c7825 */ /* 0x020fc800078e0204 */
[----:B------:R-:W-:Y:S02]  /*7c50*/  IMAD.WIDE R22, R33, 0x4, R4 ;  /* 0x0000000421167825 */ /* 0x000fe400078e0204 */
[----:B------:R-:W2:Y:S04]  /*7c60*/  LD.E R28, desc[UR8][R28.64] ;  /* 0x000000081c1c7980 */ /* 0x000ea8000c101900 */
[----:B------:R-:W2:Y:S01]  /*7c70*/  LD.E R23, desc[UR8][R22.64] ;  /* 0x0000000816177980 */ /* 0x000ea2000c101900 */
[----:B------:R-:W-:Y:S01]  /*7c80*/  IMAD.MOV.U32 R27, RZ, RZ, R33 ;  /* 0x000000ffff1b7224 */ /* 0x000fe200078e0021 */
[----:B--2---:R-:W-:-:S13]  /*7c90*/  FSETP.GEU.AND P0, PT, R28, R23, PT ;  /* 0x000000171c00720b */ /* 0x004fda0003f0e000 */
[----:B------:R-:W-:-:S07]  /*7ca0*/  @!P0 IMAD.MOV.U32 R24, RZ, RZ, R33 ;  /* 0x000000ffff188224 */ /* 0x000fce00078e0021 */
.L_x_656:
[----:B------:R-:W-:Y:S05]  /*7cb0*/  BSYNC.RECONVERGENT B0 ;  /* 0x0000000000007941 */ /* 0x000fea0003800200 */
.L_x_655:
        /* <DEDUP_REMOVED lines=10> */
.L_x_658:
[----:B------:R-:W-:Y:S05]  /*7d60*/  BSYNC.RECONVERGENT B0 ;  /* 0x0000000000007941 */ /* 0x000fea0003800200 */
.L_x_657:
        /* <DEDUP_REMOVED lines=10> */
.L_x_660:
[----:B------:R-:W-:Y:S05]  /*7e10*/  BSYNC.RECONVERGENT B0 ;  /* 0x0000000000007941 */ /* 0x000fea0003800200 */
.L_x_659:
        /* <DEDUP_REMOVED lines=10> */
.L_x_662:
[----:B------:R-:W-:Y:S05]  /*7ec0*/  BSYNC.RECONVERGENT B0 ;  /* 0x0000000000007941 */ /* 0x000fea0003800200 */
.L_x_661:
[----:B------:R-:W-:Y:S01]  /*7ed0*/  BSSY.RECONVERGENT B0, `(.L_x_663) ;  /* 0x00003bc000007945 */ /* 0x000fe20003800200 */
[----:B------:R-:W-:-:S03]  /*7ee0*/  SEL R28, R19, R26, !P2 ;  /* 0x0000001a131c7207 */ /* 0x000fc60005000000 */
[----:B------:R-:W-:Y:S05]  /*7ef0*/  @P3 BRA `(.L_x_664) ;  /* 0x0000003800e43947 */ /* 0x000fea0003800000 */
[----:B-----5:R-:W-:-:S04]  /*7f00*/  IMAD.WIDE R36, R9, 0x4, R4 ;  /* 0x0000000409247825 */ /* 0x020fc800078e0204 */
[--C-:B------:R-:W-:Y:S02]  /*7f10*/  IMAD.WIDE R42, R8, 0x4, R4.reuse ;  /* 0x00000004082a7825 */ /* 0x100fe400078e0204 */
[----:B------:R-:W2:Y:S02]  /*7f20*/  LD.E R36, desc[UR8][R36.64] ;  /* 0x0000000824247980 */ /* 0x000ea4000c101900 */
[--C-:B------:R-:W-:Y:S02]  /*7f30*/  IMAD.WIDE R34, R13, 0x4, R4.reuse ;  /* 0x000000040d227825 */ /* 0x100fe400078e0204 */
[----:B------:R-:W2:Y:S02]  /*7f40*/  LD.E R19, desc[UR8][R42.64] ;  /* 0x000000082a137980 */ /* 0x000ea4000c101900 */
[--C-:B------:R-:W-:Y:S02]  /*7f50*/  IMAD.WIDE R38, R12, 0x4, R4.reuse ;  /* 0x000000040c267825 */ /* 0x100fe400078e0204 */
[----:B------:R0:W3:Y:S02]  /*7f60*/  LD.E R23, desc[UR8][R34.64] ;  /* 0x0000000822177980 */ /* 0x0000e4000c101900 */
[----:B------:R-:W-:-:S02]  /*7f70*/  IMAD.WIDE R32, R10, 0x4, R4 ;  /* 0x000000040a207825 */ /* 0x000fc400078e0204 */
[----:B------:R1:W3:Y:S02]  /*7f80*/  LD.E R26, desc[UR8][R38.64] ;  /* 0x00000008261a7980 */ /* 0x0002e4000c101900 */
[--C-:B------:R-:W-:Y:S02]  /*7f90*/  IMAD.WIDE R30, R11, 0x4, R4.reuse ;  /* 0x000000040b1e7825 */ /* 0x100fe400078e0204 */
[----:B------:R-:W4:Y:S04]  /*7fa0*/  LD.E R32, desc[UR8][R32.64] ;  /* 0x0000000820207980 */ /* 0x000f28000c101900 */
[----:B------:R1:W4:Y:S01]  /*7fb0*/  LD.E R21, desc[UR8][R30.64] ;  /* 0x000000081e157980 */ /* 0x000322000c101900 */
[----:B0-----:R-:W-:-:S04]  /*7fc0*/  IMAD.WIDE R34, R6, 0x4, R4 ;  /* 0x0000000406227825 */ /* 0x001fc800078e0204 */
[--C-:B------:R-:W-:Y:S02]  /*7fd0*/  IMAD.WIDE R40, R7, 0x4, R4.reuse ;  /* 0x0000000407287825 */ /* 0x100fe400078e0204 */
[----:B------:R-:W4:Y:S04]  /*7fe0*/  LD.E R34, desc[UR8][R34.64] ;  /* 0x0000000822227980 */ /* 0x000f28000c101900 */
[----:B------:R0:W4:Y:S01]  /*7ff0*/  LD.E R3, desc[UR8][R40.64] ;  /* 0x0000000828037980 */ /* 0x000122000c101900 */
[----:B-1----:R-:W-:-:S04]  /*8000*/  IMAD.WIDE R38, R0, 0x4, R4 ;  /* 0x0000000400267825 */ /* 0x002fc800078e0204 */
[--C-:B------:R-:W-:Y:S01]  /*8010*/  IMAD.WIDE R30, R20, 0x4, R4.reuse ;  /* 0x00000004141e7825 */ /* 0x100fe200078e0204 */
[----:B------:R1:W4:Y:S03]  /*8020*/  LD.E R29, desc[UR8][R38.64] ;  /* 0x00000008261d7980 */ /* 0x000326000c101900 */
[----:B0-----:R-:W-:-:S04]  /*8030*/  IMAD.WIDE R40, R24, 0x4, R4 ;  /* 0x0000000418287825 */ /* 0x001fc800078e0204 */
[----:B------:R-:W-:-:S04]  /*8040*/  IMAD.WIDE R42, R16, 0x4, R4 ;  /* 0x00000004102a7825 */ /* 0x000fc800078e0204 */
[----:B-1----:R-:W-:Y:S01]  /*8050*/  IMAD.WIDE R38, R22, 0x4, R4 ;  /* 0x0000000416267825 */ /* 0x002fe200078e0204 */
[----:B--2---:R-:W-:-:S03]  /*8060*/  FSETP.GEU.AND P5, PT, R36, R19, PT ;  /* 0x000000132400720b */ /* 0x004fc60003fae000 */
[----:B------:R-:W-:Y:S01]  /*8070*/  IMAD.WIDE R36, R27, 0x4, R4 ;  /* 0x000000041b247825 */ /* 0x000fe200078e0204 */
[----:B------:R-:W2:Y:S05]  /*8080*/  LD.E R19, desc[UR8][R38.64] ;  /* 0x0000000826137980 */ /* 0x000eaa000c101900 */
[----:B------:R-:W2:Y:S01]  /*8090*/  LD.E R36, desc[UR8][R36.64] ;  /* 0x0000000824247980 */ /* 0x000ea2000c101900 */
[----:B---3--:R-:W-:-:S03]  /*80a0*/  FSETP.GEU.AND P0, PT, R23, R26, PT ;  /* 0x0000001a1700720b */ /* 0x008fc60003f0e000 */
[----:B------:R-:W2:Y:S04]  /*80b0*/  LD.E R23, desc[UR8][R40.64] ;  /* 0x0000000828177980 */ /* 0x000ea8000c101900 */
[----:B------:R0:W3:Y:S01]  /*80c0*/  LD.E R26, desc[UR8][R30.64] ;  /* 0x000000081e1a7980 */ /* 0x0000e2000c101900 */
[----:B----4-:R-:W-:Y:S01]  /*80d0*/  FSETP.GEU.AND P1, PT, R21, R32, PT ;  /* 0x000000201500720b */ /* 0x010fe20003f2e000 */
[--C-:B------:R-:W-:Y:S02]  /*80e0*/  IMAD.WIDE R32, R25, 0x4, R4.reuse ;  /* 0x0000000419207825 */ /* 0x100fe400078e0204 */
[----:B------:R-:W4:Y:S04]  /*80f0*/  LD.E R21, desc[UR8][R42.64] ;  /* 0x000000082a157980 */ /* 0x000f28000c101900 */
[----:B------:R-:W4:Y:S01]  /*8100*/  LD.E R32, desc[UR8][R32.64] ;  /* 0x0000000820207980 */ /* 0x000f22000c101900 */
[----:B0-----:R-:W-:-:S06]  /*8110*/  IMAD.WIDE R30, R14, 0x4, R4 ;  /* 0x000000040e1e7825 */ /* 0x001fcc00078e0204 */
[----:B------:R-:W4:Y:S01]  /*8120*/  LD.E R30, desc[UR8][R30.64] ;  /* 0x000000081e1e7980 */ /* 0x000f22000c101900 */
[----:B------:R-:W-:Y:S02]  /*8130*/  FSETP.GEU.AND P6, PT, R3, R34, PT ;  /* 0x000000220300720b */ /* 0x000fe40003fce000 */
[----:B------:R-:W-:Y:S02]  /*8140*/  SEL R3, R10, R11, P1 ;  /* 0x0000000b0a037207 */ /* 0x000fe40000800000 */
[----:B------:R-:W-:Y:S02]  /*8150*/  SEL R10, R11, R10, P1 ;  /* 0x0000000a0b0a7207 */ /* 0x000fe40000800000 */
[----:B------:R-:W-:-:S05]  /*8160*/  SEL R11, R8, R9, P5 ;  /* 0x00000009080b7207 */ /* 0x000fca0002800000 */
[--C-:B------:R-:W-:Y:S01]  /*8170*/  IMAD.WIDE R38, R11, 0x4, R4.reuse ;  /* 0x000000040b267825 */ /* 0x100fe200078e0204 */
[----:B------:R-:W-:Y:S02]  /*8180*/  SEL R8, R9, R8, P5 ;  /* 0x0000000809087207 */ /* 0x000fe40002800000 */
[----:B------:R-:W-:Y:S02]  /*8190*/  SEL R9, R6, R7, P6 ;  /* 0x0000000706097207 */ /* 0x000fe40003000000 */
[----:B------:R-:W-:Y:S02]  /*81a0*/  SEL R6, R7, R6, P6 ;  /* 0x0000000607067207 */ /* 0x000fe40003000000 */
[----:B--2---:R-:W-:Y:S01]  /*81b0*/  FSETP.GEU.AND P3, PT, R23, R36, PT ;  /* 0x000000241700720b */ /* 0x004fe20003f6e000 */
[----:B------:R-:W-:Y:S01]  /*81c0*/  IMAD.WIDE R36, R10, 0x4, R4 ;  /* 0x000000040a247825 */ /* 0x000fe200078e0204 */
[----:B------:R-:W2:Y:S01]  /*81d0*/  LD.E R23, desc[UR8][R38.64] ;  /* 0x0000000826177980 */ /* 0x000ea2000c101900 */
[----:B---3--:R-:W-:-:S02]  /*81e0*/  FSETP.GEU.AND P4, PT, R29, R26, PT ;  /* 0x0000001a1d00720b */ /* 0x008fc40003f8e000 */
[----:B------:R-:W-:Y:S02]  /*81f0*/  SEL R26, R13, R12, P0 ;  /* 0x0000000c0d1a7207 */ /* 0x000fe40000000000 */
[----:B------:R-:W2:Y:S01]  /*8200*/  LD.E R36, desc[UR8][R36.64] ;  /* 0x0000000824247980 */ /* 0x000ea2000c101900 */
[----:B------:R-:W-:Y:S02]  /*8210*/  SEL R7, R20, R0, P4 ;  /* 0x0000000014077207 */ /* 0x000fe40002000000 */
[----:B----4-:R-:W-:Y:S01]  /*8220*/  FSETP.GEU.AND P2, PT, R21, R32, PT ;  /* 0x000000201500720b */ /* 0x010fe20003f4e000 */
[----:B------:R-:W-:-:S04]  /*8230*/  IMAD.WIDE R32, R3, 0x4, R4 ;  /* 0x0000000403207825 */ /* 0x000fc800078e0204 */
[--C-:B------:R-:W-:Y:S02]  /*8240*/  IMAD.WIDE R34, R26, 0x4, R4.reuse ;  /* 0x000000041a227825 */ /* 0x100fe400078e0204 */
[----:B------:R-:W3:Y:S01]  /*8250*/  LD.E R32, desc[UR8][R32.64] ;  /* 0x0000000820207980 */ /* 0x000ee2000c101900 */
[----:B------:R-:W-:Y:S01]  /*8260*/  FSETP.GEU.AND P1, PT, R19, R30, PT ;  /* 0x0000001e1300720b */ /* 0x000fe20003f2e000 */
[--C-:B------:R-:W-:Y:S02]  /*8270*/  IMAD.WIDE R30, R6, 0x4, R4.reuse ;  /* 0x00000004061e7825 */ /* 0x100fe400078e0204 */
[----:B------:R0:W3:Y:S02]  /*8280*/  LD.E R21, desc[UR8][R34.64] ;  /* 0x0000000822157980 */ /* 0x0000e4000c101900 */
[--C-:B------:R-:W-:Y:S02]  /*8290*/  IMAD.WIDE R40, R7, 0x4, R4.reuse ;  /* 0x0000000407287825 */ /* 0x100fe400078e0204 */
[----:B------:R-:W4:Y:S04]  /*82a0*/  LD.E R30, desc[UR8][R30.64] ;  /* 0x000000081e1e7980 */ /* 0x000f28000c101900 */
[----:B------:R-:W4:Y:S01]  /*82b0*/  LD.E R19, desc[UR8][R40.64] ;  /* 0x0000000828137980 */ /* 0x000f22000c101900 */
[----:B------:R-:W-:-:S04]  /*82c0*/  IMAD.WIDE R42, R9, 0x4, R4 ;  /* 0x00000004092a7825 */ /* 0x000fc800078e0204 */
[----:B0-----:R-:W-:Y:S01]  /*82d0*/  IMAD.WIDE R34, R8, 0x4, R4 ;  /* 0x0000000408227825 */ /* 0x001fe200078e0204 */
[----:B------:R0:W4:Y:S05]  /*82e0*/  LD.E R29, desc[UR8][R42.64] ;  /* 0x000000082a1d7980 */ /* 0x00012a000c101900 */
[----:B------:R-:W4:Y:S01]  /*82f0*/  LD.E R34, desc[UR8][R34.64] ;  /* 0x0000000822227980 */ /* 0x000f22000c101900 */
[----:B------:R-:W-:Y:S02]  /*8300*/  SEL R0, R0, R20, P4 ;  /* 0x0000001400007207 */ /* 0x000fe40002000000 */
[----:B------:R-:W-:Y:S02]  /*8310*/  SEL R20, R16, R25, P2 ;  /* 0x0000001910147207 */ /* 0x000fe40001000000 */
[----:B--2---:R-:W-:-:S02]  /*8320*/  FSETP.GEU.AND P4, PT, R23, R36, PT ;  /* 0x000000241700720b */ /* 0x004fc40003f8e000 */
[----:B------:R-:W-:Y:S01]  /*8330*/  SEL R23, R25, R16, P2 ;  /* 0x0000001019177207 */ /* 0x000fe20001000000 */
[--C-:B------:R-:W-:Y:S01]  /*8340*/  IMAD.WIDE R36, R0, 0x4, R4.reuse ;  /* 0x0000000400247825 */ /* 0x100fe200078e0204 */
[----:B------:R-:W-:Y:S02]  /*8350*/  SEL R25, R27, R24, P3 ;  /* 0x000000181b197207 */ /* 0x000fe40001800000 */
[----:B------:R-:W-:Y:S02]  /*8360*/  SEL R27, R24, R27, P3 ;  /* 0x0000001b181b7207 */ /* 0x000fe40001800000 */
[----:B------:R-:W-:Y:S01]  /*8370*/  SEL R24, R14, R22, P1 ;  /* 0x000000160e187207 */ /* 0x000fe20000800000 */
[----:B------:R1:W2:Y:S01]  /*8380*/  LD.E R16, desc[UR8][R36.64] ;  /* 0x0000000824107980 */ /* 0x0002a2000c101900 */
[----:B0-----:R-:W-:-:S04]  /*8390*/  IMAD.WIDE R42, R25, 0x4, R4 ;  /* 0x00000004192a7825 */ /* 0x001fc800078e0204 */
[----:B------:R-:W-:Y:S01]  /*83a0*/  IMAD.WIDE R40, R27, 0x4, R4 ;  /* 0x000000041b287825 */ /* 0x000fe200078e0204 */
[----:B---3--:R-:W-:-:S03]  /*83b0*/  FSETP.GEU.AND P5, PT, R32, R21, PT ;  /* 0x000000152000720b */ /* 0x008fc60003fae000 */
[----:B------:R-:W-:-:S04]  /*83c0*/  IMAD.WIDE R32, R20, 0x4, R4 ;  /* 0x0000000414207825 */ /* 0x000fc800078e0204 */
[--C-:B-1----:R-:W-:Y:S01]  /*83d0*/  IMAD.WIDE R36, R24, 0x4, R4.reuse ;  /* 0x0000000418247825 */ /* 0x102fe200078e0204 */
[----:B------:R-:W3:Y:S01]  /*83e0*/  LD.E R31, desc[UR8][R32.64] ;  /* 0x00000008201f7980 */ /* 0x000ee2000c101900 */
[----:B----4-:R-:W-:Y:S02]  /*83f0*/  FSETP.GEU.AND P2, PT, R19, R30, PT ;  /* 0x0000001e1300720b */ /* 0x010fe40003f4e000 */
[----:B------:R-:W-:Y:S01]  /*8400*/  SEL R19, R22, R14, P1 ;  /* 0x0000000e16137207 */ /* 0x000fe20000800000 */
[----:B------:R-:W3:Y:S04]  /*8410*/  LD.E R30, desc[UR8][R42.64] ;  /* 0x000000082a1e7980 */ /* 0x000ee8000c101900 */
[----:B------:R-:W4:Y:S04]  /*8420*/  LD.E R14, desc[UR8][R40.64] ;  /* 0x00000008280e7980 */ /* 0x000f28000c101900 */
[----:B------:R-:W4:Y:S01]  /*8430*/  LD.E R37, desc[UR8][R36.64] ;  /* 0x0000000824257980 */ /* 0x000f22000c101900 */
[----:B------:R-:W-:Y:S01]  /*8440*/  IMAD.WIDE R38, R23, 0x4, R4 ;  /* 0x0000000417267825 */ /* 0x000fe200078e0204 */
[----:B------:R-:W-:-:S03]  /*8450*/  FSETP.GEU.AND P6, PT, R29, R34, PT ;  /* 0x000000221d00720b */ /* 0x000fc60003fce000 */
[--C-:B------:R-:W-:Y:S01]  /*8460*/  IMAD.WIDE R34, R19, 0x4, R4.reuse ;  /* 0x0000000413227825 */ /* 0x100fe200078e0204 */
[----:B------:R0:W2:Y:S05]  /*8470*/  LD.E R29, desc[UR8][R38.64] ;  /* 0x00000008261d7980 */ /* 0x0000aa000c101900 */
[----:B------:R-:W2:Y:S01]  /*8480*/  LD.E R35, desc[UR8][R34.64] ;  /* 0x0000000822237980 */ /* 0x000ea2000c101900 */
[----:B0-----:R-:W-:-:S05]  /*8490*/  IMAD.WIDE R38, R28, 0x4, R4 ;  /* 0x000000041c267825 */ /* 0x001fca00078e0204 */
[----:B------:R-:W2:Y:S01]  /*84a0*/  LD.E R22, desc[UR8][R38.64] ;  /* 0x0000000826167980 */ /* 0x000ea2000c101900 */
[----:B------:R-:W-:Y:S02]  /*84b0*/  SEL R21, R12, R13, P0 ;  /* 0x0000000d0c157207 */ /* 0x000fe40000000000 */
[----:B------:R-:W-:Y:S02]  /*84c0*/  SEL R33, R3, R26, P5 ;  /* 0x0000001a03217207 */ /* 0x000fe40002800000 */
[----:B------:R-:W-:Y:S01]  /*84d0*/  SEL R26, R26, R3, P5 ;  /* 0x000000031a1a7207 */ /* 0x000fe20002800000 */
[----:B------:R-:W-:Y:S01]  /*84e0*/  IMAD.WIDE R40, R21, 0x4, R4 ;  /* 0x0000000415287825 */ /* 0x000fe200078e0204 */
[----:B------:R-:W-:Y:S02]  /*84f0*/  SEL R13, R9, R8, P6 ;  /* 0x00000008090d7207 */ /* 0x000fe40003000000 */
[----:B------:R-:W-:Y:S02]  /*8500*/  SEL R3, R11, R10, P4 ;  /* 0x0000000a0b037207 */ /* 0x000fe40002000000 */
[----:B------:R-:W-:-:S02]  /*8510*/  SEL R8, R8, R9, P6 ;  /* 0x0000000908087207 */ /* 0x000fc40003000000 */
[----:B------:R0:W2:Y:S01]  /*8520*/  LD.E R9, desc[UR8][R40.64] ;  /* 0x0000000828097980 */ /* 0x0000a2000c101900 */
[----:B------:R-:W-:Y:S01]  /*8530*/  IMAD.WIDE R42, R3, 0x4, R4 ;  /* 0x00000004032a7825 */ /* 0x000fe200078e0204 */
[----:B------:R-:W-:-:S03]  /*8540*/  SEL R10, R10, R11, P4 ;  /* 0x0000000b0a0a7207 */ /* 0x000fc60002000000 */
[----:B0-----:R-:W-:Y:S01]  /*8550*/  IMAD.WIDE R40, R8, 0x4, R4 ;  /* 0x0000000408287825 */ /* 0x001fe200078e0204 */
[----:B---3--:R-:W-:-:S04]  /*8560*/  FSETP.GEU.AND P3, PT, R30, R31, PT ;  /* 0x0000001f1e00720b */ /* 0x008fc80003f6e000 */
[----:B------:R-:W3:Y:S01]  /*8570*/  LD.E R31, desc[UR8][R40.64] ;  /* 0x00000008281f7980 */ /* 0x000ee2000c101900 */
[----:B----4-:R-:W-:-:S03]  /*8580*/  FSETP.GEU.AND P4, PT, R37, R14, PT ;  /* 0x0000000e2500720b */ /* 0x010fc60003f8e000 */
[----:B------:R-:W3:Y:S01]  /*8590*/  LD.E R14, desc[UR8][R42.64] ;  /* 0x000000082a0e7980 */ /* 0x000ee2000c101900 */
[----:B------:R-:W-:Y:S01]  /*85a0*/  IMAD.WIDE R38, R26, 0x4, R4 ;  /* 0x000000041a267825 */ /* 0x000fe200078e0204 */
[----:B--2---:R-:W-:-:S04]  /*85b0*/  FSETP.GEU.AND P1, PT, R29, R16, PT ;  /* 0x000000101d00720b */ /* 0x004fc80003f2e000 */
[----:B------:R0:W2:Y:S01]  /*85c0*/  LD.E R16, desc[UR8][R38.64] ;  /* 0x0000000826107980 */ /* 0x0000a2000c101900 */
[----:B------:R-:W-:Y:S02]  /*85d0*/  SEL R12, R6, R7, P2 ;  /* 0x00000007060c7207 */ /* 0x000fe40001000000 */
[----:B------:R-:W-:Y:S01]  /*85e0*/  SEL R29, R7, R6, P2 ;  /* 0x00000006071d7207 */ /* 0x000fe20001000000 */
[----:B0-----:R-:W-:Y:S01]  /*85f0*/  IMAD.WIDE R38, R33, 0x4, R4 ;  /* 0x0000000421267825 */ /* 0x001fe200078e0204 */
[----:B------:R-:W-:-:S04]  /*8600*/  FSETP.GEU.AND P0, PT, R22, R35, PT ;  /* 0x000000231600720b */ /* 0x000fc80003f0e000 */
[----:B------:R0:W4:Y:S01]  /*8610*/  LD.E R11, desc[UR8][R38.64] ;  /* 0x00000008260b7980 */ /* 0x000122000c101900 */
[----:B------:R-:W-:Y:S02]  /*8620*/  SEL R35, R23, R0, P1 ;  /* 0x0000000017237207 */ /* 0x000fe40000800000 */
[----:B------:R-:W-:Y:S01]  /*8630*/  SEL R0, R0, R23, P1 ;  /* 0x0000001700007207 */ /* 0x000fe20000800000 */
[----:B------:R-:W-:-:S04]  /*8640*/  IMAD.WIDE R44, R10, 0x4, R4 ;  /* 0x000000040a2c7825 */ /* 0x000fc800078e0204 */
[--C-:B0-----:R-:W-:Y:S01]  /*8650*/  IMAD.WIDE R38, R13, 0x4, R4.reuse ;  /* 0x000000040d267825 */ /* 0x101fe200078e0204 */
[----:B------:R-:W4:Y:S03]  /*8660*/  LD.E R30, desc[UR8][R44.64] ;  /* 0x000000082c1e7980 */ /* 0x000f26000c101900 */
[--C-:B------:R-:W-:Y:S01]  /*8670*/  IMAD.WIDE R36, R12, 0x4, R4.reuse ;  /* 0x000000040c247825 */ /* 0x100fe200078e0204 */
[----:B------:R0:W4:Y:S03]  /*8680*/  LD.E R22, desc[UR8][R38.64] ;  /* 0x0000000826167980 */ /* 0x000126000c101900 */
[--C-:B------:R-:W-:Y:S02]  /*8690*/  IMAD.WIDE R42, R0, 0x4, R4.reuse ;  /* 0x00000004002a7825 */ /* 0x100fe400078e0204 */
[----:B------:R-:W4:Y:S02]  /*86a0*/  LD.E R37, desc[UR8][R36.64] ;  /* 0x0000000824257980 */ /* 0x000f24000c101900 */
[----:B0-----:R-:W-:-:S05]  /*86b0*/  IMAD.WIDE R38, R29, 0x4, R4 ;  /* 0x000000041d267825 */ /* 0x001fca00078e0204 */
[----:B------:R-:W4:Y:S04]  /*86c0*/  LD.E R32, desc[UR8][R38.64] ;  /* 0x0000000826207980 */ /* 0x000f28000c101900 */
[----:B------:R-:W4:Y:S01]  /*86d0*/  LD.E R36, desc[UR8][R42.64] ;  /* 0x000000082a247980 */ /* 0x000f22000c101900 */
[----:B------:R-:W-:Y:S01]  /*86e0*/  SEL R23, R25, R20, P3 ;  /* 0x0000001419177207 */ /* 0x000fe20001800000 */
[--C-:B------:R-:W-:Y:S01]  /*86f0*/  IMAD.WIDE R40, R35, 0x4, R4.reuse ;  /* 0x0000000423287825 */ /* 0x100fe200078e0204 */
[----:B------:R-:W-:Y:S02]  /*8700*/  SEL R6, R20, R25, P3 ;  /* 0x0000001914067207 */ /* 0x000fe40001800000 */
[----:B------:R-:W-:Y:S02]  /*8710*/  SEL R25, R24, R27, P4 ;  /* 0x0000001b18197207 */ /* 0x000fe40002000000 */
[----:B------:R-:W-:Y:S01]  /*8720*/  SEL R24, R27, R24, P4 ;  /* 0x000000181b187207 */ /* 0x000fe20002000000 */
[----:B------:R0:W4:Y:S01]  /*8730*/  LD.E R20, desc[UR8][R40.64] ;  /* 0x0000000828147980 */ /* 0x000122000c101900 */
[----:B------:R-:W-:-:S05]  /*8740*/  IMAD.WIDE R44, R23, 0x4, R4 ;  /* 0x00000004172c7825 */ /* 0x000fca00078e0204 */
[----:B------:R-:W4:Y:S01]  /*8750*/  LD.E R7, desc[UR8][R44.64] ;  /* 0x000000082c077980 */ /* 0x000f22000c101900 */
[----:B0-----:R-:W-:Y:S01]  /*8760*/  IMAD.WIDE R40, R24, 0x4, R4 ;  /* 0x0000000418287825 */ /* 0x001fe200078e0204 */
[----:B---3--:R-:W-:-:S04]  /*8770*/  FSETP.GEU.AND P3, PT, R31, R14, PT ;  /* 0x0000000e1f00720b */ /* 0x008fc80003f6e000 */
[----:B------:R-:W3:Y:S01]  /*8780*/  LD.E R14, desc[UR8][R40.64] ;  /* 0x00000008280e7980 */ /* 0x000ee2000c101900 */
[--C-:B------:R-:W-:Y:S01]  /*8790*/  IMAD.WIDE R38, R6, 0x4, R4.reuse ;  /* 0x0000000406267825 */ /* 0x100fe200078e0204 */
[----:B------:R-:W-:Y:S02]  /*87a0*/  SEL R34, R19, R28, P0 ;  /* 0x0000001c13227207 */ /* 0x000fe40000000000 */
[----:B--2---:R-:W-:Y:S01]  /*87b0*/  FSETP.GEU.AND P1, PT, R16, R9, PT ;  /* 0x000000091000720b */ /* 0x004fe20003f2e000 */
[--C-:B------:R-:W-:Y:S01]  /*87c0*/  IMAD.WIDE R42, R25, 0x4, R4.reuse ;  /* 0x00000004192a7825 */ /* 0x100fe200078e0204 */
[----:B------:R0:W2:Y:S04]  /*87d0*/  LD.E R27, desc[UR8][R38.64] ;  /* 0x00000008261b7980 */ /* 0x0000a8000c101900 */
[----:B------:R-:W2:Y:S01]  /*87e0*/  LD.E R9, desc[UR8][R42.64] ;  /* 0x000000082a097980 */ /* 0x000ea2000c101900 */
[----:B0-----:R-:W-:-:S05]  /*87f0*/  IMAD.WIDE R38, R34, 0x4, R4 ;  /* 0x0000000422267825 */ /* 0x001fca00078e0204 */
[----:B------:R0:W2:Y:S01]  /*8800*/  LD.E R16, desc[UR8][R38.64] ;  /* 0x0000000826107980 */ /* 0x0000a2000c101900 */
[----:B----4-:R-:W-:-:S04]  /*8810*/  FSETP.GEU.AND P2, PT, R30, R11, PT ;  /* 0x0000000b1e00720b */ /* 0x010fc80003f4e000 */
[----:B------:R-:W-:Y:S02]  /*8820*/  SEL R31, R33, R10, P2 ;  /* 0x0000000a211f7207 */ /* 0x000fe40001000000 */
[----:B------:R-:W-:-:S03]  /*8830*/  SEL R11, R10, R33, P2 ;  /* 0x000000210a0b7207 */ /* 0x000fc60001000000 */
[----:B------:R-:W-:Y:S01]  /*8840*/  IMAD.WIDE R44, R31, 0x4, R4 ;  /* 0x000000041f2c7825 */ /* 0x000fe200078e0204 */
[----:B------:R-:W-:Y:S02]  /*8850*/  SEL R30, R8, R3, P3 ;  /* 0x00000003081e7207 */ /* 0x000fe40001800000 */
[----:B------:R-:W-:Y:S02]  /*8860*/  SEL R10, R3, R8, P3 ;  /* 0x00000008030a7207 */ /* 0x000fe40001800000 */
[----:B------:R-:W4:Y:S01]  /*8870*/  LD.E R33, desc[UR8][R44.64] ;  /* 0x000000082c217980 */ /* 0x000f22000c101900 */
[----:B------:R-:W-:Y:S02]  /*8880*/  FSETP.GEU.AND P5, PT, R36, R32, PT ;  /* 0x000000202400720b */ /* 0x000fe40003fae000 */
[----:B------:R-:W-:-:S05]  /*8890*/  SEL R32, R26, R21, P1 ;  /* 0x000000151a207207 */ /* 0x000fca0000800000 */
[----:B------:R-:W-:-:S05]  /*88a0*/  IMAD.WIDE R40, R32, 0x4, R4 ;  /* 0x0000000420287825 */ /* 0x000fca00078e0204 */
[----:B------:R1:W4:Y:S01]  /*88b0*/  LD.E R8, desc[UR8][R40.64] ;  /* 0x0000000828087980 */ /* 0x000322000c101900 */
[----:B------:R-:W-:Y:S01]  /*88c0*/  FSETP.GEU.AND P6, PT, R37, R22, PT ;  /* 0x000000162500720b */ /* 0x000fe20003fce000 */
[----:B0-----:R-:W-:-:S04]  /*88d0*/  IMAD.WIDE R38, R11, 0x4, R4 ;  /* 0x000000040b267825 */ /* 0x001fc800078e0204 */
[----:B------:R-:W-:Y:S01]  /*88e0*/  IMAD.WIDE R36, R10, 0x4, R4 ;  /* 0x000000040a247825 */ /* 0x000fe200078e0204 */
[----:B------:R0:W4:Y:S01]  /*88f0*/  LD.E R3, desc[UR8][R38.64] ;  /* 0x0000000826037980 */ /* 0x000122000c101900 */
[----:B---3--:R-:W-:-:S03]  /*8900*/  FSETP.GEU.AND P4, PT, R14, R7, PT ;  /* 0x000000070e00720b */ /* 0x008fc60003f8e000 */
[----:B------:R3:W4:Y:S01]  /*8910*/  LD.E R14, desc[UR8][R36.64] ;  /* 0x00000008240e7980 */ /* 0x000722000c101900 */
[----:B------:R-:W-:Y:S01]  /*8920*/  SEL R7, R13, R12, P6 ;  /* 0x0000000c0d077207 */ /* 0x000fe20003000000 */
[----:B------:R-:W-:Y:S01]  /*8930*/  IMAD.WIDE R42, R30, 0x4, R4 ;  /* 0x000000041e2a7825 */ /* 0x000fe200078e0204 */
[----:B--2---:R-:W-:-:S03]  /*8940*/  FSETP.GEU.AND P2, PT, R27, R20, PT ;  /* 0x000000141b00720b */ /* 0x004fc60003f4e000 */
[--C-:B-1----:R-:W-:Y:S01]  /*8950*/  IMAD.WIDE R40, R7, 0x4, R4.reuse ;  /* 0x0000000407287825 */ /* 0x102fe200078e0204 */
[----:B------:R-:W-:Y:S02]  /*8960*/  SEL R20, R29, R0, P5 ;  /* 0x000000001d147207 */ /* 0x000fe40002800000 */
[----:B------:R-:W-:Y:S02]  /*8970*/  SEL R22, R28, R19, P0 ;  /* 0x000000131c167207 */ /* 0x000fe40000000000 */
[----:B------:R1:W2:Y:S01]  /*8980*/  LD.E R27, desc[UR8][R40.64] ;  /* 0x00000008281b7980 */ /* 0x0002a2000c101900 */
[--C-:B0-----:R-:W-:Y:S01]  /*8990*/  IMAD.WIDE R38, R20, 0x4, R4.reuse ;  /* 0x0000000414267825 */ /* 0x101fe200078e0204 */
[----:B------:R-:W-:Y:S02]  /*89a0*/  SEL R19, R35, R6, P2 ;  /* 0x0000000623137207 */ /* 0x000fe40001000000 */
[----:B------:R-:W-:Y:S02]  /*89b0*/  FSETP.GEU.AND P3, PT, R16, R9, PT ;  /* 0x000000091000720b */ /* 0x000fe40003f6e000 */
[----:B------:R-:W-:Y:S01]  /*89c0*/  SEL R9, R12, R13, P6 ;  /* 0x0000000d0c097207 */ /* 0x000fe20003000000 */
[----:B------:R0:W2:Y:S04]  /*89d0*/  LD.E R16, desc[UR8][R42.64] ;  /* 0x000000082a107980 */ /* 0x0000a8000c101900 */
[----:B---3--:R-:W-:-:S04]  /*89e0*/  IMAD.WIDE R36, R9, 0x4, R4 ;  /* 0x0000000409247825 */ /* 0x008fc800078e0204 */
[----:B-1----:R-:W-:-:S05]  /*89f0*/  IMAD.WIDE R40, R19, 0x4, R4 ;  /* 0x0000000413287825 */ /* 0x002fca00078e0204 */
[----:B------:R-:W3:Y:S01]  /*8a00*/  LD.E R13, desc[UR8][R40.64] ;  /* 0x00000008280d7980 */ /* 0x000ee2000c101900 */
[----:B------:R-:W-:Y:S02]  /*8a10*/  SEL R35, R6, R35, P2 ;  /* 0x0000002306237207 */ /* 0x000fe40001000000 */
[----:B----4-:R-:W-:Y:S02]  /*8a20*/  FSETP.GEU.AND P0, PT, R33, R8, PT ;  /* 0x000000082100720b */ /* 0x010fe40003f0e000 */
[----:B------:R-:W-:Y:S01]  /*8a30*/  SEL R8, R0, R29, P5 ;  /* 0x0000001d00087207 */ /* 0x000fe20002800000 */
[----:B------:R-:W4:Y:S04]  /*8a40*/  LD.E R33, desc[UR8][R38.64] ;  /* 0x0000000826217980 */ /* 0x000f28000c101900 */
[----:B------:R1:W4:Y:S01]  /*8a50*/  LD.E R0, desc[UR8][R36.64] ;  /* 0x0000000824007980 */ /* 0x000322000c101900 */
[----:B------:R-:W-:-:S05]  /*8a60*/  IMAD.WIDE R28, R8, 0x4, R4 ;  /* 0x00000004081c7825 */ /* 0x000fca00078e0204 */
[----:B------:R1:W3:Y:S01]  /*8a70*/  LD.E R12, desc[UR8][R28.64] ;  /* 0x000000081c0c7980 */ /* 0x0002e2000c101900 */
[----:B------:R-:W-:Y:S01]  /*8a80*/  IMAD.WIDE R44, R35, 0x4, R4 ;  /* 0x00000004232c7825 */ /* 0x000fe200078e0204 */
[----:B------:R-:W-:Y:S02]  /*8a90*/  FSETP.GEU.AND P5, PT, R14, R3, PT ;  /* 0x000000030e00720b */ /* 0x000fe40003fae000 */
[----:B------:R-:W-:-:S05]  /*8aa0*/  SEL R14, R23, R24, P4 ;  /* 0x00000018170e7207 */ /* 0x000fca0002000000 */
[--C-:B0-----:R-:W-:Y:S01]  /*8ab0*/  IMAD.WIDE R42, R14, 0x4, R4.reuse ;  /* 0x000000040e2a7825 */ /* 0x101fe200078e0204 */
[----:B------:R-:W-:Y:S02]  /*8ac0*/  SEL R3, R24, R23, P4 ;  /* 0x0000001718037207 */ /* 0x000fe40002000000 */
[----:B------:R0:W3:Y:S04]  /*8ad0*/  LD.E R23, desc[UR8][R44.64] ;  /* 0x000000082c177980 */ /* 0x0000e8000c101900 */
[----:B------:R-:W3:Y:S01]  /*8ae0*/  LD.E R24, desc[UR8][R42.64] ;  /* 0x000000082a187980 */ /* 0x000ee2000c101900 */
[----:B------:R-:W-:Y:S01]  /*8af0*/  SEL R6, R25, R34, P3 ;  /* 0x0000002219067207 */ /* 0x000fe20001800000 */
[----:B-1----:R-:W-:Y:S01]  /*8b00*/  IMAD.WIDE R36, R3, 0x4, R4 ;  /* 0x0000000403247825 */ /* 0x002fe200078e0204 */
[----:B------:R-:W-:-:S03]  /*8b10*/  SEL R25, R34, R25, P3 ;  /* 0x0000001922197207 */ /* 0x000fc60001800000 */
[--C-:B------:R-:W-:Y:S01]  /*8b20*/  IMAD.WIDE R38, R6, 0x4, R4.reuse ;  /* 0x0000000406267825 */ /* 0x100fe200078e0204 */
[----:B------:R-:W-:Y:S02]  /*8b30*/  SEL R29, R31, R32, P0 ;  /* 0x000000201f1d7207 */ /* 0x000fe40000000000 */
[----:B--2---:R-:W-:Y:S02]  /*8b40*/  FSETP.GEU.AND P2, PT, R27, R16, PT ;  /* 0x000000101b00720b */ /* 0x004fe40003f4e000 */
[----:B------:R1:W2:Y:S01]  /*8b50*/  LD.E R16, desc[UR8][R38.64] ;  /* 0x0000000826107980 */ /* 0x0002a2000c101900 */
[----:B------:R-:W-:Y:S02]  /*8b60*/  SEL R26, R21, R26, P1 ;  /* 0x0000001a151a7207 */ /* 0x000fe40000800000 */
[----:B------:R-:W-:Y:S01]  /*8b70*/  SEL R31, R32, R31, P0 ;  /* 0x0000001f201f7207 */ /* 0x000fe20000000000 */
[----:B------:R1:W2:Y:S01]  /*8b80*/  LD.E R27, desc[UR8][R36.64] ;  /* 0x00000008241b7980 */ /* 0x0002a2000c101900 */
[----:B0-----:R-:W-:Y:S01]  /*8b90*/  IMAD.WIDE R44, R22, 0x4, R4 ;  /* 0x00000004162c7825 */ /* 0x001fe200078e0204 */
[----:B------:R-:W-:-:S03]  /*8ba0*/  SEL R21, R10, R11, P5 ;  /* 0x0000000b0a157207 */ /* 0x000fc60002800000 */
[----:B-1----:R-:W-:Y:S01]  /*8bb0*/  IMAD.WIDE R38, R25, 0x4, R4 ;  /* 0x0000000419267825 */ /* 0x002fe200078e0204 */
[----:B------:R-:W-:-:S03]  /*8bc0*/  SEL R10, R11, R10, P5 ;  /* 0x0000000a0b0a7207 */ /* 0x000fc60002800000 */
[--C-:B------:R-:W-:Y:S01]  /*8bd0*/  IMAD.WIDE R36, R26, 0x4, R4.reuse ;  /* 0x000000041a247825 */ /* 0x100fe200078e0204 */
[----:B------:R-:W2:Y:S03]  /*8be0*/  LD.E R11, desc[UR8][R38.64] ;  /* 0x00000008260b7980 */ /* 0x000ea6000c101900 */
[----:B------:R-:W-:-:S04]  /*8bf0*/  IMAD.WIDE R42, R29, 0x4, R4 ;  /* 0x000000041d2a7825 */ /* 0x000fc800078e0204 */
[----:B------:R-:W-:Y:S01]  /*8c00*/  IMAD.WIDE R40, R10, 0x4, R4 ;  /* 0x000000040a287825 */ /* 0x000fe200078e0204 */
[----:B----4-:R-:W-:-:S03]  /*8c10*/  FSETP.GEU.AND P0, PT, R33, R0, PT ;  /* 0x000000002100720b */ /* 0x010fc60003f0e000 */
[----:B------:R-:W-:Y:S01]  /*8c20*/  IMAD.WIDE R32, R31, 0x4, R4 ;  /* 0x000000041f207825 */ /* 0x000fe200078e0204 */
[----:B------:R-:W4:Y:S01]  /*8c30*/  LD.E R0, desc[UR8][R44.64] ;  /* 0x000000082c007980 */ /* 0x000f22000c101900 */
[----:B---3--:R-:W-:-:S03]  /*8c40*/  FSETP.GEU.AND P1, PT, R13, R12, PT ;  /* 0x0000000c0d00720b */ /* 0x008fc60003f2e000 */
[----:B------:R-:W3:Y:S04]  /*8c50*/  LD.E R12, desc[UR8][R36.64] ;  /* 0x00000008240c7980 */ /* 0x000ee8000c101900 */
[----:B------:R0:W3:Y:S01]  /*8c60*/  LD.E R13, desc[UR8][R32.64] ;  /* 0x00000008200d7980 */ /* 0x0000e2000c101900 */
[----:B------:R-:W-:-:S03]  /*8c70*/  FSETP.GEU.AND P4, PT, R24, R23, PT ;  /* 0x000000171800720b */ /* 0x000fc60003f8e000 */
[----:B------:R-:W3:Y:S04]  /*8c80*/  LD.E R23, desc[UR8][R42.64] ;  /* 0x000000082a177980 */ /* 0x000ee8000c101900 */
[----:B------:R1:W3:Y:S01]  /*8c90*/  LD.E R24, desc[UR8][R40.64] ;  /* 0x0000000828187980 */ /* 0x0002e2000c101900 */
[----:B0-----:R-:W-:Y:S02]  /*8ca0*/  SEL R33, R20, R9, P0 ;  /* 0x0000000914217207 */ /* 0x001fe40000000000 */
[----:B------:R-:W-:Y:S02]  /*8cb0*/  SEL R20, R9, R20, P0 ;  /* 0x0000001409147207 */ /* 0x000fe40000000000 */
[----:B--2---:R-:W-:Y:S02]  /*8cc0*/  FSETP.GEU.AND P3, PT, R16, R27, PT ;  /* 0x0000001b1000720b */ /* 0x004fe40003f6e000 */
[----:B------:R-:W-:-:S02]  /*8cd0*/  SEL R16, R30, R7, P2 ;  /* 0x000000071e107207 */ /* 0x000fc40001000000 */
[----:B------:R-:W-:Y:S02]  /*8ce0*/  SEL R7, R7, R30, P2 ;  /* 0x0000001e07077207 */ /* 0x000fe40001000000 */
[----:B------:R-:W-:Y:S02]  /*8cf0*/  SEL R9, R19, R8, P1 ;  /* 0x0000000813097207 */ /* 0x000fe40000800000 */
[----:B------:R-:W-:Y:S01]  /*8d00*/  SEL R8, R8, R19, P1 ;  /* 0x0000001308087207 */ /* 0x000fe20000800000 */
[----:B-1----:R-:W-:Y:S01]  /*8d10*/  IMAD.WIDE R40, R7, 0x4, R4 ;  /* 0x0000000407287825 */ /* 0x002fe200078e0204 */
[----:B------:R-:W-:-:S03]  /*8d20*/  SEL R19, R14, R35, P4 ;  /* 0x000000230e137207 */ /* 0x000fc60002000000 */
[--C-:B------:R-:W-:Y:S01]  /*8d30*/  IMAD.WIDE R38, R21, 0x4, R4.reuse ;  /* 0x0000000415267825 */ /* 0x100fe200078e0204 */
[----:B------:R-:W2:Y:S03]  /*8d40*/  LD.E R30, desc[UR8][R40.64] ;  /* 0x00000008281e7980 */ /* 0x000ea6000c101900 */
[--C-:B------:R-:W-:Y:S01]  /*8d50*/  IMAD.WIDE R36, R16, 0x4, R4.reuse ;  /* 0x0000000410247825 */ /* 0x100fe200078e0204 */
[----:B------:R-:W2:Y:S03]  /*8d60*/  LD.E R27, desc[UR8][R38.64] ;  /* 0x00000008261b7980 */ /* 0x000ea6000c101900 */
[----:B------:R-:W-:Y:S01]  /*8d70*/  IMAD.WIDE R42, R19, 0x4, R4 ;  /* 0x00000004132a7825 */ /* 0x000fe200078e0204 */
[----:B------:R0:W2:Y:S01]  /*8d80*/  LD.E R28, desc[UR8][R36.64] ;  /* 0x00000008241c7980 */ /* 0x0000a2000c101900 */
[----:B------:R-:W-:-:S03]  /*8d90*/  SEL R14, R35, R14, P4 ;  /* 0x0000000e230e7207 */ /* 0x000fc60002000000 */
[----:B------:R-:W2:Y:S01]  /*8da0*/  LD.E R32, desc[UR8][R42.64] ;  /* 0x000000082a207980 */ /* 0x000ea2000c101900 */
[----:B0-----:R-:W-:Y:S01]  /*8db0*/  IMAD.WIDE R36, R33, 0x4, R4 ;  /* 0x0000000421247825 */ /* 0x001fe200078e0204 */
[----:B----4-:R-:W-:-:S05]  /*8dc0*/  FSETP.GEU.AND P0, PT, R0, R11, PT ;  /* 0x0000000b0000720b */ /* 0x010fca0003f0e000 */
[----:B------:R-:W4:Y:S01]  /*8dd0*/  LD.E R37, desc[UR8][R36.64] ;  /* 0x0000000824257980 */ /* 0x000f22000c101900 */
[----:B------:R-:W-:-:S05]  /*8de0*/  SEL R0, R3, R6, P3 ;  /* 0x0000000603007207 */ /* 0x000fca0001800000 */
[----:B------:R-:W-:Y:S01]  /*8df0*/  IMAD.WIDE R40, R0, 0x4, R4 ;  /* 0x0000000400287825 */ /* 0x000fe200078e0204 */
[----:B---3--:R-:W-:-:S03]  /*8e00*/  FSETP.GEU.AND P1, PT, R13, R12, PT ;  /* 0x0000000c0d00720b */ /* 0x008fc60003f2e000 */
[----:B------:R-:W-:-:S06]  /*8e10*/  IMAD.WIDE R12, R8, 0x4, R4 ;  /* 0x00000004080c7825 */ /* 0x000fcc00078e0204 */
[----:B------:R-:W4:Y:S01]  /*8e20*/  LD.E R12, desc[UR8][R12.64] ;  /* 0x000000080c0c7980 */ /* 0x000f22000c101900 */
[----:B------:R-:W-:-:S04]  /*8e30*/  IMAD.WIDE R44, R9, 0x4, R4 ;  /* 0x00000004092c7825 */ /* 0x000fc800078e0204 */
[--C-:B------:R-:W-:Y:S01]  /*8e40*/  IMAD.WIDE R38, R14, 0x4, R4.reuse ;  /* 0x000000040e267825 */ /* 0x100fe200078e0204 */
[----:B------:R0:W3:Y:S04]  /*8e50*/  LD.E R13, desc[UR8][R40.64] ;  /* 0x00000008280d7980 */ /* 0x0000e8000c101900 */
[----:B------:R1:W3:Y:S01]  /*8e60*/  LD.E R11, desc[UR8][R38.64] ;  /* 0x00000008260b7980 */ /* 0x0002e2000c101900 */
[----:B------:R-:W-:-:S06]  /*8e70*/  IMAD.WIDE R34, R20, 0x4, R4 ;  /* 0x0000000414227825 */ /* 0x000fcc00078e0204 */
[----:B------:R-:W3:Y:S01]  /*8e80*/  LD.E R35, desc[UR8][R34.64] ;  /* 0x0000000822237980 */ /* 0x000ee2000c101900 */
[----:B------:R-:W-:-:S03]  /*8e90*/  FSETP.GEU.AND P4, PT, R24, R23, PT ;  /* 0x000000171800720b */ /* 0x000fc60003f8e000 */
[----:B------:R3:W3:Y:S01]  /*8ea0*/  LD.E R24, desc[UR8][R44.64] ;  /* 0x000000082c187980 */ /* 0x0006e2000c101900 */
[----:B------:R-:W-:Y:S02]  /*8eb0*/  SEL R3, R6, R3, P3 ;  /* 0x0000000306037207 */ /* 0x000fe40001800000 */
[----:B------:R-:W-:Y:S02]  /*8ec0*/  SEL R6, R25, R22, P0 ;  /* 0x0000001619067207 */ /* 0x000fe40000000000 */
[----:B--2---:R-:W-:Y:S02]  /*8ed0*/  FSETP.GEU.AND P2, PT, R28, R27, PT ;  /* 0x0000001b1c00720b */ /* 0x004fe40003f4e000 */
[----:B------:R-:W-:Y:S02]  /*8ee0*/  SEL R28, R10, R29, P4 ;  /* 0x0000001d0a1c7207 */ /* 0x000fe40002000000 */
[----:B------:R-:W-:-:S03]  /*8ef0*/  SEL R29, R29, R10, P4 ;  /* 0x0000000a1d1d7207 */ /* 0x000fc60002000000 */
[----:B0-----:R-:W-:-:S05]  /*8f00*/  IMAD.WIDE R40, R28, 0x4, R4 ;  /* 0x000000041c287825 */ /* 0x001fca00078e0204 */
[----:B------:R-:W2:Y:S01]  /*8f10*/  LD.E R10, desc[UR8][R40.64] ;  /* 0x00000008280a7980 */ /* 0x000ea2000c101900 */
[----:B------:R-:W-:-:S04]  /*8f20*/  IMAD.WIDE R42, R29, 0x4, R4 ;  /* 0x000000041d2a7825 */ /* 0x000fc800078e0204 */
[----:B-1----:R-:W-:Y:S01]  /*8f30*/  IMAD.WIDE R38, R6, 0x4, R4 ;  /* 0x0000000406267825 */ /* 0x002fe200078e0204 */
[----:B----4-:R-:W-:Y:S02]  /*8f40*/  FSETP.GEU.AND P3, PT, R12, R37, PT ;  /* 0x000000250c00720b */ /* 0x010fe40003f6e000 */
[----:B---3--:R-:W-:Y:S02]  /*8f50*/  FSETP.GEU.AND P4, PT, R13, R32, PT ;  /* 0x000000200d00720b */ /* 0x008fe40003f8e000 */
[----:B------:R-:W-:-:S05]  /*8f60*/  SEL R13, R21, R16, P2 ;  /* 0x00000010150d7207 */ /* 0x000fca0001000000 */
[----:B------:R-:W-:Y:S01]  /*8f70*/  IMAD.WIDE R36, R13, 0x4, R4 ;  /* 0x000000040d247825 */ /* 0x000fe200078e0204 */
[----:B------:R-:W-:-:S05]  /*8f80*/  SEL R12, R31, R26, P1 ;  /* 0x0000001a1f0c7207 */ /* 0x000fca0000800000 */
[--C-:B------:R-:W-:Y:S01]  /*8f90*/  IMAD.WIDE R44, R12, 0x4, R4.reuse ;  /* 0x000000040c2c7825 */ /* 0x100fe200078e0204 */
[----:B------:R-:W-:Y:S02]  /*8fa0*/  FSETP.GEU.AND P6, PT, R35, R30, PT ;  /* 0x0000001e2300720b */ /* 0x000fe40003fce000 */
[----:B------:R-:W3:Y:S01]  /*8fb0*/  LD.E R30, desc[UR8][R38.64] ;  /* 0x00000008261e7980 */ /* 0x000ee2000c101900 */
[----:B------:R-:W-:-:S03]  /*8fc0*/  IMAD.WIDE R34, R3, 0x4, R4 ;  /* 0x0000000403227825 */ /* 0x000fc600078e0204 */
[----:B------:R-:W4:Y:S04]  /*8fd0*/  LD.E R23, desc[UR8][R44.64] ;  /* 0x000000082c177980 */ /* 0x000f28000c101900 */
[----:B------:R0:W3:Y:S01]  /*8fe0*/  LD.E R27, desc[UR8][R34.64] ;  /* 0x00000008221b7980 */ /* 0x0000e2000c101900 */
[----:B------:R-:W-:-:S03]  /*8ff0*/  FSETP.GEU.AND P5, PT, R11, R24, PT ;  /* 0x000000180b00720b */ /* 0x000fc60003fae000 */
[----:B------:R-:W2:Y:S04]  /*9000*/  LD.E R11, desc[UR8][R36.64] ;  /* 0x00000008240b7980 */ /* 0x000ea8000c101900 */
[----:B------:R1:W4:Y:S01]  /*9010*/  LD.E R24, desc[UR8][R42.64] ;  /* 0x000000082a187980 */ /* 0x000322000c101900 */
[----:B------:R-:W-:Y:S02]  /*9020*/  SEL R16, R16, R21, P2 ;  /* 0x0000001510107207 */ /* 0x000fe40001000000 */
[----:B0-----:R-:W-:Y:S02]  /*9030*/  SEL R35, R7, R20, P6 ;  /* 0x0000001407237207 */ /* 0x001fe40003000000 */
[----:B------:R-:W-:Y:S01]  /*9040*/  SEL R7, R20, R7, P6 ;  /* 0x0000000714077207 */ /* 0x000fe20003000000 */
[----:B------:R-:W-:Y:S01]  /*9050*/  IMAD.WIDE R38, R16, 0x4, R4 ;  /* 0x0000000410267825 */ /* 0x000fe200078e0204 */
[----:B------:R-:W-:-:S02]  /*9060*/  SEL R32, R33, R8, P3 ;  /* 0x0000000821207207 */ /* 0x000fc40001800000 */
[----:B------:R-:W-:Y:S01]  /*9070*/  SEL R33, R8, R33, P3 ;  /* 0x0000002108217207 */ /* 0x000fe20001800000 */
[--C-:B-1----:R-:W-:Y:S01]  /*9080*/  IMAD.WIDE R42, R35, 0x4, R4.reuse ;  /* 0x00000004232a7825 */ /* 0x102fe200078e0204 */
[----:B------:R-:W-:Y:S01]  /*9090*/  SEL R8, R9, R14, P5 ;  /* 0x0000000e09087207 */ /* 0x000fe20002800000 */
[----:B------:R-:W4:Y:S01]  /*90a0*/  LD.E R20, desc[UR8][R38.64] ;  /* 0x0000000826147980 */ /* 0x000f22000c101900 */
[----:B------:R-:W-:Y:S01]  /*90b0*/  SEL R9, R14, R9, P5 ;  /* 0x000000090e097207 */ /* 0x000fe20002800000 */
[--C-:B------:R-:W-:Y:S01]  /*90c0*/  IMAD.WIDE R36, R7, 0x4, R4.reuse ;  /* 0x0000000407247825 */ /* 0x100fe200078e0204 */
[----:B------:R-:W-:Y:S01]  /*90d0*/  SEL R25, R22, R25, P0 ;  /* 0x0000001916197207 */ /* 0x000fe20000000000 */
[----:B------:R-:W4:Y:S02]  /*90e0*/  LD.E R21, desc[UR8][R42.64] ;  /* 0x000000082a157980 */ /* 0x000f24000c101900 */
[--C-:B------:R-:W-:Y:S02]  /*90f0*/  IMAD.WIDE R40, R32, 0x4, R4.reuse ;  /* 0x0000000420287825 */ /* 0x100fe400078e0204 */
[----:B------:R0:W4:Y:S02]  /*9100*/  LD.E R22, desc[UR8][R36.64] ;  /* 0x0000000824167980 */ /* 0x000124000c101900 */
[----:B------:R-:W-:-:S04]  /*9110*/  IMAD.WIDE R44, R33, 0x4, R4 ;  /* 0x00000004212c7825 */ /* 0x000fc800078e0204 */
[----:B0-----:R-:W-:-:S04]  /*9120*/  IMAD.WIDE R36, R9, 0x4, R4 ;  /* 0x0000000409247825 */ /* 0x001fc800078e0204 */
[----:B------:R-:W-:Y:S01]  /*9130*/  IMAD.WIDE R42, R8, 0x4, R4 ;  /* 0x00000004082a7825 */ /* 0x000fe200078e0204 */
[----:B------:R-:W4:Y:S01]  /*9140*/  LD.E R14, desc[UR8][R36.64] ;  /* 0x00000008240e7980 */ /* 0x000f22000c101900 */
[----:B---3--:R-:W-:-:S03]  /*9150*/  FSETP.GEU.AND P0, PT, R30, R27, PT ;  /* 0x0000001b1e00720b */ /* 0x008fc60003f0e000 */
[----:B------:R-:W3:Y:S01]  /*9160*/  LD.E R27, desc[UR8][R42.64] ;  /* 0x000000082a1b7980 */ /* 0x000ee2000c101900 */
[----:B--2---:R-:W-:Y:S02]  /*9170*/  FSETP.GEU.AND P2, PT, R11, R10, PT ;  /* 0x0000000a0b00720b */ /* 0x004fe40003f4e000 */
[----:B------:R-:W-:-:S05]  /*9180*/  SEL R10, R19, R0, P4 ;  /* 0x00000000130a7207 */ /* 0x000fca0002000000 */
[----:B------:R-:W-:Y:S01]  /*9190*/  IMAD.WIDE R38, R10, 0x4, R4 ;  /* 0x000000040a267825 */ /* 0x000fe200078e0204 */
[----:B----4-:R-:W-:Y:S02]  /*91a0*/  FSETP.GEU.AND P6, PT, R24, R23, PT ;  /* 0x000000171800720b */ /* 0x010fe40003fce000 */
[----:B------:R-:W2:Y:S04]  /*91b0*/  LD.E R23, desc[UR8][R40.64] ;  /* 0x0000000828177980 */ /* 0x000ea8000c101900 */
[----:B------:R0:W4:Y:S04]  /*91c0*/  LD.E R11, desc[UR8][R38.64] ;  /* 0x00000008260b7980 */ /* 0x000128000c101900 */
[----:B------:R1:W3:Y:S01]  /*91d0*/  LD.E R24, desc[UR8][R44.64] ;  /* 0x000000082c187980 */ /* 0x0002e2000c101900 */
[----:B------:R-:W-:-:S02]  /*91e0*/  SEL R19, R0, R19, P4 ;  /* 0x0000001300137207 */ /* 0x000fc40002000000 */
[----:B------:R-:W-:Y:S02]  /*91f0*/  SEL R0, R6, R3, P0 ;  /* 0x0000000306007207 */ /* 0x000fe40000000000 */
[----:B------:R-:W-:Y:S02]  /*9200*/  SEL R6, R3, R6, P0 ;  /* 0x0000000603067207 */ /* 0x000fe40000000000 */
[----:B------:R-:W-:Y:S02]  /*9210*/  SEL R31, R26, R31, P1 ;  /* 0x0000001f1a1f7207 */ /* 0x000fe40000800000 */
[----:B------:R-:W-:Y:S01]  /*9220*/  FSETP.GEU.AND P1, PT, R21, R20, PT ;  /* 0x000000141500720b */ /* 0x000fe20003f2e000 */
[--C-:B------:R-:W-:Y:S01]  /*9230*/  IMAD.WIDE R20, R19, 0x4, R4.reuse ;  /* 0x0000000413147825 */ /* 0x100fe200078e0204 */
[----:B------:R-:W-:Y:S02]  /*9240*/  SEL R3, R29, R12, P6 ;  /* 0x0000000c1d037207 */ /* 0x000fe40003000000 */
[----:B------:R-:W-:Y:S01]  /*9250*/  SEL R12, R12, R29, P6 ;  /* 0x0000001d0c0c7207 */ /* 0x000fe20003000000 */
[----:B0-----:R-:W-:-:S02]  /*9260*/  IMAD.WIDE R38, R6, 0x4, R4 ;  /* 0x0000000406267825 */ /* 0x001fc400078e0204 */
[----:B------:R-:W3:Y:S02]  /*9270*/  LD.E R20, desc[UR8][R20.64] ;  /* 0x0000000814147980 */ /* 0x000ee4000c101900 */
[----:B------:R-:W-:-:S04]  /*9280*/  IMAD.WIDE R36, R25, 0x4, R4 ;  /* 0x0000000419247825 */ /* 0x000fc800078e0204 */
[--C-:B-1----:R-:W-:Y:S01]  /*9290*/  IMAD.WIDE R44, R0, 0x4, R4.reuse ;  /* 0x00000004002c7825 */ /* 0x102fe200078e0204 */
[----:B------:R0:W3:Y:S03]  /*92a0*/  LD.E R21, desc[UR8][R38.64] ;  /* 0x0000000826157980 */ /* 0x0000e6000c101900 */
[----:B------:R-:W-:-:S04]  /*92b0*/  IMAD.WIDE R42, R31, 0x4, R4 ;  /* 0x000000041f2a7825 */ /* 0x000fc800078e0204 */
[----:B------:R-:W-:-:S04]  /*92c0*/  IMAD.WIDE R40, R12, 0x4, R4 ;  /* 0x000000040c287825 */ /* 0x000fc800078e0204 */
[----:B0-----:R-:W-:-:S05]  /*92d0*/  IMAD.WIDE R38, R3, 0x4, R4 ;  /* 0x0000000403267825 */ /* 0x001fca00078e0204 */
[----:B------:R-:W3:Y:S01]  /*92e0*/  LD.E R26, desc[UR8][R38.64] ;  /* 0x00000008261a7980 */ /* 0x000ee2000c101900 */
[----:B--2---:R-:W-:-:S03]  /*92f0*/  FSETP.GEU.AND P3, PT, R23, R22, PT ;  /* 0x000000161700720b */ /* 0x004fc60003f6e000 */
[----:B------:R0:W2:Y:S01]  /*9300*/  LD.E R22, desc[UR8][R36.64] ;  /* 0x0000000824167980 */ /* 0x0000a2000c101900 */
[----:B----4-:R-:W-:-:S03]  /*9310*/  FSETP.GEU.AND P0, PT, R11, R14, PT ;  /* 0x0000000e0b00720b */ /* 0x010fc60003f0e000 */
[----:B------:R-:W2:Y:S01]  /*9320*/  LD.E R23, desc[UR8][R44.64] ;  /* 0x000000082c177980 */ /* 0x000ea2000c101900 */
[----:B------:R-:W-:Y:S02]  /*9330*/  SEL R14, R28, R13, P2 ;  /* 0x0000000d1c0e7207 */ /* 0x000fe40001000000 */
[----:B---3--:R-:W-:Y:S02]  /*9340*/  FSETP.GEU.AND P4, PT, R27, R24, PT ;  /* 0x000000181b00720b */ /* 0x008fe40003f8e000 */
[----:B------:R-:W3:Y:S01]  /*9350*/  LD.E R24, desc[UR8][R42.64] ;  /* 0x000000082a187980 */ /* 0x000ee2000c101900 */
[----:B0-----:R-:W-:-:S03]  /*9360*/  IMAD.WIDE R36, R14, 0x4, R4 ;  /* 0x000000040e247825 */ /* 0x001fc600078e0204 */
[----:B------:R-:W3:Y:S04]  /*9370*/  LD.E R27, desc[UR8][R40.64] ;  /* 0x00000008281b7980 */ /* 0x000ee8000c101900 */
[----:B------:R0:W4:Y:S01]  /*9380*/  LD.E R29, desc[UR8][R36.64] ;  /* 0x00000008241d7980 */ /* 0x000122000c101900 */
[----:B------:R-:W-:Y:S02]  /*9390*/  SEL R11, R35, R16, P1 ;  /* 0x00000010230b7207 */ /* 0x000fe40000800000 */
[----:B------:R-:W-:Y:S02]  /*93a0*/  SEL R16, R16, R35, P1 ;  /* 0x0000002310107207 */ /* 0x000fe40000800000 */
[----:B------:R-:W-:Y:S02]  /*93b0*/  SEL R35, R32, R7, P3 ;  /* 0x0000000720237207 */ /* 0x000fe40001800000 */
[----:B------:R-:W-:-:S02]  /*93c0*/  SEL R32, R7, R32, P3 ;  /* 0x0000002007207207 */ /* 0x000fc40001800000 */
[----:B------:R-:W-:Y:S01]  /*93d0*/  SEL R13, R13, R28, P2 ;  /* 0x0000001c0d0d7207 */ /* 0x000fe20001000000 */
[--C-:B0-----:R-:W-:Y:S01]  /*93e0*/  IMAD.WIDE R36, R11, 0x4, R4.reuse ;  /* 0x000000040b247825 */ /* 0x101fe200078e0204 */
[----:B------:R-:W-:Y:S02]  /*93f0*/  SEL R7, R8, R33, P4 ;  /* 0x0000002108077207 */ /* 0x000fe40002000000 */
[----:B------:R-:W-:Y:S01]  /*9400*/  SEL R8, R33, R8, P4 ;  /* 0x0000000821087207 */ /* 0x000fe20002000000 */
[--C-:B------:R-:W-:Y:S01]  /*9410*/  IMAD.WIDE R38, R32, 0x4, R4.reuse ;  /* 0x0000000420267825 */ /* 0x100fe200078e0204 */
[----:B------:R-:W-:Y:S01]  /*9420*/  FSETP.GEU.AND P3, PT, R21, R20, PT ;  /* 0x000000141500720b */ /* 0x000fe20003f6e000 */
[----:B------:R-:W4:Y:S02]  /*9430*/  LD.E R37, desc[UR8][R36.64] ;  /* 0x0000000824257980 */ /* 0x000f24000c101900 */
[--C-:B------:R-:W-:Y:S02]  /*9440*/  IMAD.WIDE R40, R13, 0x4, R4.reuse ;  /* 0x000000040d287825 */ /* 0x100fe400078e0204 */
[----:B------:R-:W4:Y:S02]  /*9450*/  LD.E R28, desc[UR8][R38.64] ;  /* 0x00000008261c7980 */ /* 0x000f24000c101900 */
[----:B------:R-:W-:-:S02]  /*9460*/  IMAD.WIDE R20, R16, 0x4, R4 ;  /* 0x0000000410147825 */ /* 0x000fc400078e0204 */
[----:B------:R0:W4:Y:S02]  /*9470*/  LD.E R33, desc[UR8][R40.64] ;  /* 0x0000000828217980 */ /* 0x000124000c101900 */
[--C-:B------:R-:W-:Y:S02]  /*9480*/  IMAD.WIDE R44, R35, 0x4, R4.reuse ;  /* 0x00000004232c7825 */ /* 0x100fe400078e0204 */
[----:B------:R1:W4:Y:S02]  /*9490*/  LD.E R20, desc[UR8][R20.64] ;  /* 0x0000000814147980 */ /* 0x000324000c101900 */
[--C-:B------:R-:W-:Y:S02]  /*94a0*/  IMAD.WIDE R42, R8, 0x4, R4.reuse ;  /* 0x00000004082a7825 */ /* 0x100fe400078e0204 */
[----:B------:R1:W4:Y:S02]  /*94b0*/  LD.E R30, desc[UR8][R44.64] ;  /* 0x000000082c1e7980 */ /* 0x000324000c101900 */
[----:B0-----:R-:W-:Y:S01]  /*94c0*/  IMAD.WIDE R40, R7, 0x4, R4 ;  /* 0x0000000407287825 */ /* 0x001fe200078e0204 */
[----:B--2---:R-:W-:-:S02]  /*94d0*/  FSETP.GEU.AND P4, PT, R22, R23, PT ;  /* 0x000000171600720b */ /* 0x004fc40003f8e000 */
[----:B------:R-:W-:Y:S02]  /*94e0*/  SEL R22, R9, R10, P0 ;  /* 0x0000000a09167207 */ /* 0x000fe40000000000 */
[----:B------:R-:W2:Y:S03]  /*94f0*/  LD.E R23, desc[UR8][R40.64] ;  /* 0x0000000828177980 */ /* 0x000ea6000c101900 */
[----:B------:R-:W-:Y:S01]  /*9500*/  IMAD.WIDE R38, R22, 0x4, R4 ;  /* 0x0000000416267825 */ /* 0x000fe200078e0204 */
[----:B---3--:R-:W-:Y:S02]  /*9510*/  FSETP.GEU.AND P2, PT, R27, R24, PT ;  /* 0x000000181b00720b */ /* 0x008fe40003f4e000 */
[----:B------:R0:W3:Y:S01]  /*9520*/  LD.E R27, desc[UR8][R42.64] ;  /* 0x000000082a1b7980 */ /* 0x0000e2000c101900 */
[----:B----4-:R-:W-:-:S03]  /*9530*/  FSETP.GEU.AND P1, PT, R29, R26, PT ;  /* 0x0000001a1d00720b */ /* 0x010fc60003f2e000 */
[----:B------:R4:W2:Y:S01]  /*9540*/  LD.E R26, desc[UR8][R38.64] ;  /* 0x00000008261a7980 */ /* 0x0008a2000c101900 */
[----:B------:R-:W-:Y:S02]  /*9550*/  SEL R9, R10, R9, P0 ;  /* 0x000000090a097207 */ /* 0x000fe40000000000 */
[----:B------:R-:W-:Y:S02]  /*9560*/  SEL R24, R19, R6, P3 ;  /* 0x0000000613187207 */ /* 0x000fe40001800000 */
[----:B-1----:R-:W-:Y:S02]  /*9570*/  SEL R21, R6, R19, P3 ;  /* 0x0000001306157207 */ /* 0x002fe40001800000 */
[----:B------:R-:W-:Y:S01]  /*9580*/  SEL R10, R0, R25, P4 ;  /* 0x00000019000a7207 */ /* 0x000fe20002000000 */
[--C-:B------:R-:W-:Y:S01]  /*9590*/  IMAD.WIDE R44, R24, 0x4, R4.reuse ;  /* 0x00000004182c7825 */ /* 0x100fe200078e0204 */
[----:B------:R-:W-:Y:S02]  /*95a0*/  SEL R19, R12, R31, P2 ;  /* 0x0000001f0c137207 */ /* 0x000fe40001000000 */
[----:B------:R-:W-:Y:S01]  /*95b0*/  SEL R6, R3, R14, P1 ;  /* 0x0000000e03067207 */ /* 0x000fe20000800000 */
[----:B0-----:R-:W-:Y:S01]  /*95c0*/  IMAD.WIDE R42, R21, 0x4, R4 ;  /* 0x00000004152a7825 */ /* 0x001fe200078e0204 */
[----:B------:R-:W-:-:S03]  /*95d0*/  FSETP.GEU.AND P3, PT, R28, R37, PT ;  /* 0x000000251c00720b */ /* 0x000fc60003f6e000 */
[----:B------:R-:W-:-:S04]  /*95e0*/  IMAD.WIDE R28, R9, 0x4, R4 ;  /* 0x00000004091c7825 */ /* 0x000fc800078e0204 */
[----:B------:R-:W-:Y:S01]  /*95f0*/  IMAD.WIDE R40, R10, 0x4, R4 ;  /* 0x000000040a287825 */ /* 0x000fe200078e0204 */
[----:B------:R-:W-:-:S03]  /*9600*/  FSETP.GEU.AND P0, PT, R20, R33, PT ;  /* 0x000000211400720b */ /* 0x000fc60003f0e000 */
[--C-:B----4-:R-:W-:Y:S01]  /*9610*/  IMAD.WIDE R38, R19, 0x4, R4.reuse ;  /* 0x0000000413267825 */ /* 0x110fe200078e0204 */
[----:B------:R-:W4:Y:S03]  /*9620*/  LD.E R33, desc[UR8][R44.64] ;  /* 0x000000082c217980 */ /* 0x000f26000c101900 */
[----:B------:R-:W-:Y:S01]  /*9630*/  IMAD.WIDE R36, R6, 0x4, R4 ;  /* 0x0000000406247825 */ /* 0x000fe200078e0204 */
[----:B---3--:R-:W-:Y:S02]  /*9640*/  FSETP.GEU.AND P5, PT, R27, R30, PT ;  /* 0x0000001e1b00720b */ /* 0x008fe40003fae000 */
[----:B------:R0:W4:Y:S01]  /*9650*/  LD.E R30, desc[UR8][R28.64] ;  /* 0x000000081c1e7980 */ /* 0x000122000c101900 */
[----:B--2---:R-:W-:-:S03]  /*9660*/  FSETP.GEU.AND P6, PT, R26, R23, PT ;  /* 0x000000171a00720b */ /* 0x004fc60003fce000 */
[----:B------:R1:W2:Y:S04]  /*9670*/  LD.E R27, desc[UR8][R42.64] ;  /* 0x000000082a1b7980 */ /* 0x0002a8000c101900 */
[----:B------:R-:W3:Y:S04]  /*9680*/  LD.E R23, desc[UR8][R38.64] ;  /* 0x0000000826177980 */ /* 0x000ee8000c101900 */
[----:B------:R1:W2:Y:S04]  /*9690*/  LD.E R28, desc[UR8][R40.64] ;  /* 0x00000008281c7980 */ /* 0x0002a8000c101900 */
[----:B------:R1:W3:Y:S01]  /*96a0*/  LD.E R26, desc[UR8][R36.64] ;  /* 0x00000008241a7980 */ /* 0x0002e2000c101900 */
[----:B0-----:R-:W-:-:S02]  /*96b0*/  SEL R29, R16, R13, P0 ;  /* 0x0000000d101d7207 */ /* 0x001fc40000000000 */
[----:B------:R-:W-:Y:S02]  /*96c0*/  SEL R3, R14, R3, P1 ;  /* 0x000000030e037207 */ /* 0x000fe40000800000 */
[----:B------:R-:W-:Y:S02]  /*96d0*/  SEL R16, R13, R16, P0 ;  /* 0x000000100d107207 */ /* 0x000fe40000000000 */
[----:B------:R-:W-:Y:S01]  /*96e0*/  SEL R20, R32, R11, P3 ;  /* 0x0000000b20147207 */ /* 0x000fe20001800000 */
[----:B------:R-:W-:Y:S01]  /*96f0*/  IMAD.WIDE R44, R3, 0x4, R4 ;  /* 0x00000004032c7825 */ /* 0x000fe200078e0204 */
[----:B------:R-:W-:-:S03]  /*9700*/  SEL R32, R11, R32, P3 ;  /* 0x000000200b207207 */ /* 0x000fc60001800000 */
[--C-:B-1----:R-:W-:Y:S01]  /*9710*/  IMAD.WIDE R42, R16, 0x4, R4.reuse ;  /* 0x00000004102a7825 */ /* 0x102fe200078e0204 */
[----:B------:R-:W3:Y:S03]  /*9720*/  LD.E R13, desc[UR8][R44.64] ;  /* 0x000000082c0d7980 */ /* 0x000ee6000c101900 */
[--C-:B------:R-:W-:Y:S01]  /*9730*/  IMAD.WIDE R40, R29, 0x4, R4.reuse ;  /* 0x000000041d287825 */ /* 0x100fe200078e0204 */
[----:B------:R-:W3:Y:S03]  /*9740*/  LD.E R34, desc[UR8][R42.64] ;  /* 0x000000082a227980 */ /* 0x000ee6000c101900 */
[----:B------:R-:W-:Y:S01]  /*9750*/  IMAD.WIDE R38, R32, 0x4, R4 ;  /* 0x0000000420267825 */ /* 0x000fe200078e0204 */
[----:B------:R-:W-:-:S03]  /*9760*/  SEL R11, R35, R8, P5 ;  /* 0x00000008230b7207 */ /* 0x000fc60002800000 */
[--C-:B------:R-:W-:Y:S01]  /*9770*/  IMAD.WIDE R36, R20, 0x4, R4.reuse ;  /* 0x0000000414247825 */ /* 0x100fe200078e0204 */
[----:B----4-:R-:W-:Y:S02]  /*9780*/  FSETP.GEU.AND P3, PT, R33, R30, PT ;  /* 0x0000001e2100720b */ /* 0x010fe40003f6e000 */
[----:B------:R0:W4:Y:S04]  /*9790*/  LD.E R30, desc[UR8][R40.64] ;  /* 0x00000008281e7980 */ /* 0x000128000c101900 */
[----:B------:R-:W4:Y:S01]  /*97a0*/  LD.E R33, desc[UR8][R38.64] ;  /* 0x0000000826217980 */ /* 0x000f22000c101900 */
[----:B--2---:R-:W-:Y:S02]  /*97b0*/  FSETP.GEU.AND P0, PT, R28, R27, PT ;  /* 0x0000001b1c00720b */ /* 0x004fe40003f0e000 */
[----:B---3--:R-:W-:Y:S01]  /*97c0*/  FSETP.GEU.AND P1, PT, R26, R23, PT ;  /* 0x000000171a00720b */ /* 0x008fe20003f2e000 */
[----:B------:R-:W-:Y:S01]  /*97d0*/  IMAD.WIDE R26, R11, 0x4, R4 ;  /* 0x000000040b1a7825 */ /* 0x000fe200078e0204 */
[----:B------:R-:W2:Y:S04]  /*97e0*/  LD.E R23, desc[UR8][R36.64] ;  /* 0x0000000824177980 */ /* 0x000ea8000c101900 */
[----:B------:R-:W2:Y:S01]  /*97f0*/  LD.E R28, desc[UR8][R26.64] ;  /* 0x000000081a1c7980 */ /* 0x000ea2000c101900 */
[----:B------:R-:W-:-:S02]  /*9800*/  SEL R35, R8, R35, P5 ;  /* 0x0000002308237207 */ /* 0x000fc40002800000 */
[----:B------:R-:W-:-:S03]  /*9810*/  SEL R14, R7, R22, P6 ;  /* 0x00000016070e7207 */ /* 0x000fc60003000000 */
[----:B0-----:R-:W-:Y:S01]  /*9820*/  IMAD.WIDE R40, R35, 0x4, R4 ;  /* 0x0000000423287825 */ /* 0x001fe200078e0204 */
[----:B------:R-:W-:-:S03]  /*9830*/  SEL R8, R22, R7, P6 ;  /* 0x0000000716087207 */ /* 0x000fc60003000000 */
[----:B------:R-:W-:Y:S01]  /*9840*/  IMAD.WIDE R42, R14, 0x4, R4 ;  /* 0x000000040e2a7825 */ /* 0x000fe200078e0204 */
[----:B------:R-:W-:Y:S02]  /*9850*/  FSETP.GEU.AND P6, PT, R34, R13, PT ;  /* 0x0000000d2200720b */ /* 0x000fe40003fce000 */
[----:B------:R0:W3:Y:S04]  /*9860*/  LD.E R13, desc[UR8][R40.64] ;  /* 0x00000008280d7980 */ /* 0x0000e8000c101900 */
[----:B------:R1:W3:Y:S01]  /*9870*/  LD.E R22, desc[UR8][R42.64] ;  /* 0x000000082a167980 */ /* 0x0002e2000c101900 */
[----:B------:R-:W-:Y:S02]  /*9880*/  SEL R7, R9, R24, P3 ;  /* 0x0000001809077207 */ /* 0x000fe40001800000 */
[----:B------:R-:W-:-:S05]  /*9890*/  SEL R9, R24, R9, P3 ;  /* 0x0000000918097207 */ /* 0x000fca0001800000 */
[----:B0-----:R-:W-:Y:S01]  /*98a0*/  IMAD.WIDE R40, R9, 0x4, R4 ;  /* 0x0000000409287825 */ /* 0x001fe200078e0204 */
[----:B----4-:R-:W-:Y:S02]  /*98b0*/  FSETP.GEU.AND P5, PT, R33, R30, PT ;  /* 0x0000001e2100720b */ /* 0x010fe40003fae000 */
[----:B------:R-:W-:-:S05]  /*98c0*/  SEL R30, R21, R10, P0 ;  /* 0x0000000a151e7207 */ /* 0x000fca0000000000 */
[----:B------:R-:W-:-:S05]  /*98d0*/  IMAD.WIDE R44, R30, 0x4, R4 ;  /* 0x000000041e2c7825 */ /* 0x000fca00078e0204 */
[----:B------:R-:W4:Y:S01]  /*98e0*/  LD.E R24, desc[UR8][R44.64] ;  /* 0x000000082c187980 */ /* 0x000f22000c101900 */
[----:B--2---:R-:W-:-:S03]  /*98f0*/  FSETP.GEU.AND P3, PT, R28, R23, PT ;  /* 0x000000171c00720b */ /* 0x004fc60003f6e000 */
[----:B------:R-:W4:Y:S01]  /*9900*/  LD.E R23, desc[UR8][R40.64] ;  /* 0x0000000828177980 */ /* 0x000f22000c101900 */
[----:B------:R-:W-:-:S04]  /*9910*/  IMAD.WIDE R36, R8, 0x4, R4 ;  /* 0x0000000408247825 */ /* 0x000fc800078e0204 */
[----:B------:R-:W-:Y:S01]  /*9920*/  IMAD.WIDE R38, R7, 0x4, R4 ;  /* 0x0000000407267825 */ /* 0x000fe200078e0204 */
[----:B------:R-:W-:Y:S01]  /*9930*/  SEL R25, R25, R0, P4 ;  /* 0x0000000019197207 */ /* 0x000fe20002000000 */
[----:B------:R0:W2:Y:S01]  /*9940*/  LD.E R26, desc[UR8][R36.64] ;  /* 0x00000008241a7980 */ /* 0x0000a2000c101900 */
[----:B------:R-:W-:-:S03]  /*9950*/  SEL R10, R10, R21, P0 ;  /* 0x000000150a0a7207 */ /* 0x000fc60000000000 */
[----:B------:R3:W2:Y:S01]  /*9960*/  LD.E R27, desc[UR8][R38.64] ;  /* 0x00000008261b7980 */ /* 0x0006a2000c101900 */
[----:B-1----:R-:W-:-:S04]  /*9970*/  IMAD.WIDE R42, R25, 0x4, R4 ;  /* 0x00000004192a7825 */ /* 0x002fc800078e0204 */
[----:B0-----:R-:W-:Y:S01]  /*9980*/  IMAD.WIDE R36, R10, 0x4, R4 ;  /* 0x000000040a247825 */ /* 0x001fe200078e0204 */
[----:B------:R0:W2:Y:S04]  /*9990*/  LD.E R0, desc[UR8][R42.64] ;  /* 0x000000082a007980 */ /* 0x0000a8000c101900 */
[----:B------:R1:W2:Y:S01]  /*99a0*/  LD.E R21, desc[UR8][R36.64] ;  /* 0x0000000824157980 */ /* 0x0002a2000c101900 */
[----:B------:R-:W-:Y:S02]  /*99b0*/  SEL R28, R6, R19, P1 ;  /* 0x00000013061c7207 */ /* 0x000fe40000800000 */
[----:B------:R-:W-:Y:S02]  /*99c0*/  SEL R12, R31, R12, P2 ;  /* 0x0000000c1f0c7207 */ /* 0x000fe40001000000 */
[----:B------:R-:W-:-:S03]  /*99d0*/  SEL R19, R19, R6, P1 ;  /* 0x0000000613137207 */ /* 0x000fc60000800000 */
[----:B------:R-:W-:-:S04]  /*99e0*/  IMAD.WIDE R44, R12, 0x4, R4 ;  /* 0x000000040c2c7825 */ /* 0x000fc800078e0204 */
[----:B---3--:R-:W-:Y:S01]  /*99f0*/  IMAD.WIDE R38, R19, 0x4, R4 ;  /* 0x0000000413267825 */ /* 0x008fe200078e0204 */
[----:B------:R-:W-:Y:S02]  /*9a00*/  FSETP.GEU.AND P1, PT, R22, R13, PT ;  /* 0x0000000d1600720b */ /* 0x000fe40003f2e000 */
[----:B------:R-:W3:Y:S01]  /*9a10*/  LD.E R13, desc[UR8][R44.64] ;  /* 0x000000082c0d7980 */ /* 0x000ee2000c101900 */
[----:B------:R-:W-:-:S03]  /*9a20*/  SEL R6, R16, R3, P6 ;  /* 0x0000000310067207 */ /* 0x000fc60003000000 */
[----:B------:R2:W3:Y:S01]  /*9a30*/  LD.E R22, desc[UR8][R38.64] ;  /* 0x0000000826167980 */ /* 0x0004e2000c101900 */
[----:B------:R-:W-:Y:S02]  /*9a40*/  SEL R3, R3, R16, P6 ;  /* 0x0000001003037207 */ /* 0x000fe40003000000 */
[----:B------:R-:W-:Y:S02]  /*9a50*/  SEL R16, R32, R29, P5 ;  /* 0x0000001d20107207 */ /* 0x000fe40002800000 */
[----:B------:R-:W-:Y:S01]  /*9a60*/  SEL R29, R29, R32, P5 ;  /* 0x000000201d1d7207 */ /* 0x000fe20002800000 */
[----:B0-----:R-:W-:-:S04]  /*9a70*/  IMAD.WIDE R42, R6, 0x4, R4 ;  /* 0x00000004062a7825 */ /* 0x001fc800078e0204 */
[--C-:B------:R-:W-:Y:S01]  /*9a80*/  IMAD.WIDE R40, R29, 0x4, R4.reuse ;  /* 0x000000041d287825 */ /* 0x100fe200078e0204 */
[----:B----4-:R-:W-:Y:S02]  /*9a90*/  FSETP.GEU.AND P4, PT, R24, R23, PT ;  /* 0x000000171800720b */ /* 0x010fe40003f8e000 */
[----:B------:R-:W4:Y:S04]  /*9aa0*/  LD.E R23, desc[UR8][R42.64] ;  /* 0x000000082a177980 */ /* 0x000f28000c101900 */
[----:B------:R-:W4:Y:S01]  /*9ab0*/  LD.E R24, desc[UR8][R40.64] ;  /* 0x0000000828187980 */ /* 0x000f22000c101900 */
[----:B-1----:R-:W-:Y:S01]  /*9ac0*/  IMAD.WIDE R36, R28, 0x4, R4 ;  /* 0x000000041c247825 */ /* 0x002fe200078e0204 */
[----:B--2---:R-:W-:Y:S02]  /*9ad0*/  FSETP.GEU.AND P2, PT, R27, R26, PT ;  /* 0x0000001a1b00720b */ /* 0x004fe40003f4e000 */
[----:B------:R-:W-:-:S02]  /*9ae0*/  SEL R27, R20, R11, P3 ;  /* 0x0000000b141b7207 */ /* 0x000fc40001800000 */
[----:B------:R0:W2:Y:S01]  /*9af0*/  LD.E R26, desc[UR8][R36.64] ;  /* 0x00000008241a7980 */ /* 0x0000a2000c101900 */
[--C-:B------:R-:W-:Y:S01]  /*9b00*/  IMAD.WIDE R38, R16, 0x4, R4.reuse ;  /* 0x0000000410267825 */ /* 0x100fe200078e0204 */
[----:B------:R-:W-:Y:S02]  /*9b10*/  SEL R31, R14, R35, P1 ;  /* 0x000000230e1f7207 */ /* 0x000fe40000800000 */
[----:B------:R-:W-:Y:S01]  /*9b20*/  SEL R14, R35, R14, P1 ;  /* 0x0000000e230e7207 */ /* 0x000fe20000800000 */
[----:B0-----:R-:W-:Y:S01]  /*9b30*/  IMAD.WIDE R36, R27, 0x4, R4 ;  /* 0x000000041b247825 */ /* 0x001fe200078e0204 */
[----:B------:R-:W-:Y:S02]  /*9b40*/  FSETP.GEU.AND P0, PT, R0, R21, PT ;  /* 0x000000150000720b */ /* 0x000fe40003f0e000 */
[----:B------:R0:W2:Y:S01]  /*9b50*/  LD.E R0, desc[UR8][R38.64] ;  /* 0x0000000826007980 */ /* 0x0000a2000c101900 */
[----:B------:R-:W-:-:S03]  /*9b60*/  SEL R11, R11, R20, P3 ;  /* 0x000000140b0b7207 */ /* 0x000fc60001800000 */
[----:B------:R1:W2:Y:S01]  /*9b70*/  LD.E R21, desc[UR8][R36.64] ;  /* 0x0000000824157980 */ /* 0x0002a2000c101900 */
[----:B------:R-:W-:Y:S01]  /*9b80*/  IMAD.WIDE R32, R3, 0x4, R4 ;  /* 0x0000000403207825 */ /* 0x000fe200078e0204 */
[----:B------:R-:W-:-:S03]  /*9b90*/  SEL R20, R7, R8, P2 ;  /* 0x0000000807147207 */ /* 0x000fc60001000000 */
[--C-:B------:R-:W-:Y:S01]  /*9ba0*/  IMAD.WIDE R34, R14, 0x4, R4.reuse ;  /* 0x000000040e227825 */ /* 0x100fe200078e0204 */
[----:B------:R-:W-:Y:S01]  /*9bb0*/  SEL R8, R8, R7, P2 ;  /* 0x0000000708087207 */ /* 0x000fe20001000000 */
[----:B------:R4:W2:Y:S02]  /*9bc0*/  LD.E R33, desc[UR8][R32.64] ;  /* 0x0000000820217980 */ /* 0x0008a4000c101900 */
[----:B0-----:R-:W-:Y:S01]  /*9bd0*/  IMAD.WIDE R38, R11, 0x4, R4 ;  /* 0x000000040b267825 */ /* 0x001fe200078e0204 */
[----:B------:R-:W-:Y:S01]  /*9be0*/  SEL R7, R30, R9, P4 ;  /* 0x000000091e077207 */ /* 0x000fe20002000000 */
[----:B------:R-:W2:Y:S01]  /*9bf0*/  LD.E R35, desc[UR8][R34.64] ;  /* 0x0000000822237980 */ /* 0x000ea2000c101900 */
[----:B------:R-:W-:-:S03]  /*9c00*/  SEL R9, R9, R30, P4 ;  /* 0x0000001e09097207 */ /* 0x000fc60002000000 */
[----:B------:R0:W2:Y:S01]  /*9c10*/  LD.E R30, desc[UR8][R38.64] ;  /* 0x00000008261e7980 */ /* 0x0000a2000c101900 */
[----:B-1----:R-:W-:-:S04]  /*9c20*/  IMAD.WIDE R36, R31, 0x4, R4 ;  /* 0x000000041f247825 */ /* 0x002fc800078e0204 */
[--C-:B------:R-:W-:Y:S01]  /*9c30*/  IMAD.WIDE R44, R8, 0x4, R4.reuse ;  /* 0x00000004082c7825 */ /* 0x100fe200078e0204 */
[----:B---3--:R-:W-:Y:S02]  /*9c40*/  FSETP.GEU.AND P1, PT, R22, R13, PT ;  /* 0x0000000d1600720b */ /* 0x008fe40003f2e000 */
[----:B------:R1:W3:Y:S04]  /*9c50*/  LD.E R13, desc[UR8][R36.64] ;  /* 0x00000008240d7980 */ /* 0x0002e8000c101900 */
[----:B------:R-:W3:Y:S01]  /*9c60*/  LD.E R22, desc[UR8][R44.64] ;  /* 0x000000082c167980 */ /* 0x000ee2000c101900 */
[----:B------:R-:W-:-:S04]  /*9c70*/  IMAD.WIDE R42, R20, 0x4, R4 ;  /* 0x00000004142a7825 */ /* 0x000fc800078e0204 */
[--C-:B------:R-:W-:Y:S01]  /*9c80*/  IMAD.WIDE R40, R9, 0x4, R4.reuse ;  /* 0x0000000409287825 */ /* 0x100fe200078e0204 */
[----:B----4-:R-:W-:Y:S02]  /*9c90*/  FSETP.GEU.AND P3, PT, R24, R23, PT ;  /* 0x000000171800720b */ /* 0x010fe40003f6e000 */
[----:B------:R-:W4:Y:S04]  /*9ca0*/  LD.E R23, desc[UR8][R42.64] ;  /* 0x000000082a177980 */ /* 0x000f28000c101900 */
[----:B------:R-:W4:Y:S01]  /*9cb0*/  LD.E R24, desc[UR8][R40.64] ;  /* 0x0000000828187980 */ /* 0x000f22000c101900 */
[----:B------:R-:W-:Y:S01]  /*9cc0*/  SEL R32, R10, R25, P0 ;  /* 0x000000190a207207 */ /* 0x000fe20000000000 */
[----:B0-----:R-:W-:-:S04]  /*9cd0*/  IMAD.WIDE R38, R7, 0x4, R4 ;  /* 0x0000000407267825 */ /* 0x001fc800078e0204 */
[----:B-1----:R-:W-:Y:S01]  /*9ce0*/  IMAD.WIDE R36, R32, 0x4, R4 ;  /* 0x0000000420247825 */ /* 0x002fe200078e0204 */
[----:B--2---:R-:W-:Y:S02]  /*9cf0*/  FSETP.GEU.AND P6, PT, R21, R0, PT ;  /* 0x000000001500720b */ /* 0x004fe40003fce000 */
[----:B------:R-:W2:Y:S04]  /*9d00*/  LD.E R0, desc[UR8][R38.64] ;  /* 0x0000000826007980 */ /* 0x000ea8000c101900 */
[----:B------:R0:W2:Y:S01]  /*9d10*/  LD.E R21, desc[UR8][R36.64] ;  /* 0x0000000824157980 */ /* 0x0000a2000c101900 */
[----:B------:R-:W-:Y:S02]  /*9d20*/  FSETP.GEU.AND P2, PT, R33, R26, PT ;  /* 0x0000001a2100720b */ /* 0x000fe40003f4e000 */
[----:B------:R-:W-:-:S02]  /*9d30*/  SEL R33, R19, R12, P1 ;  /* 0x0000000c13217207 */ /* 0x000fc40000800000 */
[----:B------:R-:W-:Y:S02]  /*9d40*/  FSETP.GEU.AND P5, PT, R35, R30, PT ;  /* 0x0000001e2300720b */ /* 0x000fe40003fae000 */
[----:B------:R-:W-:Y:S02]  /*9d50*/  SEL R35, R3, R28, P2 ;  /* 0x0000001c03237207 */ /* 0x000fe40001000000 */
[----:B------:R-:W-:Y:S01]  /*9d60*/  SEL R28, R28, R3, P2 ;  /* 0x000000031c1c7207 */ /* 0x000fe20001000000 */
[----:B0-----:R-:W-:-:S04]  /*9d70*/  IMAD.WIDE R36, R33, 0x4, R4 ;  /* 0x0000000421247825 */ /* 0x001fc800078e0204 */
[--C-:B------:R-:W-:Y:S01]  /*9d80*/  IMAD.WIDE R44, R28, 0x4, R4.reuse ;  /* 0x000000041c2c7825 */ /* 0x100fe200078e0204 */
[----:B---3--:R-:W-:Y:S02]  /*9d90*/  FSETP.GEU.AND P2, PT, R22, R13, PT ;  /* 0x0000000d1600720b */ /* 0x008fe40003f4e000 */
[----:B------:R0:W3:Y:S04]  /*9da0*/  LD.E R13, desc[UR8][R36.64] ;  /* 0x00000008240d7980 */ /* 0x0000e8000c101900 */
[----:B------:R-:W3:Y:S01]  /*9db0*/  LD.E R22, desc[UR8][R44.64] ;  /* 0x000000082c167980 */ /* 0x000ee2000c101900 */
[----:B------:R-:W-:Y:S02]  /*9dc0*/  SEL R3, R29, R6, P3 ;  /* 0x000000061d037207 */ /* 0x000fe40001800000 */
[----:B------:R-:W-:Y:S01]  /*9dd0*/  SEL R6, R6, R29, P3 ;  /* 0x0000001d06067207 */ /* 0x000fe20001800000 */
[----:B------:R-:W-:-:S04]  /*9de0*/  IMAD.WIDE R42, R35, 0x4, R4 ;  /* 0x00000004232a7825 */ /* 0x000fc800078e0204 */
[--C-:B------:R-:W-:Y:S01]  /*9df0*/  IMAD.WIDE R38, R6, 0x4, R4.reuse ;  /* 0x0000000406267825 */ /* 0x100fe200078e0204 */
[----:B----4-:R-:W-:Y:S02]  /*9e00*/  FSETP.GEU.AND P4, PT, R24, R23, PT ;  /* 0x000000171800720b */ /* 0x010fe40003f8e000 */
[----:B------:R-:W4:Y:S04]  /*9e10*/  LD.E R23, desc[UR8][R42.64] ;  /* 0x000000082a177980 */ /* 0x000f28000c101900 */
[----:B------:R1:W4:Y:S01]  /*9e20*/  LD.E R24, desc[UR8][R38.64] ;  /* 0x0000000826187980 */ /* 0x000322000c101900 */
[----:B------:R-:W-:Y:S01]  /*9e30*/  SEL R30, R16, R27, P6 ;  /* 0x0000001b101e7207 */ /* 0x000fe20003000000 */
[----:B------:R-:W-:-:S04]  /*9e40*/  IMAD.WIDE R40, R3, 0x4, R4 ;  /* 0x0000000403287825 */ /* 0x000fc800078e0204 */
[----:B0-----:R-:W-:Y:S01]  /*9e50*/  IMAD.WIDE R36, R30, 0x4, R4 ;  /* 0x000000041e247825 */ /* 0x001fe200078e0204 */
[----:B--2---:R-:W-:Y:S02]  /*9e60*/  FSETP.GEU.AND P3, PT, R21, R0, PT ;  /* 0x000000001500720b */ /* 0x004fe40003f6e000 */
[----:B------:R-:W2:Y:S04]  /*9e70*/  LD.E R0, desc[UR8][R40.64] ;  /* 0x0000000828007980 */ /* 0x000ea8000c101900 */
[----:B------:R0:W2:Y:S01]  /*9e80*/  LD.E R21, desc[UR8][R36.64] ;  /* 0x0000000824157980 */ /* 0x0000a2000c101900 */
[----:B------:R-:W-:Y:S02]  /*9e90*/  SEL R27, R27, R16, P6 ;  /* 0x000000101b1b7207 */ /* 0x000fe40003000000 */
[----:B------:R-:W-:-:S03]  /*9ea0*/  SEL R16, R11, R14, P5 ;  /* 0x0000000e0b107207 */ /* 0x000fc60002800000 */
[----:B-1----:R-:W-:Y:S01]  /*9eb0*/  IMAD.WIDE R38, R27, 0x4, R4 ;  /* 0x000000041b267825 */ /* 0x002fe200078e0204 */
[----:B------:R-:W-:-:S03]  /*9ec0*/  SEL R10, R25, R10, P0 ;  /* 0x0000000a190a7207 */ /* 0x000fc60000000000 */
[--C-:B------:R-:W-:Y:S01]  /*9ed0*/  IMAD.WIDE R42, R16, 0x4, R4.reuse ;  /* 0x00000004102a7825 */ /* 0x100fe200078e0204 */
[----:B------:R-:W-:Y:S02]  /*9ee0*/  SEL R14, R14, R11, P5 ;  /* 0x0000000b0e0e7207 */ /* 0x000fe40002800000 */
[----:B------:R-:W-:Y:S02]  /*9ef0*/  SEL R11, R31, R8, P2 ;  /* 0x000000081f0b7207 */ /* 0x000fe40001000000 */
[----:B---3--:R-:W-:Y:S02]  /*9f00*/  FSETP.GEU.AND P0, PT, R22, R13, PT ;  /* 0x0000000d1600720b */ /* 0x008fe40003f0e000 */
[----:B------:R-:W3:Y:S04]  /*9f10*/  LD.E R13, desc[UR8][R38.64] ;  /* 0x00000008260d7980 */ /* 0x000ee8000c101900 */
[----:B------:R-:W3:Y:S01]  /*9f20*/  LD.E R22, desc[UR8][R42.64] ;  /* 0x000000082a167980 */ /* 0x000ee2000c101900 */
[----:B0-----:R-:W-:-:S04]  /*9f30*/  IMAD.WIDE R36, R14, 0x4, R4 ;  /* 0x000000040e247825 */ /* 0x001fc800078e0204 */
[----:B------:R-:W-:Y:S01]  /*9f40*/  IMAD.WIDE R40, R11, 0x4, R4 ;  /* 0x000000040b287825 */ /* 0x000fe200078e0204 */
[----:B----4-:R-:W-:Y:S02]  /*9f50*/  FSETP.GEU.AND P5, PT, R24, R23, PT ;  /* 0x000000171800720b */ /* 0x010fe40003fae000 */
[----:B------:R0:W4:Y:S04]  /*9f60*/  LD.E R23, desc[UR8][R36.64] ;  /* 0x0000000824177980 */ /* 0x000128000c101900 */
[----:B------:R-:W4:Y:S01]  /*9f70*/  LD.E R24, desc[UR8][R40.64] ;  /* 0x0000000828187980 */ /* 0x000f22000c101900 */
[----:B------:R-:W-:Y:S02]  /*9f80*/  SEL R31, R8, R31, P2 ;  /* 0x0000001f081f7207 */ /* 0x000fe40001000000 */
[----:B------:R-:W-:-:S02]  /*9f90*/  SEL R8, R20, R9, P4 ;  /* 0x0000000914087207 */ /* 0x000fc40002000000 */
[----:B------:R-:W-:Y:S01]  /*9fa0*/  SEL R9, R9, R20, P4 ;  /* 0x0000001409097207 */ /* 0x000fe20002000000 */
[----:B------:R-:W-:-:S04]  /*9fb0*/  IMAD.WIDE R44, R31, 0x4, R4 ;  /* 0x000000041f2c7825 */ /* 0x000fc800078e0204 */
[--C-:B0-----:R-:W-:Y:S01]  /*9fc0*/  IMAD.WIDE R36, R9, 0x4, R4.reuse ;  /* 0x0000000409247825 */ /* 0x101fe200078e0204 */
[----:B------:R0:W4:Y:S01]  /*9fd0*/  LD.E R25, desc[UR8][R44.64] ;  /* 0x000000082c197980 */ /* 0x000122000c101900 */
[----:B--2---:R-:W-:Y:S02]  /*9fe0*/  FSETP.GEU.AND P2, PT, R21, R0, PT ;  /* 0x000000001500720b */ /* 0x004fe40003f4e000 */
[--C-:B------:R-:W-:Y:S01]  /*9ff0*/  IMAD.WIDE R42, R8, 0x4, R4.reuse ;  /* 0x00000004082a7825 */ /* 0x100fe200078e0204 */
[----:B------:R-:W-:Y:S01]  /*a000*/  SEL R0, R7, R32, P3 ;  /* 0x0000002007007207 */ /* 0x000fe20001800000 */
[----:B------:R-:W2:Y:S04]  /*a010*/  LD.E R29, desc[UR8][R36.64] ;  /* 0x00000008241d7980 */ /* 0x000ea8000c101900 */
[----:B------:R-:W-:Y:S01]  /*a020*/  IMAD.WIDE R38, R0, 0x4, R4 ;  /* 0x0000000400267825 */ /* 0x000fe200078e0204 */
[----:B------:R-:W2:Y:S01]  /*a030*/  LD.E R26, desc[UR8][R42.64] ;  /* 0x000000082a1a7980 */ /* 0x000ea2000c101900 */
[----:B------:R-:W-:-:S03]  /*a040*/  SEL R7, R32, R7, P3 ;  /* 0x0000000720077207 */ /* 0x000fc60001800000 */
[----:B------:R1:W2:Y:S01]  /*a050*/  LD.E R20, desc[UR8][R38.64] ;  /* 0x0000000826147980 */ /* 0x0002a2000c101900 */
[--C-:B0-----:R-:W-:Y:S01]  /*a060*/  IMAD.WIDE R44, R10, 0x4, R4.reuse ;  /* 0x000000040a2c7825 */ /* 0x101fe200078e0204 */
[----:B------:R-:W-:Y:S02]  /*a070*/  SEL R12, R12, R19, P1 ;  /* 0x000000130c0c7207 */ /* 0x000fe40000800000 */
[----:B------:R-:W-:Y:S02]  /*a080*/  SEL R19, R28, R33, P0 ;  /* 0x000000211c137207 */ /* 0x000fe40000000000 */
[----:B------:R-:W-:Y:S01]  /*a090*/  SEL R33, R33, R28, P0 ;  /* 0x0000001c21217207 */ /* 0x000fe20000000000 */
[--C-:B-1----:R-:W-:Y:S01]  /*a0a0*/  IMAD.WIDE R38, R7, 0x4, R4.reuse ;  /* 0x0000000407267825 */ /* 0x102fe200078e0204 */
[----:B---3--:R-:W-:Y:S02]  /*a0b0*/  FSETP.GEU.AND P0, PT, R22, R13, PT ;  /* 0x0000000d1600720b */ /* 0x008fe40003f0e000 */
[----:B------:R-:W3:Y:S04]  /*a0c0*/  LD.E R13, desc[UR8][R44.64] ;  /* 0x000000082c0d7980 */ /* 0x000ee8000c101900 */
[----:B------:R0:W3:Y:S01]  /*a0d0*/  LD.E R22, desc[UR8][R38.64] ;  /* 0x0000000826167980 */ /* 0x0000e2000c101900 */
[----:B------:R-:W-:Y:S01]  /*a0e0*/  SEL R21, R6, R35, P5 ;  /* 0x0000002306157207 */ /* 0x000fe20002800000 */
[----:B------:R-:W-:Y:S01]  /*a0f0*/  IMAD.WIDE R36, R12, 0x4, R4 ;  /* 0x000000040c247825 */ /* 0x000fe200078e0204 */
[----:B------:R-:W-:-:S03]  /*a100*/  SEL R6, R35, R6, P5 ;  /* 0x0000000623067207 */ /* 0x000fc60002800000 */
[--C-:B------:R-:W-:Y:S01]  /*a110*/  IMAD.WIDE R34, R33, 0x4, R4.reuse ;  /* 0x0000000421227825 */ /* 0x100fe200078e0204 */
[----:B----4-:R-:W-:Y:S02]  /*a120*/  FSETP.GEU.AND P1, PT, R24, R23, PT ;  /* 0x000000171800720b */ /* 0x010fe40003f2e000 */
[----:B------:R-:W4:Y:S04]  /*a130*/  LD.E R23, desc[UR8][R36.64] ;  /* 0x0000000824177980 */ /* 0x000f28000c101900 */
[----:B------:R1:W4:Y:S01]  /*a140*/  LD.E R24, desc[UR8][R34.64] ;  /* 0x0000000822187980 */ /* 0x000322000c101900 */
[----:B------:R-:W-:-:S04]  /*a150*/  IMAD.WIDE R40, R6, 0x4, R4 ;  /* 0x0000000406287825 */ /* 0x000fc800078e0204 */
[----:B0-----:R-:W-:Y:S01]  /*a160*/  IMAD.WIDE R38, R21, 0x4, R4 ;  /* 0x0000000415267825 */ /* 0x001fe200078e0204 */
[----:B-1----:R-:W-:-:S03]  /*a170*/  SEL R35, R16, R27, P0 ;  /* 0x0000001b10237207 */ /* 0x002fc60000000000 */
[----:B------:R-:W-:Y:S01]  /*a180*/  IMAD.WIDE R42, R19, 0x4, R4 ;  /* 0x00000004132a7825 */ /* 0x000fe200078e0204 */
[----:B------:R-:W-:Y:S01]  /*a190*/  SEL R16, R27, R16, P0 ;  /* 0x000000101b107207 */ /* 0x000fe20000000000 */
[----:B------:R0:W4:Y:S01]  /*a1a0*/  LD.E R28, desc[UR8][R38.64] ;  /* 0x00000008261c7980 */ /* 0x000122000c101900 */
[----:B------:R-:W-:Y:S02]  /*a1b0*/  SEL R27, R11, R14, P1 ;  /* 0x0000000e0b1b7207 */ /* 0x000fe40000800000 */
[----:B------:R-:W-:Y:S02]  /*a1c0*/  SEL R14, R14, R11, P1 ;  /* 0x0000000b0e0e7207 */ /* 0x000fe40000800000 */
[----:B--2---:R-:W-:Y:S02]  /*a1d0*/  FSETP.GEU.AND P4, PT, R26, R25, PT ;  /* 0x000000191a00720b */ /* 0x004fe40003f8e000 */
[----:B------:R-:W-:Y:S01]  /*a1e0*/  FSETP.GEU.AND P3, PT, R20, R29, PT ;  /* 0x0000001d1400720b */ /* 0x000fe20003f6e000 */
[----:B------:R1:W2:Y:S01]  /*a1f0*/  LD.E R26, desc[UR8][R40.64] ;  /* 0x00000008281a7980 */ /* 0x0002a2000c101900 */
[----:B------:R-:W-:-:S02]  /*a200*/  SEL R20, R3, R30, P2 ;  /* 0x0000001e03147207 */ /* 0x000fc40001000000 */
[----:B------:R-:W-:Y:S01]  /*a210*/  SEL R3, R30, R3, P2 ;  /* 0x000000031e037207 */ /* 0x000fe20001000000 */
[--C-:B0-----:R-:W-:Y:S01]  /*a220*/  IMAD.WIDE R38, R35, 0x4, R4.reuse ;  /* 0x0000000423267825 */ /* 0x101fe200078e0204 */
[----:B------:R-:W-:Y:S01]  /*a230*/  SEL R11, R8, R31, P4 ;  /* 0x0000001f080b7207 */ /* 0x000fe20002000000 */
[----:B------:R0:W2:Y:S01]  /*a240*/  LD.E R25, desc[UR8][R42.64] ;  /* 0x000000082a197980 */ /* 0x0000a2000c101900 */
[----:B------:R-:W-:Y:S01]  /*a250*/  SEL R8, R31, R8, P4 ;  /* 0x000000081f087207 */ /* 0x000fe20002000000 */
[--C-:B------:R-:W-:Y:S02]  /*a260*/  IMAD.WIDE R30, R3, 0x4, R4.reuse ;  /* 0x00000004031e7825 */ /* 0x100fe400078e0204 */
[----:B------:R-:W2:Y:S02]  /*a270*/  LD.E R34, desc[UR8][R38.64] ;  /* 0x0000000826227980 */ /* 0x000ea4000c101900 */
[--C-:B-1----:R-:W-:Y:S02]  /*a280*/  IMAD.WIDE R40, R16, 0x4, R4.reuse ;  /* 0x0000000410287825 */ /* 0x102fe400078e0204 */
[----:B------:R-:W2:Y:S02]  /*a290*/  LD.E R30, desc[UR8][R30.64] ;  /* 0x000000081e1e7980 */ /* 0x000ea4000c101900 */
[----:B------:R-:W-:Y:S01]  /*a2a0*/  IMAD.WIDE R44, R14, 0x4, R4 ;  /* 0x000000040e2c7825 */ /* 0x000fe200078e0204 */
[----:B---3--:R-:W-:-:S03]  /*a2b0*/  FSETP.GEU.AND P0, PT, R13, R22, PT ;  /* 0x000000160d00720b */ /* 0x008fc60003f0e000 */
[--C-:B------:R-:W-:Y:S01]  /*a2c0*/  IMAD.WIDE R36, R20, 0x4, R4.reuse ;  /* 0x0000000414247825 */ /* 0x100fe200078e0204 */
[----:B------:R-:W3:Y:S04]  /*a2d0*/  LD.E R13, desc[UR8][R40.64] ;  /* 0x00000008280d7980 */ /* 0x000ee8000c101900 */
[----:B------:R-:W3:Y:S04]  /*a2e0*/  LD.E R31, desc[UR8][R44.64] ;  /* 0x000000082c1f7980 */ /* 0x000ee8000c101900 */
[----:B------:R1:W3:Y:S01]  /*a2f0*/  LD.E R29, desc[UR8][R36.64] ;  /* 0x00000008241d7980 */ /* 0x0002e2000c101900 */
[----:B0-----:R-:W-:-:S05]  /*a300*/  IMAD.WIDE R42, R27, 0x4, R4 ;  /* 0x000000041b2a7825 */ /* 0x001fca00078e0204 */
[----:B------:R-:W3:Y:S01]  /*a310*/  LD.E R22, desc[UR8][R42.64] ;  /* 0x000000082a167980 */ /* 0x000ee2000c101900 */
[----:B-1----:R-:W-:Y:S01]  /*a320*/  IMAD.WIDE R36, R8, 0x4, R4 ;  /* 0x0000000408247825 */ /* 0x002fe200078e0204 */
[----:B----4-:R-:W-:-:S04]  /*a330*/  FSETP.GEU.AND P1, PT, R24, R23, PT ;  /* 0x000000171800720b */ /* 0x010fc80003f2e000 */
[----:B------:R0:W4:Y:S01]  /*a340*/  LD.E R23, desc[UR8][R36.64] ;  /* 0x0000000824177980 */ /* 0x000122000c101900 */
[----:B------:R-:W-:Y:S01]  /*a350*/  SEL R24, R9, R0, P3 ;  /* 0x0000000009187207 */ /* 0x000fe20001800000 */
[--C-:B------:R-:W-:Y:S01]  /*a360*/  IMAD.WIDE R40, R11, 0x4, R4.reuse ;  /* 0x000000040b287825 */ /* 0x100fe200078e0204 */
[----:B------:R-:W-:Y:S02]  /*a370*/  SEL R0, R0, R9, P3 ;  /* 0x0000000900007207 */ /* 0x000fe40001800000 */
[----:B------:R-:W-:Y:S01]  /*a380*/  SEL R9, R7, R10, P0 ;  /* 0x0000000a07097207 */ /* 0x000fe20000000000 */
[--C-:B------:R-:W-:Y:S01]  /*a390*/  IMAD.WIDE R38, R24, 0x4, R4.reuse ;  /* 0x0000000418267825 */ /* 0x100fe200078e0204 */
[----:B------:R-:W4:Y:S03]  /*a3a0*/  LD.E R32, desc[UR8][R40.64] ;  /* 0x0000000828207980 */ /* 0x000f26000c101900 */
[----:B0-----:R-:W-:Y:S01]  /*a3b0*/  IMAD.WIDE R36, R0, 0x4, R4 ;  /* 0x0000000400247825 */ /* 0x001fe200078e0204 */
[----:B--2---:R-:W-:-:S02]  /*a3c0*/  FSETP.GEU.AND P4, PT, R26, R25, PT ;  /* 0x000000191a00720b */ /* 0x004fc40003f8e000 */
[----:B------:R0:W2:Y:S01]  /*a3d0*/  LD.E R25, desc[UR8][R38.64] ;  /* 0x0000000826197980 */ /* 0x0000a2000c101900 */
[----:B------:R-:W-:Y:S02]  /*a3e0*/  SEL R26, R33, R12, P1 ;  /* 0x0000000c211a7207 */ /* 0x000fe40000800000 */
[----:B---3--:R-:W-:Y:S02]  /*a3f0*/  FSETP.GEU.AND P6, PT, R13, R30, PT ;  /* 0x0000001e0d00720b */ /* 0x008fe40003fce000 */
[----:B------:R1:W3:Y:S01]  /*a400*/  LD.E R13, desc[UR8][R36.64] ;  /* 0x00000008240d7980 */ /* 0x0002e2000c101900 */
[----:B------:R-:W-:Y:S01]  /*a410*/  FSETP.GEU.AND P3, PT, R31, R34, PT ;  /* 0x000000221f00720b */ /* 0x000fe20003f6e000 */
[----:B------:R-:W-:Y:S01]  /*a420*/  IMAD.WIDE R30, R9, 0x4, R4 ;  /* 0x00000004091e7825 */ /* 0x000fe200078e0204 */
[----:B------:R-:W-:Y:S02]  /*a430*/  FSETP.GEU.AND P2, PT, R29, R28, PT ;  /* 0x0000001c1d00720b */ /* 0x000fe40003f4e000 */
[----:B------:R-:W-:-:S03]  /*a440*/  SEL R28, R6, R19, P4 ;  /* 0x00000013061c7207 */ /* 0x000fc60002000000 */
[----:B------:R-:W3:Y:S01]  /*a450*/  LD.E R30, desc[UR8][R30.64] ;  /* 0x000000081e1e7980 */ /* 0x000ee2000c101900 */
[----:B------:R-:W-:Y:S01]  /*a460*/  SEL R19, R19, R6, P4 ;  /* 0x0000000613137207 */ /* 0x000fe20002000000 */
[----:B------:R-:W-:-:S04]  /*a470*/  IMAD.WIDE R42, R26, 0x4, R4 ;  /* 0x000000041a2a7825 */ /* 0x000fc800078e0204 */
[----:B0-----:R-:W-:-:S05]  /*a480*/  IMAD.WIDE R38, R19, 0x4, R4 ;  /* 0x0000000413267825 */ /* 0x001fca00078e0204 */
[----:B------:R0:W3:Y:S01]  /*a490*/  LD.E R29, desc[UR8][R38.64] ;  /* 0x00000008261d7980 */ /* 0x0000e2000c101900 */
[----:B----4-:R-:W-:-:S03]  /*a4a0*/  FSETP.GEU.AND P5, PT, R23, R22, PT ;  /* 0x000000161700720b */ /* 0x010fc60003fae000 */
[----:B------:R-:W4:Y:S01]  /*a4b0*/  LD.E R22, desc[UR8][R42.64] ;  /* 0x000000082a167980 */ /* 0x000f22000c101900 */
[----:B------:R-:W-:Y:S01]  /*a4c0*/  SEL R23, R21, R20, P2 ;  /* 0x0000001415177207 */ /* 0x000fe20001000000 */
[----:B------:R-:W-:-:S04]  /*a4d0*/  IMAD.WIDE R40, R28, 0x4, R4 ;  /* 0x000000041c287825 */ /* 0x000fc800078e0204 */
[----:B-1----:R-:W-:Y:S01]  /*a4e0*/  IMAD.WIDE R36, R23, 0x4, R4 ;  /* 0x0000000417247825 */ /* 0x002fe200078e0204 */
[----:B------:R-:W4:Y:S01]  /*a4f0*/  LD.E R6, desc[UR8][R40.64] ;  /* 0x0000000828067980 */ /* 0x000f22000c101900 */
[----:B------:R-:W-:Y:S02]  /*a500*/  SEL R21, R20, R21, P2 ;  /* 0x0000001514157207 */ /* 0x000fe40001000000 */
[----:B------:R-:W-:Y:S02]  /*a510*/  SEL R7, R10, R7, P0 ;  /* 0x000000070a077207 */ /* 0x000fe40000000000 */
[----:B------:R-:W-:Y:S02]  /*a520*/  SEL R20, R3, R16, P6 ;  /* 0x0000001003147207 */ /* 0x000fe40003000000 */
[----:B------:R-:W-:Y:S02]  /*a530*/  SEL R16, R16, R3, P6 ;  /* 0x0000000310107207 */ /* 0x000fe40003000000 */
[----:B--2---:R-:W-:-:S02]  /*a540*/  FSETP.GEU.AND P4, PT, R25, R32, PT ;  /* 0x000000201900720b */ /* 0x004fc40003f8e000 */
[----:B------:R1:W2:Y:S01]  /*a550*/  LD.E R25, desc[UR8][R36.64] ;  /* 0x0000000824197980 */ /* 0x0002a2000c101900 */
[----:B------:R-:W-:Y:S01]  /*a560*/  SEL R32, R27, R8, P5 ;  /* 0x000000081b207207 */ /* 0x000fe20002800000 */
[----:B0-----:R-:W-:-:S05]  /*a570*/  IMAD.WIDE R38, R20, 0x4, R4 ;  /* 0x0000000414267825 */ /* 0x001fca00078e0204 */
[----:B------:R-:W2:Y:S01]  /*a580*/  LD.E R10, desc[UR8][R38.64] ;  /* 0x00000008260a7980 */ /* 0x000ea2000c101900 */
[--C-:B-1----:R-:W-:Y:S01]  /*a590*/  IMAD.WIDE R36, R16, 0x4, R4.reuse ;  /* 0x0000000410247825 */ /* 0x102fe200078e0204 */
[----:B---3--:R-:W-:Y:S02]  /*a5a0*/  FSETP.GEU.AND P0, PT, R30, R13, PT ;  /* 0x0000000d1e00720b */ /* 0x008fe40003f0e000 */
[----:B------:R-:W-:Y:S01]  /*a5b0*/  SEL R13, R35, R14, P3 ;  /* 0x0000000e230d7207 */ /* 0x000fe20001800000 */
[--C-:B------:R-:W-:Y:S01]  /*a5c0*/  IMAD.WIDE R30, R21, 0x4, R4.reuse ;  /* 0x00000004151e7825 */ /* 0x100fe200078e0204 */
[----:B------:R-:W-:Y:S02]  /*a5d0*/  SEL R35, R14, R35, P3 ;  /* 0x000000230e237207 */ /* 0x000fe40001800000 */
[----:B------:R-:W3:Y:S01]  /*a5e0*/  LD.E R14, desc[UR8][R36.64] ;  /* 0x00000008240e7980 */ /* 0x000ee2000c101900 */
[----:B------:R-:W-:-:S03]  /*a5f0*/  IMAD.WIDE R40, R13, 0x4, R4 ;  /* 0x000000040d287825 */ /* 0x000fc600078e0204 */
[----:B------:R0:W3:Y:S01]  /*a600*/  LD.E R3, desc[UR8][R30.64] ;  /* 0x000000081e037980 */ /* 0x0000e2000c101900 */
[----:B------:R-:W-:-:S04]  /*a610*/  IMAD.WIDE R42, R35, 0x4, R4 ;  /* 0x00000004232a7825 */ /* 0x000fc800078e0204 */
[----:B0-----:R-:W-:-:S06]  /*a620*/  IMAD.WIDE R30, R32, 0x4, R4 ;  /* 0x00000004201e7825 */ /* 0x001fcc00078e0204 */
[----:B------:R-:W3:Y:S01]  /*a630*/  LD.E R31, desc[UR8][R30.64] ;  /* 0x000000081e1f7980 */ /* 0x000ee2000c101900 */
[----:B----4-:R-:W-:-:S03]  /*a640*/  FSETP.GEU.AND P6, PT, R29, R22, PT ;  /* 0x000000161d00720b */ /* 0x010fc60003fce000 */
[----:B------:R-:W4:Y:S04]  /*a650*/  LD.E R29, desc[UR8][R40.64] ;  /* 0x00000008281d7980 */ /* 0x000f28000c101900 */
[----:B------:R0:W4:Y:S01]  /*a660*/  LD.E R22, desc[UR8][R42.64] ;  /* 0x000000082a167980 */ /* 0x000122000c101900 */
[----:B------:R-:W-:Y:S02]  /*a670*/  SEL R27, R8, R27, P5 ;  /* 0x0000001b081b7207 */ /* 0x000fe40002800000 */
[----:B------:R-:W-:-:S03]  /*a680*/  SEL R8, R11, R24, P4 ;  /* 0x000000180b087207 */ /* 0x000fc60002000000 */
[----:B------:R-:W-:-:S04]  /*a690*/  IMAD.WIDE R36, R27, 0x4, R4 ;  /* 0x000000041b247825 */ /* 0x000fc800078e0204 */
[--C-:B------:R-:W-:Y:S01]  /*a6a0*/  IMAD.WIDE R38, R8, 0x4, R4.reuse ;  /* 0x0000000408267825 */ /* 0x100fe200078e0204 */
[----:B------:R-:W-:Y:S02]  /*a6b0*/  SEL R11, R24, R11, P4 ;  /* 0x0000000b180b7207 */ /* 0x000fe40002000000 */
[----:B------:R-:W-:Y:S02]  /*a6c0*/  SEL R24, R9, R0, P0 ;  /* 0x0000000009187207 */ /* 0x000fe40000000000 */
[----:B--2---:R-:W-:Y:S02]  /*a6d0*/  FSETP.GEU.AND P2, PT, R25, R6, PT ;  /* 0x000000061900720b */ /* 0x004fe40003f4e000 */
[----:B------:R-:W2:Y:S04]  /*a6e0*/  LD.E R6, desc[UR8][R38.64] ;  /* 0x0000000826067980 */ /* 0x000ea8000c101900 */
[----:B------:R1:W2:Y:S01]  /*a6f0*/  LD.E R25, desc[UR8][R36.64] ;  /* 0x0000000824197980 */ /* 0x0002a2000c101900 */
[----:B0-----:R-:W-:Y:S01]  /*a700*/  IMAD.WIDE R42, R24, 0x4, R4 ;  /* 0x00000004182a7825 */ /* 0x001fe200078e0204 */
[----:B------:R-:W-:-:S02]  /*a710*/  SEL R0, R0, R9, P0 ;  /* 0x0000000900007207 */ /* 0x000fc40000000000 */
[----:B------:R-:W-:Y:S01]  /*a720*/  SEL R9, R19, R26, P6 ;  /* 0x0000001a13097207 */ /* 0x000fe20003000000 */
[--C-:B-1----:R-:W-:Y:S01]  /*a730*/  IMAD.WIDE R36, R7, 0x4, R4.reuse ;  /* 0x0000000407247825 */ /* 0x102fe200078e0204 */
[----:B------:R-:W-:Y:S02]  /*a740*/  SEL R19, R26, R19, P6 ;  /* 0x000000131a137207 */ /* 0x000fe40003000000 */
[----:B------:R-:W-:Y:S01]  /*a750*/  SEL R12, R12, R33, P1 ;  /* 0x000000210c0c7207 */ /* 0x000fe20000800000 */
[----:B------:R-:W-:-:S04]  /*a760*/  IMAD.WIDE R44, R11, 0x4, R4 ;  /* 0x000000040b2c7825 */ /* 0x000fc800078e0204 */
[----:B------:R-:W-:-:S04]  /*a770*/  IMAD.WIDE R38, R0, 0x4, R4 ;  /* 0x0000000400267825 */ /* 0x000fc800078e0204 */
[----:B------:R-:W-:Y:S01]  /*a780*/  IMAD.WIDE R40, R12, 0x4, R4 ;  /* 0x000000040c287825 */ /* 0x000fe200078e0204 */
[----:B---3--:R-:W-:Y:S02]  /*a790*/  FSETP.GEU.AND P1, PT, R10, R3, PT ;  /* 0x000000030a00720b */ /* 0x008fe40003f2e000 */
[----:B------:R-:W3:Y:S04]  /*a7a0*/  LD.E R3, desc[UR8][R44.64] ;  /* 0x000000082c037980 */ /* 0x000ee8000c101900 */
[----:B------:R0:W3:Y:S01]  /*a7b0*/  LD.E R10, desc[UR8][R38.64] ;  /* 0x00000008260a7980 */ /* 0x0000e2000c101900 */
[----:B----4-:R-:W-:-:S03]  /*a7c0*/  FSETP.GEU.AND P3, PT, R29, R14, PT ;  /* 0x0000000e1d00720b */ /* 0x010fc60003f6e000 */
[----:B------:R1:W4:Y:S04]  /*a7d0*/  LD.E R14, desc[UR8][R36.64] ;  /* 0x00000008240e7980 */ /* 0x000328000c101900 */
[----:B------:R-:W4:Y:S01]  /*a7e0*/  LD.E R29, desc[UR8][R42.64] ;  /* 0x000000082a1d7980 */ /* 0x000f22000c101900 */
[----:B------:R-:W-:Y:S01]  /*a7f0*/  FSETP.GEU.AND P4, PT, R31, R22, PT ;  /* 0x000000161f00720b */ /* 0x000fe20003f8e000 */
[--C-:B------:R-:W-:Y:S02]  /*a800*/  IMAD.WIDE R30, R19, 0x4, R4.reuse ;  /* 0x00000004131e7825 */ /* 0x100fe400078e0204 */
[----:B------:R-:W4:Y:S04]  /*a810*/  LD.E R22, desc[UR8][R40.64] ;  /* 0x0000000828167980 */ /* 0x000f28000c101900 */
[----:B------:R-:W4:Y:S01]  /*a820*/  LD.E R31, desc[UR8][R30.64] ;  /* 0x000000081e1f7980 */ /* 0x000f22000c101900 */
[----:B0-----:R-:W-:-:S05]  /*a830*/  IMAD.WIDE R38, R9, 0x4, R4 ;  /* 0x0000000409267825 */ /* 0x001fca00078e0204 */
[----:B------:R0:W4:Y:S01]  /*a840*/  LD.E R26, desc[UR8][R38.64] ;  /* 0x00000008261a7980 */ /* 0x000122000c101900 */
[----:B--2---:R-:W-:Y:S02]  /*a850*/  FSETP.GEU.AND P0, PT, R6, R25, PT ;  /* 0x000000190600720b */ /* 0x004fe40003f0e000 */
[----:B------:R-:W-:Y:S02]  /*a860*/  SEL R6, R28, R23, P2 ;  /* 0x000000171c067207 */ /* 0x000fe40001000000 */
[----:B------:R-:W-:Y:S02]  /*a870*/  SEL R25, R20, R21, P1 ;  /* 0x0000001514197207 */ /* 0x000fe40000800000 */
[----:B------:R-:W-:Y:S01]  /*a880*/  SEL R20, R21, R20, P1 ;  /* 0x0000001415147207 */ /* 0x000fe20000800000 */
[----:B-1----:R-:W-:Y:S01]  /*a890*/  IMAD.WIDE R36, R6, 0x4, R4 ;  /* 0x0000000406247825 */ /* 0x002fe200078e0204 */
[----:B------:R-:W-:Y:S02]  /*a8a0*/  SEL R21, R13, R16, P3 ;  /* 0x000000100d157207 */ /* 0x000fe40001800000 */
[----:B------:R-:W-:-:S02]  /*a8b0*/  SEL R16, R16, R13, P3 ;  /* 0x0000000d10107207 */ /* 0x000fc40001800000 */
[----:B------:R-:W-:Y:S01]  /*a8c0*/  SEL R13, R32, R35, P4 ;  /* 0x00000023200d7207 */ /* 0x000fe20002000000 */
[----:B------:R1:W2:Y:S01]  /*a8d0*/  LD.E R33, desc[UR8][R36.64] ;  /* 0x0000000824217980 */ /* 0x0002a2000c101900 */
[----:B------:R-:W-:Y:S01]  /*a8e0*/  SEL R32, R35, R32, P4 ;  /* 0x0000002023207207 */ /* 0x000fe20002000000 */
[----:B0-----:R-:W-:Y:S01]  /*a8f0*/  IMAD.WIDE R38, R25, 0x4, R4 ;  /* 0x0000000419267825 */ /* 0x001fe200078e0204 */
[----:B------:R-:W-:-:S03]  /*a900*/  SEL R23, R23, R28, P2 ;  /* 0x0000001c17177207 */ /* 0x000fc60001000000 */
[----:B------:R-:W-:-:S04]  /*a910*/  IMAD.WIDE R44, R16, 0x4, R4 ;  /* 0x00000004102c7825 */ /* 0x000fc800078e0204 */
[----:B-1----:R-:W-:-:S04]  /*a920*/  IMAD.WIDE R36, R21, 0x4, R4 ;  /* 0x0000000415247825 */ /* 0x002fc800078e0204 */
[--C-:B------:R-:W-:Y:S02]  /*a930*/  IMAD.WIDE R42, R32, 0x4, R4.reuse ;  /* 0x00000004202a7825 */ /* 0x100fe400078e0204 */
[----:B------:R-:W2:Y:S02]  /*a940*/  LD.E R37, desc[UR8][R36.64] ;  /* 0x0000000824257980 */ /* 0x000ea4000c101900 */
[--C-:B------:R-:W-:Y:S02]  /*a950*/  IMAD.WIDE R34, R23, 0x4, R4.reuse ;  /* 0x0000000417227825 */ /* 0x100fe400078e0204 */
[----:B------:R-:W2:Y:S01]  /*a960*/  LD.E R28, desc[UR8][R42.64] ;  /* 0x000000082a1c7980 */ /* 0x000ea2000c101900 */
[----:B------:R-:W-:Y:S01]  /*a970*/  SEL R30, R27, R8, P0 ;  /* 0x000000081b1e7207 */ /* 0x000fe20000000000 */
[--C-:B------:R-:W-:Y:S01]  /*a980*/  IMAD.WIDE R40, R20, 0x4, R4.reuse ;  /* 0x0000000414287825 */ /* 0x100fe200078e0204 */
[----:B---3--:R-:W-:Y:S01]  /*a990*/  FSETP.GEU.AND P3, PT, R10, R3, PT ;  /* 0x000000030a00720b */ /* 0x008fe20003f6e000 */
[----:B------:R-:W3:Y:S04]  /*a9a0*/  LD.E R35, desc[UR8][R34.64] ;  /* 0x0000000822237980 */ /* 0x000ee8000c101900 */
[----:B------:R0:W3:Y:S02]  /*a9b0*/  LD.E R10, desc[UR8][R40.64] ;  /* 0x00000008280a7980 */ /* 0x0000e4000c101900 */
[----:B0-----:R-:W-:Y:S01]  /*a9c0*/  IMAD.WIDE R40, R13, 0x4, R4 ;  /* 0x000000040d287825 */ /* 0x001fe200078e0204 */
[----:B----4-:R-:W-:-:S02]  /*a9d0*/  FSETP.GEU.AND P4, PT, R14, R29, PT ;  /* 0x0000001d0e00720b */ /* 0x010fc40003f8e000 */
[----:B------:R0:W4:Y:S04]  /*a9e0*/  LD.E R29, desc[UR8][R38.64] ;  /* 0x00000008261d7980 */ /* 0x000128000c101900 */
[----:B------:R1:W4:Y:S01]  /*a9f0*/  LD.E R14, desc[UR8][R44.64] ;  /* 0x000000082c0e7980 */ /* 0x000322000c101900 */
[----:B------:R-:W-:-:S03]  /*aa00*/  FSETP.GEU.AND P2, PT, R31, R22, PT ;  /* 0x000000161f00720b */ /* 0x000fc60003f4e000 */
[----:B------:R-:W4:Y:S01]  /*aa10*/  LD.E R22, desc[UR8][R40.64] ;  /* 0x0000000828167980 */ /* 0x000f22000c101900 */
[----:B0-----:R-:W-:-:S05]  /*aa20*/  IMAD.WIDE R38, R30, 0x4, R4 ;  /* 0x000000041e267825 */ /* 0x001fca00078e0204 */
[----:B------:R0:W4:Y:S01]  /*aa30*/  LD.E R31, desc[UR8][R38.64] ;  /* 0x00000008261f7980 */ /* 0x000122000c101900 */
[----:B------:R-:W-:Y:S02]  /*aa40*/  SEL R27, R8, R27, P0 ;  /* 0x0000001b081b7207 */ /* 0x000fe40000000000 */
[----:B------:R-:W-:Y:S02]  /*aa50*/  SEL R3, R0, R11, P3 ;  /* 0x0000000b00037207 */ /* 0x000fe40001800000 */
[----:B------:R-:W-:Y:S02]  /*aa60*/  SEL R8, R11, R0, P3 ;  /* 0x000000000b087207 */ /* 0x000fe40001800000 */
[----:B------:R-:W-:Y:S02]  /*aa70*/  SEL R0, R24, R7, P4 ;  /* 0x0000000718007207 */ /* 0x000fe40002000000 */
[----:B------:R-:W-:Y:S01]  /*aa80*/  SEL R11, R19, R12, P2 ;  /* 0x0000000c130b7207 */ /* 0x000fe20001000000 */
[----:B-1----:R-:W-:-:S04]  /*aa90*/  IMAD.WIDE R44, R27, 0x4, R4 ;  /* 0x000000041b2c7825 */ /* 0x002fc800078e0204 */
[----:B0-----:R-:W-:Y:S01]  /*aaa0*/  IMAD.WIDE R38, R11, 0x4, R4 ;  /* 0x000000040b267825 */ /* 0x001fe200078e0204 */
[----:B--2---:R-:W-:-:S04]  /*aab0*/  FSETP.GEU.AND P1, PT, R33, R26, PT ;  /* 0x0000001a2100720b */ /* 0x004fc80003f2e000 */
[----:B------:R-:W-:Y:S01]  /*aac0*/  SEL R26, R9, R6, P1 ;  /* 0x00000006091a7207 */ /* 0x000fe20000800000 */
[----:B------:R-:W-:-:S05]  /*aad0*/  IMAD.WIDE R42, R8, 0x4, R4 ;  /* 0x00000004082a7825 */ /* 0x000fca00078e0204 */
[----:B------:R-:W2:Y:S01]  /*aae0*/  LD.E R33, desc[UR8][R42.64] ;  /* 0x000000082a217980 */ /* 0x000ea2000c101900 */
[----:B------:R-:W-:Y:S01]  /*aaf0*/  FSETP.GEU.AND P5, PT, R28, R37, PT ;  /* 0x000000251c00720b */ /* 0x000fe20003fae000 */
[----:B------:R-:W-:Y:S01]  /*ab00*/  IMAD.WIDE R36, R3, 0x4, R4 ;  /* 0x0000000403247825 */ /* 0x000fe200078e0204 */
[----:B---3--:R-:W-:-:S03]  /*ab10*/  FSETP.GEU.AND P0, PT, R10, R35, PT ;  /* 0x000000230a00720b */ /* 0x008fc60003f0e000 */
[--C-:B------:R-:W-:Y:S01]  /*ab20*/  IMAD.WIDE R34, R26, 0x4, R4.reuse ;  /* 0x000000041a227825 */ /* 0x100fe200078e0204 */
[----:B------:R0:W3:Y:S05]  /*ab30*/  LD.E R10, desc[UR8][R36.64] ;  /* 0x00000008240a7980 */ /* 0x0000ea000c101900 */
[----:B------:R-:W2:Y:S01]  /*ab40*/  LD.E R35, desc[UR8][R34.64] ;  /* 0x0000000822237980 */ /* 0x000ea2000c101900 */
[----:B----4-:R-:W-:Y:S01]  /*ab50*/  FSETP.GEU.AND P3, PT, R14, R29, PT ;  /* 0x0000001d0e00720b */ /* 0x010fe20003f6e000 */
[----:B------:R-:W-:Y:S02]  /*ab60*/  IMAD.WIDE R28, R0, 0x4, R4 ;  /* 0x00000004001c7825 */ /* 0x000fe400078e0204 */
[----:B------:R-:W4:Y:S04]  /*ab70*/  LD.E R14, desc[UR8][R44.64] ;  /* 0x000000082c0e7980 */ /* 0x000f28000c101900 */
[----:B------:R-:W3:Y:S01]  /*ab80*/  LD.E R29, desc[UR8][R28.64] ;  /* 0x000000081c1d7980 */ /* 0x000ee2000c101900 */
[----:B------:R-:W-:-:S03]  /*ab90*/  FSETP.GEU.AND P6, PT, R31, R22, PT ;  /* 0x000000161f00720b */ /* 0x000fc60003fce000 */
[----:B------:R1:W2:Y:S01]  /*aba0*/  LD.E R22, desc[UR8][R38.64] ;  /* 0x0000000826167980 */ /* 0x0002a2000c101900 */
[----:B------:R-:W-:Y:S02]  /*abb0*/  SEL R31, R20, R23, P0 ;  /* 0x00000017141f7207 */ /* 0x000fe40000000000 */
[----:B------:R-:W-:Y:S02]  /*abc0*/  SEL R20, R23, R20, P0 ;  /* 0x0000001417147207 */ /* 0x000fe40000000000 */
[----:B------:R-:W-:Y:S02]  /*abd0*/  SEL R23, R16, R25, P3 ;  /* 0x0000001910177207 */ /* 0x000fe40001800000 */
[----:B------:R-:W-:Y:S01]  /*abe0*/  SEL R16, R25, R16, P3 ;  /* 0x0000001019107207 */ /* 0x000fe20001800000 */
[----:B------:R-:W-:Y:S01]  /*abf0*/  IMAD.WIDE R40, R31, 0x4, R4 ;  /* 0x000000041f287825 */ /* 0x000fe200078e0204 */
[----:B------:R-:W-:-:S05]  /*ac00*/  SEL R9, R6, R9, P1 ;  /* 0x0000000906097207 */ /* 0x000fca0000800000 */
[----:B0-----:R-:W-:-:S04]  /*ac10*/  IMAD.WIDE R36, R9, 0x4, R4 ;  /* 0x0000000409247825 */ /* 0x001fc800078e0204 */
[----:B------:R-:W-:-:S04]  /*ac20*/  IMAD.WIDE R42, R20, 0x4, R4 ;  /* 0x00000004142a7825 */ /* 0x000fc800078e0204 */
[----:B-1----:R-:W-:-:S05]  /*ac30*/  IMAD.WIDE R38, R23, 0x4, R4 ;  /* 0x0000000417267825 */ /* 0x002fca00078e0204 */
[----:B------:R-:W4:Y:S01]  /*ac40*/  LD.E R6, desc[UR8][R38.64] ;  /* 0x0000000826067980 */ /* 0x000f22000c101900 */
[----:B---3--:R-:W-:Y:S01]  /*ac50*/  FSETP.GEU.AND P0, PT, R29, R10, PT ;  /* 0x0000000a1d00720b */ /* 0x008fe20003f0e000 */
[----:B------:R-:W-:Y:S02]  /*ac60*/  IMAD.WIDE R28, R16, 0x4, R4 ;  /* 0x00000004101c7825 */ /* 0x000fe400078e0204 */
[----:B------:R-:W3:Y:S01]  /*ac70*/  LD.E R10, desc[UR8][R40.64] ;  /* 0x00000008280a7980 */ /* 0x000ee2000c101900 */
[----:B--2---:R-:W-:-:S03]  /*ac80*/  FSETP.GEU.AND P1, PT, R35, R22, PT ;  /* 0x000000162300720b */ /* 0x004fc60003f2e000 */
[----:B------:R-:W3:Y:S01]  /*ac90*/  LD.E R29, desc[UR8][R28.64] ;  /* 0x000000081c1d7980 */ /* 0x000ee2000c101900 */
[----:B------:R-:W-:Y:S02]  /*aca0*/  SEL R22, R21, R32, P5 ;  /* 0x0000002015167207 */ /* 0x000fe40002800000 */
[----:B----4-:R-:W-:Y:S02]  /*acb0*/  FSETP.GEU.AND P3, PT, R33, R14, PT ;  /* 0x0000000e2100720b */ /* 0x010fe40003f6e000 */
[----:B------:R0:W2:Y:S04]  /*acc0*/  LD.E R14, desc[UR8][R36.64] ;  /* 0x00000008240e7980 */ /* 0x0000a8000c101900 */
[----:B------:R1:W2:Y:S01]  /*acd0*/  LD.E R33, desc[UR8][R42.64] ;  /* 0x000000082a217980 */ /* 0x0002a2000c101900 */
[----:B0-----:R-:W-:-:S05]  /*ace0*/  IMAD.WIDE R36, R22, 0x4, R4 ;  /* 0x0000000416247825 */ /* 0x001fca00078e0204 */
[----:B------:R0:W4:Y:S01]  /*acf0*/  LD.E R25, desc[UR8][R36.64] ;  /* 0x0000000824197980 */ /* 0x000122000c101900 */
[----:B------:R-:W-:Y:S02]  /*ad00*/  SEL R35, R13, R30, P6 ;  /* 0x0000001e0d237207 */ /* 0x000fe40003000000 */
[----:B------:R-:W-:Y:S02]  /*ad10*/  SEL R30, R30, R13, P6 ;  /* 0x0000000d1e1e7207 */ /* 0x000fe40003000000 */
[----:B------:R-:W-:Y:S01]  /*ad20*/  SEL R32, R32, R21, P5 ;  /* 0x0000001520207207 */ /* 0x000fe20002800000 */
[--C-:B-1----:R-:W-:Y:S01]  /*ad30*/  IMAD.WIDE R42, R35, 0x4, R4.reuse ;  /* 0x00000004232a7825 */ /* 0x102fe200078e0204 */
[----:B------:R-:W-:Y:S02]  /*ad40*/  SEL R28, R3, R0, P0 ;  /* 0x00000000031c7207 */ /* 0x000fe40000000000 */
[----:B------:R-:W-:Y:S01]  /*ad50*/  SEL R24, R7, R24, P4 ;  /* 0x0000001807187207 */ /* 0x000fe20002000000 */
[--C-:B0-----:R-:W-:Y:S01]  /*ad60*/  IMAD.WIDE R36, R30, 0x4, R4.reuse ;  /* 0x000000041e247825 */ /* 0x101fe200078e0204 */
[----:B------:R-:W-:Y:S01]  /*ad70*/  SEL R3, R0, R3, P0 ;  /* 0x0000000300037207 */ /* 0x000fe20000000000 */
[----:B------:R0:W4:Y:S02]  /*ad80*/  LD.E R21, desc[UR8][R42.64] ;  /* 0x000000082a157980 */ /* 0x000124000c101900 */
[----:B------:R-:W-:-:S04]  /*ad90*/  IMAD.WIDE R40, R32, 0x4, R4 ;  /* 0x0000000420287825 */ /* 0x000fc800078e0204 */
[----:B0-----:R-:W-:-:S04]  /*ada0*/  IMAD.WIDE R42, R24, 0x4, R4 ;  /* 0x00000004182a7825 */ /* 0x001fc800078e0204 */
[----:B------:R-:W-:-:S05]  /*adb0*/  IMAD.WIDE R44, R28, 0x4, R4 ;  /* 0x000000041c2c7825 */ /* 0x000fca00078e0204 */
[----:B------:R-:W4:Y:S01]  /*adc0*/  LD.E R13, desc[UR8][R44.64] ;  /* 0x000000082c0d7980 */ /* 0x000f22000c101900 */
[----:B---3--:R-:W-:Y:S02]  /*add0*/  FSETP.GEU.AND P5, PT, R29, R10, PT ;  /* 0x0000000a1d00720b */ /* 0x008fe40003fae000 */
[----:B------:R-:W-:Y:S01]  /*ade0*/  SEL R29, R27, R8, P3 ;  /* 0x000000081b1d7207 */ /* 0x000fe20001800000 */
[----:B------:R0:W3:Y:S01]  /*adf0*/  LD.E R10, desc[UR8][R36.64] ;  /* 0x00000008240a7980 */ /* 0x0000e2000c101900 */
[----:B------:R-:W-:-:S03]  /*ae00*/  SEL R27, R8, R27, P3 ;  /* 0x0000001b081b7207 */ /* 0x000fc60001800000 */
[--C-:B------:R-:W-:Y:S01]  /*ae10*/  IMAD.WIDE R38, R29, 0x4, R4.reuse ;  /* 0x000000041d267825 */ /* 0x100fe200078e0204 */
[----:B--2---:R-:W-:Y:S02]  /*ae20*/  FSETP.GEU.AND P6, PT, R33, R14, PT ;  /* 0x0000000e2100720b */ /* 0x004fe40003fce000 */
[----:B------:R1:W2:Y:S01]  /*ae30*/  LD.E R14, desc[UR8][R40.64] ;  /* 0x00000008280e7980 */ /* 0x0002a2000c101900 */
[----:B0-----:R-:W-:-:S05]  /*ae40*/  IMAD.WIDE R36, R3, 0x4, R4 ;  /* 0x0000000403247825 */ /* 0x001fca00078e0204 */
[----:B------:R0:W3:Y:S01]  /*ae50*/  LD.E R7, desc[UR8][R36.64] ;  /* 0x0000000824077980 */ /* 0x0000e2000c101900 */
[----:B----4-:R-:W-:-:S03]  /*ae60*/  FSETP.GEU.AND P3, PT, R25, R6, PT ;  /* 0x000000061900720b */ /* 0x010fc60003f6e000 */
[----:B------:R4:W3:Y:S04]  /*ae70*/  LD.E R25, desc[UR8][R38.64] ;  /* 0x0000000826197980 */ /* 0x0008e8000c101900 */
[----:B------:R4:W3:Y:S01]  /*ae80*/  LD.E R6, desc[UR8][R42.64] ;  /* 0x000000082a067980 */ /* 0x0008e2000c101900 */
[----:B-1----:R-:W-:-:S05]  /*ae90*/  IMAD.WIDE R40, R27, 0x4, R4 ;  /* 0x000000041b287825 */ /* 0x002fca00078e0204 */
[----:B------:R1:W3:Y:S01]  /*aea0*/  LD.E R8, desc[UR8][R40.64] ;  /* 0x0000000828087980 */ /* 0x0002e2000c101900 */
[----:B------:R-:W-:Y:S02]  /*aeb0*/  SEL R33, R20, R9, P6 ;  /* 0x0000000914217207 */ /* 0x000fe40003000000 */
[----:B------:R-:W-:Y:S02]  /*aec0*/  SEL R0, R26, R11, P1 ;  /* 0x0000000b1a007207 */ /* 0x000fe40000800000 */
[----:B------:R-:W-:Y:S02]  /*aed0*/  SEL R9, R9, R20, P6 ;  /* 0x0000001409097207 */ /* 0x000fe40003000000 */
[----:B------:R-:W-:Y:S01]  /*aee0*/  SEL R11, R11, R26, P1 ;  /* 0x0000001a0b0b7207 */ /* 0x000fe20000800000 */
[----:B0-----:R-:W-:Y:S01]  /*aef0*/  IMAD.WIDE R36, R0, 0x4, R4 ;  /* 0x0000000400247825 */ /* 0x001fe200078e0204 */
[----:B------:R-:W-:-:S03]  /*af00*/  SEL R12, R12, R19, P2 ;  /* 0x000000130c0c7207 */ /* 0x000fc60001000000 */
[----:B------:R-:W-:Y:S01]  /*af10*/  IMAD.WIDE R44, R9, 0x4, R4 ;  /* 0x00000004092c7825 */ /* 0x000fe200078e0204 */
[----:B------:R-:W-:-:S03]  /*af20*/  SEL R19, R16, R31, P5 ;  /* 0x0000001f10137207 */ /* 0x000fc60002800000 */
[--C-:B----4-:R-:W-:Y:S01]  /*af30*/  IMAD.WIDE R38, R12, 0x4, R4.reuse ;  /* 0x000000040c267825 */ /* 0x110fe200078e0204 */
[----:B------:R-:W4:Y:S01]  /*af40*/  LD.E R26, desc[UR8][R44.64] ;  /* 0x000000082c1a7980 */ /* 0x000f22000c101900 */
[----:B------:R-:W-:Y:S02]  /*af50*/  SEL R16, R31, R16, P5 ;  /* 0x000000101f107207 */ /* 0x000fe40002800000 */
[----:B------:R-:W-:-:S04]  /*af60*/  IMAD.WIDE R42, R33, 0x4, R4 ;  /* 0x00000004212a7825 */ /* 0x000fc800078e0204 */
[----:B-1----:R-:W-:Y:S01]  /*af70*/  IMAD.WIDE R40, R16, 0x4, R4 ;  /* 0x0000000410287825 */ /* 0x002fe200078e0204 */
[----:B--2---:R-:W-:-:S03]  /*af80*/  FSETP.GEU.AND P1, PT, R21, R14, PT ;  /* 0x0000000e1500720b */ /* 0x004fc60003f2e000 */
[----:B------:R-:W-:Y:S01]  /*af90*/  IMAD.WIDE R20, R11, 0x4, R4 ;  /* 0x000000040b147825 */ /* 0x000fe200078e0204 */
[----:B------:R0:W2:Y:S05]  /*afa0*/  LD.E R14, desc[UR8][R38.64] ;  /* 0x00000008260e7980 */ /* 0x0000aa000c101900 */
[----:B------:R-:W2:Y:S01]  /*afb0*/  LD.E R21, desc[UR8][R20.64] ;  /* 0x0000000814157980 */ /* 0x000ea2000c101900 */
[----:B---3--:R-:W-:-:S03]  /*afc0*/  FSETP.GEU.AND P2, PT, R25, R10, PT ;  /* 0x0000000a1900720b */ /* 0x008fc60003f4e000 */
[----:B------:R1:W4:Y:S01]  /*afd0*/  LD.E R25, desc[UR8][R36.64] ;  /* 0x0000000824197980 */ /* 0x000322000c101900 */
[----:B------:R-:W-:Y:S02]  /*afe0*/  FSETP.GEU.AND P0, PT, R6, R7, PT ;  /* 0x000000070600720b */ /* 0x000fe40003f0e000 */
[----:B------:R-:W-:Y:S01]  /*aff0*/  SEL R6, R23, R22, P3 ;  /* 0x0000001617067207 */ /* 0x000fe20001800000 */
[--C-:B0-----:R-:W-:Y:S01]  /*b000*/  IMAD.WIDE R38, R19, 0x4, R4.reuse ;  /* 0x0000000413267825 */ /* 0x101fe200078e0204 */
[----:B------:R-:W3:Y:S03]  /*b010*/  LD.E R10, desc[UR8][R42.64] ;  /* 0x000000082a0a7980 */ /* 0x000ee6000c101900 */
[----:B-1----:R-:W-:Y:S01]  /*b020*/  IMAD.WIDE R36, R6, 0x4, R4 ;  /* 0x0000000406247825 */ /* 0x002fe200078e0204 */
[----:B------:R-:W-:Y:S01]  /*b030*/  FSETP.GEU.AND P4, PT, R13, R8, PT ;  /* 0x000000080d00720b */ /* 0x000fe20003f8e000 */
[----:B------:R-:W3:Y:S04]  /*b040*/  LD.E R7, desc[UR8][R38.64] ;  /* 0x0000000826077980 */ /* 0x000ee8000c101900 */
[----:B------:R-:W3:Y:S04]  /*b050*/  LD.E R8, desc[UR8][R36.64] ;  /* 0x0000000824087980 */ /* 0x000ee8000c101900 */
[----:B------:R0:W3:Y:S01]  /*b060*/  LD.E R13, desc[UR8][R40.64] ;  /* 0x00000008280d7980 */ /* 0x0000e2000c101900 */
[----:B------:R-:W-:-:S02]  /*b070*/  SEL R20, R35, R32, P1 ;  /* 0x0000002023147207 */ /* 0x000fc40000800000 */
[----:B------:R-:W-:Y:S02]  /*b080*/  SEL R22, R22, R23, P3 ;  /* 0x0000001716167207 */ /* 0x000fe40001800000 */
[----:B------:R-:W-:Y:S02]  /*b090*/  SEL R35, R32, R35, P1 ;  /* 0x0000002320237207 */ /* 0x000fe40000800000 */
[----:B------:R-:W-:Y:S02]  /*b0a0*/  SEL R31, R29, R30, P2 ;  /* 0x0000001e1d1f7207 */ /* 0x000fe40001000000 */
[----:B------:R-:W-:Y:S01]  /*b0b0*/  SEL R29, R30, R29, P2 ;  /* 0x0000001d1e1d7207 */ /* 0x000fe20001000000 */
[----:B0-----:R-:W-:Y:S01]  /*b0c0*/  IMAD.WIDE R40, R22, 0x4, R4 ;  /* 0x0000000416287825 */ /* 0x001fe200078e0204 */
[----:B------:R-:W-:-:S03]  /*b0d0*/  SEL R23, R28, R27, P4 ;  /* 0x0000001b1c177207 */ /* 0x000fc60002000000 */
[--C-:B------:R-:W-:Y:S01]  /*b0e0*/  IMAD.WIDE R38, R35, 0x4, R4.reuse ;  /* 0x0000000423267825 */ /* 0x100fe200078e0204 */
[----:B------:R-:W-:Y:S02]  /*b0f0*/  SEL R28, R27, R28, P4 ;  /* 0x0000001c1b1c7207 */ /* 0x000fe40002000000 */
[----:B------:R-:W3:Y:S01]  /*b100*/  LD.E R27, desc[UR8][R40.64] ;  /* 0x00000008281b7980 */ /* 0x000ee2000c101900 */
[----:B------:R-:W-:-:S03]  /*b110*/  IMAD.WIDE R36, R20, 0x4, R4 ;  /* 0x0000000414247825 */ /* 0x000fc600078e0204 */
[----:B------:R0:W3:Y:S01]  /*b120*/  LD.E R30, desc[UR8][R38.64] ;  /* 0x00000008261e7980 */ /* 0x0000e2000c101900 */
[----:B------:R-:W-:-:S04]  /*b130*/  IMAD.WIDE R44, R29, 0x4, R4 ;  /* 0x000000041d2c7825 */ /* 0x000fc800078e0204 */
[----:B------:R-:W-:-:S04]  /*b140*/  IMAD.WIDE R42, R31, 0x4, R4 ;  /* 0x000000041f2a7825 */ /* 0x000fc800078e0204 */
[----:B0-----:R-:W-:-:S04]  /*b150*/  IMAD.WIDE R38, R23, 0x4, R4 ;  /* 0x0000000417267825 */ /* 0x001fc800078e0204 */
[--C-:B------:R-:W-:Y:S01]  /*b160*/  IMAD.WIDE R40, R28, 0x4, R4.reuse ;  /* 0x000000041c287825 */ /* 0x100fe200078e0204 */
[----:B--2---:R-:W-:Y:S02]  /*b170*/  FSETP.GEU.AND P1, PT, R21, R14, PT ;  /* 0x0000000e1500720b */ /* 0x004fe40003f2e000 */
[----:B------:R0:W2:Y:S01]  /*b180*/  LD.E R14, desc[UR8][R36.64] ;  /* 0x00000008240e7980 */ /* 0x0000a2000c101900 */
[----:B----4-:R-:W-:Y:S02]  /*b190*/  FSETP.GEU.AND P2, PT, R26, R25, PT ;  /* 0x000000191a00720b */ /* 0x010fe40003f4e000 */
[----:B------:R-:W-:Y:S01]  /*b1a0*/  SEL R26, R3, R24, P0 ;  /* 0x00000018031a7207 */ /* 0x000fe20000000000 */
[----:B------:R-:W2:Y:S04]  /*b1b0*/  LD.E R25, desc[UR8][R44.64] ;  /* 0x000000082c197980 */ /* 0x000ea8000c101900 */
[----:B0-----:R-:W-:-:S05]  /*b1c0*/  IMAD.WIDE R36, R26, 0x4, R4 ;  /* 0x000000041a247825 */ /* 0x001fca00078e0204 */
[----:B------:R-:W4:Y:S01]  /*b1d0*/  LD.E R21, desc[UR8][R36.64] ;  /* 0x0000000824157980 */ /* 0x000f22000c101900 */
[----:B---3--:R-:W-:-:S03]  /*b1e0*/  FSETP.GEU.AND P4, PT, R8, R7, PT ;  /* 0x000000070800720b */ /* 0x008fc60003f8e000 */
[----:B------:R-:W4:Y:S01]  /*b1f0*/  LD.E R8, desc[UR8][R38.64] ;  /* 0x0000000826087980 */ /* 0x000f22000c101900 */
[----:B------:R-:W-:-:S03]  /*b200*/  FSETP.GEU.AND P3, PT, R13, R10, PT ;  /* 0x0000000a0d00720b */ /* 0x000fc60003f6e000 */
[----:B------:R0:W3:Y:S04]  /*b210*/  LD.E R10, desc[UR8][R42.64] ;  /* 0x000000082a0a7980 */ /* 0x0000e8000c101900 */
[----:B------:R1:W3:Y:S01]  /*b220*/  LD.E R13, desc[UR8][R40.64] ;  /* 0x00000008280d7980 */ /* 0x0002e2000c101900 */
[----:B------:R-:W-:Y:S02]  /*b230*/  SEL R7, R9, R0, P2 ;  /* 0x0000000009077207 */ /* 0x000fe40001000000 */
[----:B------:R-:W-:Y:S02]  /*b240*/  SEL R9, R0, R9, P2 ;  /* 0x0000000900097207 */ /* 0x000fe40001000000 */
[----:B------:R-:W-:-:S03]  /*b250*/  SEL R0, R11, R12, P1 ;  /* 0x0000000c0b007207 */ /* 0x000fc60000800000 */
[----:B0-----:R-:W-:-:S04]  /*b260*/  IMAD.WIDE R42, R9, 0x4, R4 ;  /* 0x00000004092a7825 */ /* 0x001fc800078e0204 */
[--C-:B------:R-:W-:Y:S01]  /*b270*/  IMAD.WIDE R44, R0, 0x4, R4.reuse ;  /* 0x00000004002c7825 */ /* 0x100fe200078e0204 */
[----:B------:R-:W-:Y:S02]  /*b280*/  FSETP.GEU.AND P5, PT, R30, R27, PT ;  /* 0x0000001b1e00720b */ /* 0x000fe40003fae000 */
[----:B------:R-:W-:Y:S02]  /*b290*/  SEL R27, R16, R33, P3 ;  /* 0x00000021101b7207 */ /* 0x000fe40001800000 */
[----:B------:R-:W-:Y:S02]  /*b2a0*/  SEL R30, R19, R6, P4 ;  /* 0x00000006131e7207 */ /* 0x000fe40002000000 */
[----:B------:R-:W-:Y:S01]  /*b2b0*/  SEL R16, R33, R16, P3 ;  /* 0x0000001021107207 */ /* 0x000fe20001800000 */
[----:B------:R-:W-:-:S04]  /*b2c0*/  IMAD.WIDE R38, R27, 0x4, R4 ;  /* 0x000000041b267825 */ /* 0x000fc800078e0204 */
[----:B------:R-:W-:-:S04]  /*b2d0*/  IMAD.WIDE R36, R30, 0x4, R4 ;  /* 0x000000041e247825 */ /* 0x000fc800078e0204 */
[----:B------:R-:W-:-:S04]  /*b2e0*/  IMAD.WIDE R32, R7, 0x4, R4 ;  /* 0x0000000407207825 */ /* 0x000fc800078e0204 */
[----:B-1----:R-:W-:Y:S01]  /*b2f0*/  IMAD.WIDE R40, R16, 0x4, R4 ;  /* 0x0000000410287825 */ /* 0x002fe200078e0204 */
[----:B--2---:R-:W-:Y:S02]  /*b300*/  FSETP.GEU.AND P6, PT, R25, R14, PT ;  /* 0x0000000e1900720b */ /* 0x004fe40003fce000 */
[----:B------:R-:W2:Y:S04]  /*b310*/  LD.E R14, desc[UR8][R44.64] ;  /* 0x000000082c0e7980 */ /* 0x000ea8000c101900 */
[----:B------:R-:W2:Y:S01]  /*b320*/  LD.E R25, desc[UR8][R42.64] ;  /* 0x000000082a197980 */ /* 0x000ea2000c101900 */
[----:B----4-:R-:W-:-:S03]  /*b330*/  FSETP.GEU.AND P3, PT, R21, R8, PT ;  /* 0x000000081500720b */ /* 0x010fc60003f6e000 */
[----:B------:R-:W4:Y:S04]  /*b340*/  LD.E R8, desc[UR8][R38.64] ;  /* 0x0000000826087980 */ /* 0x000f28000c101900 */
[----:B------:R0:W4:Y:S01]  /*b350*/  LD.E R21, desc[UR8][R36.64] ;  /* 0x0000000824157980 */ /* 0x000122000c101900 */
[----:B---3--:R-:W-:-:S03]  /*b360*/  FSETP.GEU.AND P2, PT, R13, R10, PT ;  /* 0x0000000a0d00720b */ /* 0x008fc60003f4e000 */
[----:B------:R1:W3:Y:S04]  /*b370*/  LD.E R10, desc[UR8][R32.64] ;  /* 0x00000008200a7980 */ /* 0x0002e8000c101900 */
[----:B------:R1:W3:Y:S01]  /*b380*/  LD.E R13, desc[UR8][R40.64] ;  /* 0x00000008280d7980 */ /* 0x0002e2000c101900 */
[----:B------:R-:W-:Y:S02]  /*b390*/  SEL R6, R6, R19, P4 ;  /* 0x0000001306067207 */ /* 0x000fe40002000000 */
[----:B------:R-:W-:Y:S02]  /*b3a0*/  SEL R19, R35, R22, P5 ;  /* 0x0000001623137207 */ /* 0x000fe40002800000 */
[----:B------:R-:W-:Y:S01]  /*b3b0*/  SEL R35, R22, R35, P5 ;  /* 0x0000002316237207 */ /* 0x000fe20002800000 */
[----:B0-----:R-:W-:Y:S01]  /*b3c0*/  IMAD.WIDE R36, R6, 0x4, R4 ;  /* 0x0000000406247825 */ /* 0x001fe200078e0204 */
[----:B-1----:R-:W-:-:S02]  /*b3d0*/  SEL R33, R29, R20, P6 ;  /* 0x000000141d217207 */ /* 0x002fc40003000000 */
[----:B------:R-:W-:Y:S01]  /*b3e0*/  SEL R22, R31, R28, P2 ;  /* 0x0000001c1f167207 */ /* 0x000fe20001000000 */
[----:B------:R-:W-:Y:S01]  /*b3f0*/  IMAD.WIDE R44, R35, 0x4, R4 ;  /* 0x00000004232c7825 */ /* 0x000fe200078e0204 */
[----:B------:R-:W-:-:S03]  /*b400*/  SEL R20, R20, R29, P6 ;  /* 0x0000001d14147207 */ /* 0x000fc60003000000 */
[----:B------:R-:W-:-:S04]  /*b410*/  IMAD.WIDE R38, R33, 0x4, R4 ;  /* 0x0000000421267825 */ /* 0x000fc800078e0204 */
[----:B------:R-:W-:-:S04]  /*b420*/  IMAD.WIDE R42, R19, 0x4, R4 ;  /* 0x00000004132a7825 */ /* 0x000fc800078e0204 */
[--C-:B------:R-:W-:Y:S01]  /*b430*/  IMAD.WIDE R40, R20, 0x4, R4.reuse ;  /* 0x0000000414287825 */ /* 0x100fe200078e0204 */
[----:B--2---:R-:W-:Y:S02]  /*b440*/  FSETP.GEU.AND P4, PT, R25, R14, PT ;  /* 0x0000000e1900720b */ /* 0x004fe40003f8e000 */
[----:B------:R0:W2:Y:S04]  /*b450*/  LD.E R14, desc[UR8][R36.64] ;  /* 0x00000008240e7980 */ /* 0x0000a8000c101900 */
[----:B------:R-:W2:Y:S01]  /*b460*/  LD.E R25, desc[UR8][R44.64] ;  /* 0x000000082c197980 */ /* 0x000ea2000c101900 */
[----:B0-----:R-:W-:Y:S01]  /*b470*/  IMAD.WIDE R36, R22, 0x4, R4 ;  /* 0x0000000416247825 */ /* 0x001fe200078e0204 */
[----:B----4-:R-:W-:Y:S02]  /*b480*/  FSETP.GEU.AND P5, PT, R21, R8, PT ;  /* 0x000000081500720b */ /* 0x010fe40003fae000 */
[----:B------:R-:W4:Y:S04]  /*b490*/  LD.E R8, desc[UR8][R38.64] ;  /* 0x0000000826087980 */ /* 0x000f28000c101900 */
[----:B------:R-:W4:Y:S01]  /*b4a0*/  LD.E R21, desc[UR8][R36.64] ;  /* 0x0000000824157980 */ /* 0x000f22000c101900 */
[----:B---3--:R-:W-:-:S03]  /*b4b0*/  FSETP.GEU.AND P6, PT, R13, R10, PT ;  /* 0x0000000a0d00720b */ /* 0x008fc60003fce000 */
[----:B------:R-:W3:Y:S04]  /*b4c0*/  LD.E R10, desc[UR8][R42.64] ;  /* 0x000000082a0a7980 */ /* 0x000ee8000c101900 */
        /* <DEDUP_REMOVED lines=8> */
[----:B------:R-:W-:-:S04]  /*b550*/  SEL R9, R9, R0, P4 ;  /* 0x0000000009097207 */ /* 0x000fc80002000000 */
[----:B------:R0:W3:Y:S01]  /*b560*/  LD.E R0, desc[UR8][R36.64] ;  /* 0x0000000824007980 */ /* 0x0000e2000c101900 */
[----:B------:R-:W-:Y:S01]  /*b570*/  IMAD.WIDE R42, R9, 0x4, R4 ;  /* 0x00000004092a7825 */ /* 0x000fe200078e0204 */
[----:B--2---:R-:W-:-:S03]  /*b580*/  FSETP.GEU.AND P0, PT, R25, R14, PT ;  /* 0x0000000e1900720b */ /* 0x004fc60003f0e000 */
[----:B------:R-:W-:Y:S01]  /*b590*/  IMAD.WIDE R24, R28, 0x4, R4 ;  /* 0x000000041c187825 */ /* 0x000fe200078e0204 */
[----:B------:R1:W2:Y:S05]  /*b5a0*/  LD.E R14, desc[UR8][R40.64] ;  /* 0x00000008280e7980 */ /* 0x0002aa000c101900 */
[----:B------:R-:W2:Y:S01]  /*b5b0*/  LD.E R25, desc[UR8][R24.64] ;  /* 0x0000000818197980 */ /* 0x000ea2000c101900 */
[----:B----4-:R-:W-:Y:S02]  /*b5c0*/  FSETP.GEU.AND P2, PT, R21, R8, PT ;  /* 0x000000081500720b */ /* 0x010fe40003f4e000 */
[----:B------:R-:W-:-:S05]  /*b5d0*/  SEL R8, R27, R30, P5 ;  /* 0x0000001e1b087207 */ /* 0x000fca0002800000 */
[--C-:B0-----:R-:W-:Y:S01]  /*b5e0*/  IMAD.WIDE R36, R8, 0x4, R4.reuse ;  /* 0x0000000408247825 */ /* 0x101fe200078e0204 */
[----:B---3--:R-:W-:Y:S02]  /*b5f0*/  FSETP.GEU.AND P1, PT, R13, R10, PT ;  /* 0x0000000a0d00720b */ /* 0x008fe40003f2e000 */
[----:B------:R-:W-:Y:S02]  /*b600*/  SEL R10, R7, R16, P6 ;  /* 0x00000010070a7207 */ /* 0x000fe40003000000 */
[----:B------:R-:W-:Y:S01]  /*b610*/  SEL R7, R16, R7, P6 ;  /* 0x0000000710077207 */ /* 0x000fe20003000000 */
[----:B------:R0:W3:Y:S02]  /*b620*/  LD.E R24, desc[UR8][R36.64] ;  /* 0x0000000824187980 */ /* 0x0000e4000c101900 */
[--C-:B-1----:R-:W-:Y:S02]  /*b630*/  IMAD.WIDE R40, R10, 0x4, R4.reuse ;  /* 0x000000040a287825 */ /* 0x102fe400078e0204 */
[----:B------:R-:W4:Y:S04]  /*b640*/  LD.E R16, desc[UR8][R42.64] ;  /* 0x000000082a107980 */ /* 0x000f28000c101900 */
[----:B------:R-:W4:Y:S01]  /*b650*/  LD.E R21, desc[UR8][R40.64] ;  /* 0x0000000828157980 */ /* 0x000f22000c101900 */
[----:B0-----:R-:W-:-:S05]  /*b660*/  IMAD.WIDE R36, R7, 0x4, R4 ;  /* 0x0000000407247825 */ /* 0x001fca00078e0204 */
[----:B------:R0:W3:Y:S01]  /*b670*/  LD.E R29, desc[UR8][R36.64] ;  /* 0x00000008241d7980 */ /* 0x0000e2000c101900 */
[----:B------:R-:W-:Y:S02]  /*b680*/  SEL R26, R26, R23, P3 ;  /* 0x000000171a1a7207 */ /* 0x000fe40001800000 */
[----:B------:R-:W-:Y:S02]  /*b690*/  SEL R23, R35, R6, P0 ;  /* 0x0000000623177207 */ /* 0x000fe40000000000 */
[----:B------:R-:W-:-:S03]  /*b6a0*/  SEL R6, R6, R35, P0 ;  /* 0x0000002306067207 */ /* 0x000fc60000000000 */
[----:B0-----:R-:W-:Y:S01]  /*b6b0*/  IMAD.WIDE R36, R23, 0x4, R4 ;  /* 0x0000000417247825 */ /* 0x001fe200078e0204 */
[----:B------:R-:W-:-:S04]  /*b6c0*/  SEL R27, R30, R27, P5 ;  /* 0x0000001b1e1b7207 */ /* 0x000fc80002800000 */
[----:B------:R0:W3:Y:S01]  /*b6d0*/  LD.E R30, desc[UR8][R36.64] ;  /* 0x00000008241e7980 */ /* 0x0000e2000c101900 */
[----:B------:R-:W-:-:S04]  /*b6e0*/  IMAD.WIDE R34, R3, 0x4, R4 ;  /* 0x0000000403227825 */ /* 0x000fc800078e0204 */
[----:B------:R-:W-:Y:S02]  /*b6f0*/  IMAD.WIDE R38, R12, 0x4, R4 ;  /* 0x000000040c267825 */ /* 0x000fe400078e0204 */
[----:B------:R-:W3:Y:S04]  /*b700*/  LD.E R34, desc[UR8][R34.64] ;  /* 0x0000000822227980 */ /* 0x000ee8000c101900 */
[----:B------:R-:W3:Y:S01]  /*b710*/  LD.E R13, desc[UR8][R38.64] ;  /* 0x00000008260d7980 */ /* 0x000ee2000c101900 */
[----:B--2---:R-:W-:-:S04]  /*b720*/  FSETP.GEU.AND P0, PT, R25, R14, PT ;  /* 0x0000000e1900720b */ /* 0x004fc80003f0e000 */
[----:B------:R-:W-:Y:S02]  /*b730*/  SEL R14, R28, R31, P0 ;  /* 0x0000001f1c0e7207 */ /* 0x000fe40000000000 */
[----:B------:R-:W-:-:S05]  /*b740*/  SEL R28, R31, R28, P0 ;  /* 0x0000001c1f1c7207 */ /* 0x000fca0000000000 */
[----:B0-----:R-:W-:Y:S01]  /*b750*/  IMAD.WIDE R36, R28, 0x4, R4 ;  /* 0x000000041c247825 */ /* 0x001fe200078e0204 */
[----:B------:R-:W-:Y:S02]  /*b760*/  SEL R25, R20, R19, P1 ;  /* 0x0000001314197207 */ /* 0x000fe40000800000 */
[----:B------:R-:W-:Y:S02]  /*b770*/  SEL R20, R19, R20, P1 ;  /* 0x0000001413147207 */ /* 0x000fe40000800000 */
[----:B------:R-:W-:Y:S02]  /*b780*/  SEL R19, R22, R33, P2 ;  /* 0x0000002116137207 */ /* 0x000fe40001000000 */
[----:B------:R-:W-:Y:S02]  /*b790*/  SEL R22, R33, R22, P2 ;  /* 0x0000001621167207 */ /* 0x000fe40001000000 */
[----:B----4-:R-:W-:Y:S02]  /*b7a0*/  FSETP.GEU.AND P2, PT, R21, R16, PT ;  /* 0x000000101500720b */ /* 0x010fe40003f4e000 */
[----:B---3--:R-:W-:-:S02]  /*b7b0*/  FSETP.GEU.AND P3, PT, R24, R29, PT ;  /* 0x0000001d1800720b */ /* 0x008fc40003f6e000 */
[----:B------:R0:W2:Y:S02]  /*b7c0*/  LD.E R29, desc[UR8][R36.64] ;  /* 0x00000008241d7980 */ /* 0x0000a4000c101900 */
[----:B0-----:R-:W-:-:S05]  /*b7d0*/  IMAD.WIDE R36, R26, 0x4, R4 ;  /* 0x000000041a247825 */ /* 0x001fca00078e0204 */
[----:B------:R-:W3:Y:S01]  /*b7e0*/  LD.E R21, desc[UR8][R36.64] ;  /* 0x0000000824157980 */ /* 0x000ee2000c101900 */
[----:B------:R-:W-:-:S04]  /*b7f0*/  IMAD.WIDE R38, R27, 0x4, R4 ;  /* 0x000000041b267825 */ /* 0x000fc800078e0204 */
[----:B------:R-:W-:Y:S01]  /*b800*/  IMAD.WIDE R40, R6, 0x4, R4 ;  /* 0x0000000406287825 */ /* 0x000fe200078e0204 */
[----:B------:R0:W4:Y:S01]  /*b810*/  LD.E R32, desc[UR8][R38.64] ;  /* 0x0000000826207980 */ /* 0x000122000c101900 */
[----:B------:R-:W-:-:S03]  /*b820*/  FSETP.GEU.AND P1, PT, R13, R0, PT ;  /* 0x000000000d00720b */ /* 0x000fc60003f2e000 */
[----:B------:R1:W4:Y:S01]  /*b830*/  LD.E R13, desc[UR8][R40.64] ;  /* 0x00000008280d7980 */ /* 0x000322000c101900 */
[----:B------:R-:W-:-:S04]  /*b840*/  IMAD.WIDE R44, R20, 0x4, R4 ;  /* 0x00000004142c7825 */ /* 0x000fc800078e0204 */
[--C-:B------:R-:W-:Y:S01]  /*b850*/  IMAD.WIDE R42, R22, 0x4, R4.reuse ;  /* 0x00000004162a7825 */ /* 0x100fe200078e0204 */
[----:B------:R-:W2:Y:S03]  /*b860*/  LD.E R33, desc[UR8][R44.64] ;  /* 0x000000082c217980 */ /* 0x000ea6000c101900 */
[--C-:B0-----:R-:W-:Y:S01]  /*b870*/  IMAD.WIDE R38, R19, 0x4, R4.reuse ;  /* 0x0000000413267825 */ /* 0x101fe200078e0204 */
[----:B------:R-:W2:Y:S03]  /*b880*/  LD.E R31, desc[UR8][R42.64] ;  /* 0x000000082a1f7980 */ /* 0x000ea6000c101900 */
[----:B-1----:R-:W-:Y:S01]  /*b890*/  IMAD.WIDE R40, R25, 0x4, R4 ;  /* 0x0000000419287825 */ /* 0x002fe200078e0204 */
[----:B------:R-:W2:Y:S04]  /*b8a0*/  LD.E R16, desc[UR8][R38.64] ;  /* 0x0000000826107980 */ /* 0x000ea8000c101900 */
[----:B------:R-:W2:Y:S01]  /*b8b0*/  LD.E R0, desc[UR8][R40.64] ;  /* 0x0000000828007980 */ /* 0x000ea2000c101900 */
[----:B---3--:R-:W-:-:S04]  /*b8c0*/  FSETP.GEU.AND P0, PT, R34, R21, PT ;  /* 0x000000152200720b */ /* 0x008fc80003f0e000 */
[----:B------:R-:W-:Y:S01]  /*b8d0*/  SEL R21, R26, R3, P0 ;  /* 0x000000031a157207 */ /* 0x000fe20000000000 */
[----:B------:R-:W-:-:S04]  /*b8e0*/  IMAD.WIDE R34, R14, 0x4, R4 ;  /* 0x000000040e227825 */ /* 0x000fc800078e0204 */
[----:B------:R-:W-:Y:S02]  /*b8f0*/  IMAD.WIDE R36, R21, 0x4, R4 ;  /* 0x0000000415247825 */ /* 0x000fe400078e0204 */
[----:B------:R-:W3:Y:S04]  /*b900*/  LD.E R4, desc[UR8][R34.64] ;  /* 0x0000000822047980 */ /* 0x000ee8000c101900 */
[----:B------:R-:W3:Y:S01]  /*b910*/  LD.E R5, desc[UR8][R36.64] ;  /* 0x0000000824057980 */ /* 0x000ee2000c101900 */
[----:B----4-:R-:W-:Y:S02]  /*b920*/  FSETP.GEU.AND P4, PT, R13, R32, PT ;  /* 0x000000200d00720b */ /* 0x010fe40003f8e000 */
[----:B------:R-:W-:Y:S02]  /*b930*/  SEL R13, R12, R11, P1 ;  /* 0x0000000b0c0d7207 */ /* 0x000fe40000800000 */
[----:B------:R-:W-:-:S02]  /*b940*/  SEL R12, R11, R12, P1 ;  /* 0x0000000c0b0c7207 */ /* 0x000fc40000800000 */
[----:B------:R-:W-:Y:S02]  /*b950*/  SEL R11, R10, R9, P2 ;  /* 0x000000090a0b7207 */ /* 0x000fe40001000000 */
[----:B------:R-:W-:Y:S02]  /*b960*/  SEL R10, R9, R10, P2 ;  /* 0x0000000a090a7207 */ /* 0x000fe40001000000 */
[----:B------:R-:W-:Y:S02]  /*b970*/  SEL R9, R8, R7, P3 ;  /* 0x0000000708097207 */ /* 0x000fe40001800000 */
[----:B------:R-:W-:Y:S02]  /*b980*/  SEL R8, R7, R8, P3 ;  /* 0x0000000807087207 */ /* 0x000fe40001800000 */
[----:B--2---:R-:W-:Y:S02]  /*b990*/  FSETP.GEU.AND P1, PT, R33, R30, PT ;  /* 0x0000001e2100720b */ /* 0x004fe40003f2e000 */
[----:B------:R-:W-:-:S02]  /*b9a0*/  FSETP.GEU.AND P2, PT, R31, R0, PT ;  /* 0x000000001f00720b */ /* 0x000fc40003f4e000 */
[----:B------:R-:W-:Y:S02]  /*b9b0*/  SEL R0, R20, R23, P1 ;  /* 0x0000001714007207 */ /* 0x000fe40000800000 */
[----:B------:R-:W-:Y:S02]  /*b9c0*/  SEL R20, R23, R20, P1 ;  /* 0x0000001417147207 */ /* 0x000fe40000800000 */
[----:B------:R-:W-:Y:S02]  /*b9d0*/  FSETP.GEU.AND P1, PT, R29, R16, PT ;  /* 0x000000101d00720b */ /* 0x000fe40003f2e000 */
[----:B------:R-:W-:Y:S02]  /*b9e0*/  SEL R16, R22, R25, P2 ;  /* 0x0000001916107207 */ /* 0x000fe40001000000 */
[----:B------:R-:W-:Y:S02]  /*b9f0*/  SEL R7, R6, R27, P4 ;  /* 0x0000001b06077207 */ /* 0x000fe40002000000 */
[----:B------:R-:W-:Y:S01]  /*ba00*/  SEL R25, R25, R22, P2 ;  /* 0x0000001619197207 */ /* 0x000fe20001000000 */
[----:B------:R-:W-:Y:S01]  /*ba10*/  IMAD.MOV.U32 R22, RZ, RZ, R21 ;  /* 0x000000ffff167224 */ /* 0x000fe200078e0015 */
[----:B------:R-:W-:-:S02]  /*ba20*/  SEL R6, R27, R6, P4 ;  /* 0x000000061b067207 */ /* 0x000fc40002000000 */
[----:B------:R-:W-:Y:S02]  /*ba30*/  SEL R24, R28, R19, P1 ;  /* 0x000000131c187207 */ /* 0x000fe40000800000 */
[----:B------:R-:W-:Y:S02]  /*ba40*/  SEL R27, R19, R28, P1 ;  /* 0x0000001c131b7207 */ /* 0x000fe40000800000 */
[----:B------:R-:W-:Y:S02]  /*ba50*/  SEL R28, R3, R26, P0 ;  /* 0x0000001a031c7207 */ /* 0x000fe40000000000 */
[----:B---3--:R-:W-:-:S13]  /*ba60*/  FSETP.GEU.AND P3, PT, R5, R4, PT ;  /* 0x000000040500720b */ /* 0x008fda0003f6e000 */
[----:B------:R-:W-:Y:S02]  /*ba70*/  @!P3 IMAD.MOV.U32 R22, RZ, RZ, R14 ;  /* 0x000000ffff16b224 */ /* 0x000fe400078e000e */
[----:B------:R-:W-:-:S07]  /*ba80*/  @!P3 IMAD.MOV.U32 R14, RZ, RZ, R21 ;  /* 0x000000ffff0eb224 */ /* 0x000fce00078e0015 */
.L_x_664:
[----:B------:R-:W-:Y:S05]  /*ba90*/  BSYNC.RECONVERGENT B0 ;  /* 0x0000000000007941 */ /* 0x000fea0003800200 */
.L_x_663:
[----:B------:R-:W-:-:S05]  /*baa0*/  UMOV UR4, 0x2 ;  /* 0x0000000200047882 */ /* 0x000fca0000000000 */
.L_x_702:
[----:B------:R-:W0:Y:S01]  /*bab0*/  S2UR UR6, SR_CgaCtaId ;  /* 0x00000000000679c3 */ /* 0x000e220000008800 */
[----:B------:R-:W-:-:S07]  /*bac0*/  UIADD3 UR5, UPT, UPT, -UR4, URZ, URZ ;  /* 0x000000ff04057290 */ /* 0x000fce000fffe1ff */
[----:B------:R-:W-:Y:S01]  /*bad0*/  BAR.SYNC.DEFER_BLOCKING 0x0 ;  /* 0x0000000000007b1d */ /* 0x000fe20000010000 */
[----:B------:R-:W-:Y:S01]  /*bae0*/  UIADD3 UR11, UPT, UPT, UR4, -0x1, URZ ;  /* 0xffffffff040b7890 */ /* 0x000fe2000fffe0ff */
[----:B------:R-:W-:Y:S01]  /*baf0*/  IMAD.MOV.U32 R32, RZ, RZ, 0x44 ;  /* 0x00000044ff207424 */ /* 0x000fe200078e00ff */
[----:B------:R-:W-:Y:S01]  /*bb00*/  LOP3.LUT R3, R15, UR5, RZ, 0xc0, !PT ;  /* 0x000000050f037c12 */ /* 0x000fe2000f8ec0ff */
[----:B------:R-:W-:-:S03]  /*bb10*/  USHF.R.U32.HI UR5, URZ, 0x1, UR4 ;  /* 0x00000001ff057899 */ /* 0x000fc60008011604 */
[----:B-----5:R-:W-:Y:S01]  /*bb20*/  LOP3.LUT R4, R15, UR11, RZ, 0xc0, !PT ;  /* 0x0000000b0f047c12 */ /* 0x020fe2000f8ec0ff */
[----:B------:R-:W-:Y:S02]  /*bb30*/  IMAD R3, R3, 0x11, RZ ;  /* 0x0000001103037824 */ /* 0x000fe400078e02ff */
[----:B------:R-:W-:Y:S01]  /*bb40*/  IMAD.U32 R26, RZ, RZ, UR5 ;  /* 0x00000005ff1a7e24 */ /* 0x000fe2000f8e00ff */
[----:B------:R-:W-:Y:S02]  /*bb50*/  UMOV UR5, 0x400 ;  /* 0x0000040000057882 */ /* 0x000fe40000000000 */
[----:B------:R-:W-:-:S05]  /*bb60*/  VIMNMX R30, PT, PT, R3, UR7, PT ;  /* 0x00000007031e7c48 */ /* 0x000fca000bfe0100 */
[----:B------:R-:W-:Y:S01]  /*bb70*/  IMAD R3, R26, 0x11, R30 ;  /* 0x000000111a037824 */ /* 0x000fe200078e021e */
[----:B0-----:R-:W-:-:S04]  /*bb80*/  ULEA UR6, UR6, UR5, 0x18 ;  /* 0x0000000506067291 */ /* 0x001fc8000f8ec0ff */
[----:B------:R-:W-:Y:S02]  /*bb90*/  VIMNMX R3, PT, PT, R3, UR7, PT ;  /* 0x0000000703037c48 */ /* 0x000fe4000bfe0100 */
[----:B--2---:R-:W-:Y:S02]  /*bba0*/  IMAD R21, R15, R32, UR6 ;  /* 0x000000060f157e24 */ /* 0x004fe4000f8e0220 */
[----:B------:R-:W-:Y:S02]  /*bbb0*/  IMAD R32, R4, 0x11, RZ ;  /* 0x0000001104207824 */ /* 0x000fe400078e02ff */
[----:B------:R-:W0:Y:S01]  /*bbc0*/  LDC.64 R4, c[0x4][0x8] ;  /* 0x01000200ff047b82 */ /* 0x000e220000000a00 */
[----:B------:R1:W-:Y:S01]  /*bbd0*/  STS [R21], R12 ;  /* 0x0000000c15007388 */ /* 0x0003e20000000800 */
[----:B------:R-:W-:Y:S01]  /*bbe0*/  IMAD R26, R26, 0x11, R3 ;  /* 0x000000111a1a7824 */ /* 0x000fe200078e0203 */
[----:B------:R-:W-:Y:S02]  /*bbf0*/  VIMNMX R32, PT, PT, R32, UR7, PT ;  /* 0x0000000720207c48 */ /* 0x000fe4000bfe0100 */
[----:B------:R2:W-:Y:S02]  /*bc00*/  STS [R21+0x4], R13 ;  /* 0x0000040d15007388 */ /* 0x0005e40000000800 */
[----:B------:R-:W-:-:S02]  /*bc10*/  VIMNMX R26, PT, PT, R26, UR7, PT ;  /* 0x000000071a1a7c48 */ /* 0x000fc4000bfe0100 */
[----:B------:R3:W-:Y:S01]  /*bc20*/  STS [R21+0x8], R10 ;  /* 0x0000080a15007388 */ /* 0x0007e20000000800 */
[----:B-1----:R-:W-:Y:S02]  /*bc30*/  VIADDMNMX R12, R3, -R30, R32, PT ;  /* 0x8000001e030c7246 */ /* 0x002fe40003800120 */
[----:B------:R-:W-:Y:S01]  /*bc40*/  IMAD.IADD R19, R26, 0x1, -R3 ;  /* 0x000000011a137824 */ /* 0x000fe200078e0a03 */
[----:B------:R3:W-:Y:S04]  /*bc50*/  STS [R21+0xc], R11 ;  /* 0x00000c0b15007388 */ /* 0x0007e80000000800 */
[----:B------:R3:W-:Y:S01]  /*bc60*/  STS [R21+0x10], R8 ;  /* 0x0000100815007388 */ /* 0x0007e20000000800 */
[C---:B------:R-:W-:Y:S01]  /*bc70*/  ISETP.GE.AND P0, PT, R32.reuse, R19, PT ;  /* 0x000000132000720c */ /* 0x040fe20003f06270 */
[----:B------:R-:W-:-:S02]  /*bc80*/  IMAD.IADD R19, R32, 0x1, -R19 ;  /* 0x0000000120137824 */ /* 0x000fc400078e0a13 */
[----:B------:R3:W-:Y:S03]  /*bc90*/  STS [R21+0x14], R9 ;  /* 0x0000140915007388 */ /* 0x0007e60000000800 */
[----:B--2---:R-:W-:Y:S01]  /*bca0*/  SEL R13, R19, RZ, P0 ;  /* 0x000000ff130d7207 */ /* 0x004fe20000000000 */
        /* <DEDUP_REMOVED lines=17> */
.L_x_667:
[----:B------:R-:W-:-:S05]  /*bdc0*/  IMAD.IADD R0, R12, 0x1, -R13 ;  /* 0x000000010c007824 */ /* 0x000fca00078e0a0d */
[----:B------:R-:W-:-:S04]  /*bdd0*/  LEA.HI R0, R0, R0, RZ, 0x1 ;  /* 0x0000000000007211 */ /* 0x000fc800078f08ff */
[----:B------:R-:W-:-:S04]  /*bde0*/  LEA.HI.SX32 R11, R0, R13, 0x1f ;  /* 0x0000000d000b7211 */ /* 0x000fc800078ffaff */
[----:B------:R-:W-:Y:S01]  /*bdf0*/  LOP3.LUT R6, RZ, R11, RZ, 0x33, !PT ;  /* 0x0000000bff067212 */ /* 0x000fe200078e33ff */
[----:B------:R-:W-:-:S04]  /*be00*/  IMAD.IADD R0, R30, 0x1, R11 ;  /* 0x000000011e007824 */ /* 0x000fc800078e020b */
[----:B------:R-:W-:Y:S01]  /*be10*/  IMAD.IADD R6, R19, 0x1, R6 ;  /* 0x0000000113067824 */ /* 0x000fe200078e0206 */
[----:B------:R-:W-:-:S04]  /*be20*/  LEA R0, R0, UR6, 0x2 ;  /* 0x0000000600007c11 */ /* 0x000fc8000f8e10ff */
[----:B------:R-:W-:Y:S01]  /*be30*/  LEA R10, R6, UR6, 0x2 ;  /* 0x00000006060a7c11 */ /* 0x000fe2000f8e10ff */
        /* <DEDUP_REMOVED lines=11> */
.L_x_666:
[----:B------:R-:W-:Y:S05]  /*bef0*/  BSYNC.RECONVERGENT B0 ;  /* 0x0000000000007941 */ /* 0x000fea0003800200 */
.L_x_665:
[----:B------:R-:W-:Y:S01]  /*bf00*/  IMAD.IADD R30, R30, 0x1, R13 ;  /* 0x000000011e1e7824 */ /* 0x000fe200078e020d */
[----:B------:R-:W-:Y:S01]  /*bf10*/  IADD3 R13, PT, PT, -R13, R3, R32 ;  /* 0x000000030d0d7210 */ /* 0x000fe20007ffe120 */
[----:B------:R-:W-:Y:S01]  /*bf20*/  BSSY.RECONVERGENT B0, `(.L_x_668) ;  /* 0x0000012000007945 */ /* 0x000fe20003800200 */
[----:B------:R-:W-:Y:S01]  /*bf30*/  PLOP3.LUT P0, PT, PT, PT, PT, 0x8, 0x80 ;  /* 0x000000000080781c */ /* 0x000fe20003f0e170 */
[C---:B------:R-:W-:Y:S01]  /*bf40*/  VIADD R0, R30.reuse, 0x1 ;  /* 0x000000011e007836 */ /* 0x040fe20000000000 */
[----:B------:R-:W-:Y:S01]  /*bf50*/  LEA R19, R30, UR6, 0x2 ;  /* 0x000000061e137c11 */ /* 0x000fe2000f8e10ff */
[C---:B------:R-:W-:Y:S01]  /*bf60*/  VIADD R11, R13.reuse, 0x1 ;  /* 0x000000010d0b7836 */ /* 0x040fe20000000000 */
[C---:B------:R-:W-:Y:S02]  /*bf70*/  LEA R21, R13.reuse, UR6, 0x2 ;  /* 0x000000060d157c11 */ /* 0x040fe4000f8e10ff */
[----:B------:R-:W-:Y:S02]  /*bf80*/  ISETP.GE.AND P1, PT, R13, R26, PT ;  /* 0x0000001a0d00720c */ /* 0x000fe40003f26270 */
[----:B------:R-:W0:Y:S04]  /*bf90*/  LDS R19, [R19] ;  /* 0x0000000013137984 */ /* 0x000e280000000800 */
[----:B------:R-:W1:Y:S07]  /*bfa0*/  LDS R21, [R21] ;  /* 0x0000000015157984 */ /* 0x000e6e0000000800 */
        /* <DEDUP_REMOVED lines=9> */
.L_x_669:
[----:B------:R-:W-:Y:S05]  /*c040*/  BSYNC.RECONVERGENT B0 ;  /* 0x0000000000007941 */ /* 0x000fea0003800200 */
.L_x_668:
        /* <DEDUP_REMOVED lines=21> */
.L_x_671:
[----:B------:R-:W-:Y:S05]  /*c1a0*/  BSYNC.RECONVERGENT B0 ;  /* 0x0000000000007941 */ /* 0x000fea0003800200 */
.L_x_670:
[----:B------:R-:W-:Y:S01]  /*c1b0*/  @!P0 IMAD.MOV R23, RZ, RZ, R11 ;  /* 0x000000ffff178224 */ /* 0x000fe200078e020b */
[----:B------:R-:W-:Y:S01]  /*c1c0*/  BSSY.RECONVERGENT B0, `(.L_x_672) ;  /* 0x0000014000007945 */ /* 0x000fe20003800200 */
[----:B------:R-:W-:Y:S01]  /*c1d0*/  @P0 IMAD.MOV R10, RZ, RZ, R0 ;  /* 0x000000ffff0a0224 */ /* 0x000fe200078e0200 */
[----:B-12---:R-:W-:Y:S01]  /*c1e0*/  SEL R13, R21, R19, P0 ;  /* 0x00000013150d7207 */ /* 0x006fe20000000000 */
[C---:B------:R-:W-:Y:S01]  /*c1f0*/  VIADD R11, R23.reuse, 0x1 ;  /* 0x00000001170b7836 */ /* 0x040fe20000000000 */
[C---:B------:R-:W-:Y:S01]  /*c200*/  ISETP.GE.AND P1, PT, R23.reuse, R26, PT ;  /* 0x0000001a1700720c */ /* 0x040fe20003f26270 */
[C---:B------:R-:W-:Y:S01]  /*c210*/  VIADD R14, R10.reuse, 0x1 ;  /* 0x000000010a0e7836 */ /* 0x040fe20000000000 */
[----:B------:R-:W-:Y:S02]  /*c220*/  @!P0 LEA R0, R10, UR6, 0x2 ;  /* 0x000000060a008c11 */ /* 0x000fe4000f8e10ff */
[----:B0-----:R-:W-:-:S03]  /*c230*/  @P0 LEA R6, R23, UR6, 0x2 ;  /* 0x0000000617060c11 */ /* 0x001fc6000f8e10ff */
        /* <DEDUP_REMOVED lines=12> */
.L_x_673:
[----:B------:R-:W-:Y:S05]  /*c300*/  BSYNC.RECONVERGENT B0 ;  /* 0x0000000000007941 */ /* 0x000fea0003800200 */
.L_x_672:
        /* <DEDUP_REMOVED lines=21> */
.L_x_675:
[----:B------:R-:W-:Y:S05]  /*c460*/  BSYNC.RECONVERGENT B0 ;  /* 0x0000000000007941 */ /* 0x000fea0003800200 */
.L_x_674:
        /* <DEDUP_REMOVED lines=21> */
.L_x_677:
[----:B------:R-:W-:Y:S05]  /*c5c0*/  BSYNC.RECONVERGENT B0 ;  /* 0x0000000000007941 */ /* 0x000fea0003800200 */
.L_x_676:
        /* <DEDUP_REMOVED lines=21> */
.L_x_679:
[----:B------:R-:W-:Y:S05]  /*c720*/  BSYNC.RECONVERGENT B0 ;  /* 0x0000000000007941 */ /* 0x000fea0003800200 */
.L_x_678:
        /* <DEDUP_REMOVED lines=21> */
.L_x_681:
[----:B------:R-:W-:Y:S05]  /*c880*/  BSYNC.RECONVERGENT B0 ;  /* 0x0000000000007941 */ /* 0x000fea0003800200 */
.L_x_680:
        /* <DEDUP_REMOVED lines=21> */
.L_x_683:
[----:B------:R-:W-:Y:S05]  /*c9e0*/  BSYNC.RECONVERGENT B0 ;  /* 0x0000000000007941 */ /* 0x000fea0003800200 */
.L_x_682:
        /* <DEDUP_REMOVED lines=21> */
.L_x_685:
[----:B------:R-:W-:Y:S05]  /*cb40*/  BSYNC.RECONVERGENT B0 ;  /* 0x0000000000007941 */ /* 0x000fea0003800200 */
.L_x_684:
        /* <DEDUP_REMOVED lines=21> */
.L_x_687:
[----:B------:R-:W-:Y:S05]  /*cca0*/  BSYNC.RECONVERGENT B0 ;  /* 0x0000000000007941 */ /* 0x000fea0003800200 */
.L_x_686:
        /* <DEDUP_REMOVED lines=21> */
.L_x_689:
[----:B------:R-:W-:Y:S05]  /*ce00*/  BSYNC.RECONVERGENT B0 ;  /* 0x0000000000007941 */ /* 0x000fea0003800200 */
.L_x_688:
        /* <DEDUP_REMOVED lines=21> */
.L_x_691:
[----:B------:R-:W-:Y:S05]  /*cf60*/  BSYNC.RECONVERGENT B0 ;  /* 0x0000000000007941 */ /* 0x000fea0003800200 */
.L_x_690:
        /* <DEDUP_REMOVED lines=21> */
.L_x_693:
[----:B------:R-:W-:Y:S05]  /*d0c0*/  BSYNC.RECONVERGENT B0 ;  /* 0x0000000000007941 */ /* 0x000fea0003800200 */
.L_x_692:
        /* <DEDUP_REMOVED lines=21> */
.L_x_695:
[----:B------:R-:W-:Y:S05]  /*d220*/  BSYNC.RECONVERGENT B0 ;  /* 0x0000000000007941 */ /* 0x000fea0003800200 */
.L_x_694:
        /* <DEDUP_REMOVED lines=20> */
.L_x_697:
[----:B------:R-:W-:Y:S05]  /*d370*/  BSYNC.RECONVERGENT B0 ;  /* 0x0000000000007941 */ /* 0x000fea0003800200 */
.L_x_696:
        /* <DEDUP_REMOVED lines=20> */
.L_x_699:
[----:B------:R-:W-:Y:S05]  /*d4c0*/  BSYNC.RECONVERGENT B0 ;  /* 0x0000000000007941 */ /* 0x000fea0003800200 */
.L_x_698:
[----:B------:R-:W-:Y:S01]  /*d4d0*/  VIADD R32, R30, 0x1 ;  /* 0x000000011e207836 */ /* 0x000fe20000000000 */
[----:B012---:R-:W-:Y:S01]  /*d4e0*/  SEL R22, R21, R19, P0 ;  /* 0x0000001315167207 */ /* 0x007fe20000000000 */
        /* <DEDUP_REMOVED lines=20> */
.L_x_701:
[----:B------:R-:W-:Y:S05]  /*d630*/  BSYNC.RECONVERGENT B0 ;  /* 0x0000000000007941 */ /* 0x000fea0003800200 */
.L_x_700:
[----:B------:R-:W-:Y:S02]  /*d640*/  UISETP.GE.U32.AND UP0, UPT, UR4, 0x81, UPT ;  /* 0x000000810400788c */ /* 0x000fe4000bf06070 */
[----:B------:R-:W-:-:S07]  /*d650*/  USHF.L.U32 UR5, UR4, 0x1, URZ ;  /* 0x0000000104057899 */ /* 0x000fce00080006ff */
[----:B------:R-:W-:Y:S01]  /*d660*/  UMOV UR4, UR5 ;  /* 0x0000000500047c82 */ /* 0x000fe20008000000 */
[----:B------:R-:W-:Y:S05]  /*d670*/  BRA.U !UP0, `(.L_x_702) ;  /* 0xffffffe5080c7547 */ /* 0x000fea000b83ffff */
[----:B------:R-:W0:Y:S01]  /*d680*/  LDCU.U8 UR4, c[0x0][0x380] ;  /* 0x00007000ff0477ac */ /* 0x000e220008000000 */
[C---:B-----5:R-:W-:Y:S02]  /*d690*/  VIADD R5, R2.reuse, 0x1a0 ;  /* 0x000001a002057836 */ /* 0x060fe40000000000 */
[C---:B--2---:R-:W-:Y:S02]  /*d6a0*/  VIADD R21, R2.reuse, 0x40 ;  /* 0x0000004002157836 */ /* 0x044fe40000000000 */
        /* <DEDUP_REMOVED lines=10> */
[----:B------:R-:W-:Y:S01]  /*d750*/  ISETP.NE.AND P0, PT, R15, RZ, PT ;  /* 0x000000ff0f00720c */ /* 0x000fe20003f05270 */
[----:B------:R-:W-:Y:S01]  /*d760*/  IMAD.U32 R26, RZ, RZ, UR7 ;  /* 0x00000007ff1a7e24 */ /* 0x000fe2000f8e00ff */
[----:B------:R-:W-:Y:S01]  /*d770*/  STS [R17], R12 ;  /* 0x0000000c11007388 */ /* 0x000fe20000000800 */
[----:B------:R-:W0:Y:S03]  /*d780*/  LDCU.64 UR4, c[0x0][0x398] ;  /* 0x00007300ff0477ac */ /* 0x000e260008000a00 */
[----:B------:R-:W-:Y:S01]  /*d790*/  STS [R17+0x4], R13 ;  /* 0x0000040d11007388 */ /* 0x000fe20000000800 */
[----:B------:R-:W-:-:S03]  /*d7a0*/  UIMAD.WIDE.U32 UR12, UR10, 0x1100, URZ ;  /* 0x000011000a0c78a5 */ /* 0x000fc6000f8e00ff */
        /* <DEDUP_REMOVED lines=34> */
[----:B------:R-:W-:Y:S06]  /*d9d0*/  BAR.SYNC.DEFER_BLOCKING 0x0 ;  /* 0x0000000000007b1d */ /* 0x000fec0000010000 */
[----:B-1----:R-:W2:Y:S01]  /*d9e0*/  S2R R7, SR_TID.X ;  /* 0x0000000000077919 */ /* 0x002ea20000002100 */
[----:B------:R-:W1:Y:S01]  /*d9f0*/  S2R R6, SR_TID.X ;  /* 0x0000000000067919 */ /* 0x000e620000002100 */
[----:B------:R-:W5:Y:S01]  /*da00*/  LDS R12, [UR6+0x4400] ;  /* 0x00440006ff0c7984 */ /* 0x000f620008000800 */
[----:B--2---:R-:W-:-:S02]  /*da10*/  LOP3.LUT R14, R7, 0x3e0, RZ, 0xc0, !PT ;  /* 0x000003e0070e7812 */ /* 0x004fc400078ec0ff */
[----:B------:R-:W-:Y:S02]  /*da20*/  LOP3.LUT R7, R7, 0x1f, RZ, 0xc0, !PT ;  /* 0x0000001f07077812 */ /* 0x000fe400078ec0ff */
[----:B-1----:R-:W-:Y:S01]  /*da30*/  LOP3.LUT R20, R6, 0x1f, RZ, 0xc0, !PT ;  /* 0x0000001f06147812 */ /* 0x002fe200078ec0ff */
[----:B------:R-:W-:Y:S01]  /*da40*/  IMAD R16, R14, 0x11, RZ ;  /* 0x000000110e107824 */ /* 0x000fe200078e02ff */
[C---:B---3--:R-:W-:Y:S02]  /*da50*/  LOP3.LUT R22, R6.reuse, 0x3e0, RZ, 0xc0, !PT ;  /* 0x000003e006167812 */ /* 0x048fe400078ec0ff */
[----:B----4-:R-:W-:Y:S02]  /*da60*/  LOP3.LUT R18, R6, 0x1f, RZ, 0xc0, !PT ;  /* 0x0000001f06127812 */ /* 0x010fe400078ec0ff */
[----:B------:R-:W-:Y:S01]  /*da70*/  IADD3 R7, P0, P1, R16, UR12, R7 ;  /* 0x0000000c10077c10 */ /* 0x000fe2000f91e007 */
[----:B------:R-:W-:Y:S01]  /*da80*/  IMAD R14, R22, 0x11, R20 ;  /* 0x00000011160e7824 */ /* 0x000fe200078e0214 */
[----:B------:R-:W-:-:S02]  /*da90*/  LOP3.LUT R20, R6, 0x3e0, RZ, 0xc0, !PT ;  /* 0x000003e006147812 */ /* 0x000fc400078ec0ff */
[----:B------:R-:W-:Y:S02]  /*daa0*/  IADD3.X R16, PT, PT, RZ, UR13, RZ, P0, P1 ;  /* 0x0000000dff107c10 */ /* 0x000fe400087e24ff */
[----:B0-----:R-:W-:-:S04]  /*dab0*/  LEA R6, P0, R7, UR4, 0x2 ;  /* 0x0000000407067c11 */ /* 0x001fc8000f8010ff */
[----:B------:R-:W-:Y:S02]  /*dac0*/  LEA.HI.X R7, R7, UR5, R16, 0x2, P0 ;  /* 0x0000000507077c11 */ /* 0x000fe400080f1410 */
[-C--:B-----5:R-:W-:Y:S01]  /*dad0*/  ISETP.GE.AND P2, PT, R2, R12.reuse, PT ;  /* 0x0000000c0200720c */ /* 0x0a0fe20003f46270 */
[----:B------:R-:W-:Y:S01]  /*dae0*/  IMAD R2, R20, 0x11, R18 ;  /* 0x0000001114027824 */ /* 0x000fe200078e0212 */
[-C--:B------:R-:W-:Y:S02]  /*daf0*/  ISETP.GE.AND P1, PT, R21, R12.reuse, PT ;  /* 0x0000000c1500720c */ /* 0x080fe40003f26270 */
[-C--:B------:R-:W-:Y:S01]  /*db00*/  ISETP.GE.AND P0, PT, R19, R12.reuse, PT ;  /* 0x0000000c1300720c */ /* 0x080fe20003f06270 */
[----:B------:R-:W-:Y:S01]  /*db10*/  VIADD R19, R14, 0x20 ;  /* 0x000000200e137836 */ /* 0x000fe20000000000 */
[-C--:B------:R-:W-:Y:S01]  /*db20*/  ISETP.GE.AND P4, PT, R31, R12.reuse, PT ;  /* 0x0000000c1f00720c */ /* 0x080fe20003f86270 */
[----:B------:R-:W-:Y:S01]  /*db30*/  VIADD R21, R2, 0x100 ;  /* 0x0000010002157836 */ /* 0x000fe20000000000 */
[----:B------:R-:W-:-:S02]  /*db40*/  ISETP.GE.AND P6, PT, R29, R12, PT ;  /* 0x0000000c1d00720c */ /* 0x000fc40003fc6270 */
[-C--:B------:R-:W-:Y:S01]  /*db50*/  ISETP.GE.AND P3, PT, R19, R12.reuse, PT ;  /* 0x0000000c1300720c */ /* 0x080fe20003f66270 */
[C---:B------:R-:W-:Y:S01]  /*db60*/  VIADD R19, R2.reuse, 0xe0 ;  /* 0x000000e002137836 */ /* 0x040fe20000000000 */
[-C--:B------:R-:W-:Y:S01]  /*db70*/  ISETP.GE.AND P5, PT, R23, R12.reuse, PT ;  /* 0x0000000c1700720c */ /* 0x080fe20003fa6270 */
[----:B------:R0:W-:Y:S03]  /*db80*/  @!P2 STG.E desc[UR8][R6.64], R43 ;  /* 0x0000002b0600a986 */ /* 0x0001e6000c101908 */
[-C--:B------:R-:W-:Y:S01]  /*db90*/  ISETP.GE.AND P2, PT, R19, R12.reuse, PT ;  /* 0x0000000c1300720c */ /* 0x080fe20003f46270 */
[----:B------:R0:W-:Y:S01]  /*dba0*/  @!P1 STG.E desc[UR8][R6.64+0x100], R8 ;  /* 0x0001000806009986 */ /* 0x0001e2000c101908 */
[----:B------:R-:W-:Y:S01]  /*dbb0*/  ISETP.GE.AND P1, PT, R21, R12, PT ;  /* 0x0000000c1500720c */ /* 0x000fe20003f26270 */
[C---:B------:R-:W-:Y:S02]  /*dbc0*/  VIADD R19, R2.reuse, 0x120 ;  /* 0x0000012002137836 */ /* 0x040fe40000000000 */
[----:B------:R0:W-:Y:S01]  /*dbd0*/  @!P0 STG.E desc[UR8][R6.64+0x180], R0 ;  /* 0x0001800006008986 */ /* 0x0001e2000c101908 */
[----:B------:R-:W-:-:S02]  /*dbe0*/  VIADD R21, R2, 0x140 ;  /* 0x0000014002157836 */ /* 0x000fc40000000000 */
[-C--:B------:R-:W-:Y:S01]  /*dbf0*/  ISETP.GE.AND P0, PT, R19, R12.reuse, PT ;  /* 0x0000000c1300720c */ /* 0x080fe20003f06270 */
[----:B------:R0:W-:Y:S01]  /*dc00*/  @!P4 STG.E desc[UR8][R6.64+0x200], R45 ;  /* 0x0002002d0600c986 */ /* 0x0001e2000c101908 */
[C---:B------:R-:W-:Y:S01]  /*dc10*/  VIADD R19, R2.reuse, 0x160 ;  /* 0x0000016002137836 */ /* 0x040fe20000000000 */
[-C--:B------:R-:W-:Y:S01]  /*dc20*/  ISETP.GE.AND P4, PT, R21, R12.reuse, PT ;  /* 0x0000000c1500720c */ /* 0x080fe20003f86270 */
[C---:B------:R-:W-:Y:S01]  /*dc30*/  VIADD R21, R2.reuse, 0x180 ;  /* 0x0000018002157836 */ /* 0x040fe20000000000 */
[----:B------:R0:W-:Y:S02]  /*dc40*/  @!P6 STG.E desc[UR8][R6.64+0x280], R39 ;  /* 0x000280270600e986 */ /* 0x0001e4000c101908 */
[-C--:B------:R-:W-:Y:S02]  /*dc50*/  ISETP.GE.AND P6, PT, R19, R12.reuse, PT ;  /* 0x0000000c1300720c */ /* 0x080fe40003fc6270 */
[----:B------:R0:W-:Y:S01]  /*dc60*/  @!P1 STG.E desc[UR8][R6.64+0x400], R33 ;  /* 0x0004002106009986 */ /* 0x0001e2000c101908 */
[----:B------:R-:W-:Y:S01]  /*dc70*/  ISETP.GE.AND P1, PT, R3, R12, PT ;  /* 0x0000000c0300720c */ /* 0x000fe20003f26270 */
[----:B------:R-:W-:-:S02]  /*dc80*/  VIADD R3, R2, 0x200 ;  /* 0x0000020002037836 */ /* 0x000fc40000000000 */
        /* <DEDUP_REMOVED lines=17> */
.L_x_703:
[----:B------:R-:W-:Y:S01]  /*dda0*/  ISETP.NE.AND P0, PT, R15, RZ, PT ;  /* 0x000000ff0f00720c */ /* 0x000fe20003f05270 */
[----:B------:R-:W-:Y:S01]  /*ddb0*/  IMAD.U32 R34, RZ, RZ, UR7 ;  /* 0x00000007ff227e24 */ /* 0x000fe2000f8e00ff */
        /* <DEDUP_REMOVED lines=16> */
[----:B------:R1:W-:Y:S04]  /*dec0*/  STS [R17+0x3c], R22 ;  /* 0x00003c1611007388 */ /* 0x0003e80000000800 */
        /* <DEDUP_REMOVED lines=19> */
[----:B------:R-:W-:Y:S01]  /*e000*/  @!P0 STS [UR6+0x4400], R34 ;  /* 0x00440022ff008988 */ /* 0x000fe20008000806 */
[----:B------:R-:W-:Y:S06]  /*e010*/  BAR.SYNC.DEFER_BLOCKING 0x0 ;  /* 0x0000000000007b1d */ /* 0x000fec0000010000 */
[----:B0-----:R-:W2:Y:S01]  /*e020*/  S2R R16, SR_TID.X ;  /* 0x0000000000107919 */ /* 0x001ea20000002100 */
[----:B-1----:R-:W0:Y:S01]  /*e030*/  S2R R22, SR_TID.X ;  /* 0x0000000000167919 */ /* 0x002e220000002100 */
[----:B------:R-:W1:Y:S01]  /*e040*/  LDS R24, [UR6+0x4400] ;  /* 0x00440006ff187984 */ /* 0x000e620008000800 */
[----:B--2---:R-:W-:-:S02]  /*e050*/  LOP3.LUT R17, R16, 0x1f, RZ, 0xc0, !PT ;  /* 0x0000001f10117812 */ /* 0x004fc400078ec0ff */
[----:B------:R-:W-:-:S05]  /*e060*/  LOP3.LUT R16, R16, 0x3e0, RZ, 0xc0, !PT ;  /* 0x000003e010107812 */ /* 0x000fca00078ec0ff */
[----:B------:R-:W-:-:S04]  /*e070*/  IMAD R20, R16, 0x11, R17 ;  /* 0x0000001110147824 */ /* 0x000fc800078e0211 */
[----:B------:R-:W-:Y:S01]  /*e080*/  VIADD R35, R20, 0x20 ;  /* 0x0000002014237836 */ /* 0x000fe20000000000 */
[----:B-1----:R-:W-:-:S04]  /*e090*/  ISETP.GE.AND P1, PT, R2, R24, PT ;  /* 0x000000180200720c */ /* 0x002fc80003f26270 */
[-C--:B------:R-:W-:Y:S02]  /*e0a0*/  ISETP.GE.AND P0, PT, R35, R24.reuse, PT ;  /* 0x000000182300720c */ /* 0x080fe40003f06270 */
[----:B------:R-:W-:-:S07]  /*e0b0*/  ISETP.GE.AND P2, PT, R21, R24, PT ;  /* 0x000000181500720c */ /* 0x000fce0003f46270 */
[----:B------:R-:W1:Y:S01]  /*e0c0*/  @!P1 LDC.64 R16, c[0x0][0x3b0] ;  /* 0x0000ec00ff109b82 */ /* 0x000e620000000a00 */
[----:B------:R-:W-:-:S07]  /*e0d0*/  @!P1 IADD3 R18, P4, PT, R2, UR12, RZ ;  /* 0x0000000c02129c10 */ /* 0x000fce000ff9e0ff */
[----:B------:R-:W2:Y:S01]  /*e0e0*/  @!P0 LDC.64 R20, c[0x0][0x3b0] ;  /* 0x0000ec00ff148b82 */ /* 0x000ea20000000a00 */
[----:B-1----:R-:W-:Y:S01]  /*e0f0*/  @!P1 LEA R36, P3, R18, R16, 0x2 ;  /* 0x0000001012249211 */ /* 0x002fe200078610ff */
[----:B------:R-:W-:Y:S01]  /*e100*/  @!P1 IMAD.X R16, RZ, RZ, UR13, P4 ;  /* 0x0000000dff109e24 */ /* 0x000fe2000a0e06ff */
[----:B------:R-:W-:-:S04]  /*e110*/  ISETP.GE.AND P4, PT, R31, R24, PT ;  /* 0x000000181f00720c */ /* 0x000fc80003f86270 */
[----:B------:R-:W-:Y:S02]  /*e120*/  @!P1 LEA.HI.X R37, R18, R17, R16, 0x2, P3 ;  /* 0x0000001112259211 */ /* 0x000fe400018f1410 */
[----:B------:R-:W-:Y:S02]  /*e130*/  ISETP.GE.AND P3, PT, R19, R24, PT ;  /* 0x000000181300720c */ /* 0x000fe40003f66270 */
[----:B------:R-:W1:Y:S01]  /*e140*/  @!P2 LDC.64 R18, c[0x0][0x3b0] ;  /* 0x0000ec00ff12ab82 */ /* 0x000e620000000a00 */
[----:B------:R1:W-:Y:S01]  /*e150*/  @!P1 STG.E desc[UR8][R36.64], R33 ;  /* 0x0000002124009986 */ /* 0x0003e2000c101908 */
[----:B------:R-:W-:-:S04]  /*e160*/  @!P0 IADD3 R28, P1, PT, R2, UR12, RZ ;  /* 0x0000000c021c8c10 */ /* 0x000fc8000ff3e0ff */
[----:B--2---:R-:W-:Y:S01]  /*e170*/  @!P0 LEA R34, P5, R28, R20, 0x2 ;  /* 0x000000141c228211 */ /* 0x004fe200078a10ff */
[----:B------:R-:W-:-:S04]  /*e180*/  @!P0 IMAD.X R20, RZ, RZ, UR13, P1 ;  /* 0x0000000dff148e24 */ /* 0x000fc800088e06ff */
[----:B------:R-:W2:Y:S01]  /*e190*/  @!P3 LDC.64 R16, c[0x0][0x3b0] ;  /* 0x0000ec00ff10bb82 */ /* 0x000ea20000000a00 */
[----:B------:R-:W-:Y:S02]  /*e1a0*/  @!P0 LEA.HI.X R35, R28, R21, R20, 0x2, P5 ;  /* 0x000000151c238211 */ /* 0x000fe400028f1414 */
[C---:B0-----:R-:W-:Y:S02]  /*e1b0*/  LOP3.LUT R28, R22.reuse, 0x1f, RZ, 0xc0, !PT ;  /* 0x0000001f161c7812 */ /* 0x041fe400078ec0ff */
[----:B------:R-:W-:Y:S01]  /*e1c0*/  LOP3.LUT R21, R22, 0x3e0, RZ, 0xc0, !PT ;  /* 0x000003e016157812 */ /* 0x000fe200078ec0ff */
[----:B------:R0:W-:Y:S01]  /*e1d0*/  @!P0 STG.E desc[UR8][R34.64+0x80], R32 ;  /* 0x0000802022008986 */ /* 0x0001e2000c101908 */
[-C--:B------:R-:W-:Y:S02]  /*e1e0*/  ISETP.GE.AND P5, PT, R29, R24.reuse, PT ;  /* 0x000000181d00720c */ /* 0x080fe40003fa6270 */
[----:B------:R-:W-:Y:S01]  /*e1f0*/  @!P2 IADD3 R22, P1, PT, R2, UR12, RZ ;  /* 0x0000000c0216ac10 */ /* 0x000fe2000ff3e0ff */
[----:B------:R-:W-:Y:S01]  /*e200*/  IMAD R28, R21, 0x11, R28 ;  /* 0x00000011151c7824 */ /* 0x000fe200078e021c */
[----:B------:R-:W-:Y:S01]  /*e210*/  ISETP.GE.AND P0, PT, R23, R24, PT ;  /* 0x000000181700720c */ /* 0x000fe20003f06270 */
[----:B------:R-:W3:Y:S01]  /*e220*/  @!P4 LDC.64 R20, c[0x0][0x3b0] ;  /* 0x0000ec00ff14cb82 */ /* 0x000ee20000000a00 */
[----:B-1----:R-:W-:Y:S01]  /*e230*/  @!P2 LEA R36, P6, R22, R18, 0x2 ;  /* 0x000000121624a211 */ /* 0x002fe200078c10ff */
[----:B------:R-:W-:Y:S01]  /*e240*/  @!P2 IMAD.X R29, RZ, RZ, UR13, P1 ;  /* 0x0000000dff1dae24 */ /* 0x000fe200088e06ff */
[----:B------:R-:W-:Y:S01]  /*e250*/  @!P3 IADD3 R18, P1, PT, R2, UR12, RZ ;  /* 0x0000000c0212bc10 */ /* 0x000fe2000ff3e0ff */
[----:B0-----:R-:W-:-:S03]  /*e260*/  VIADD R35, R28, 0x140 ;  /* 0x000001401c237836 */ /* 0x001fc60000000000 */
[----:B------:R-:W-:Y:S01]  /*e270*/  @!P2 LEA.HI.X R37, R22, R19, R29, 0x2, P6 ;  /* 0x000000131625a211 */ /* 0x000fe200030f141d */
[----:B------:R-:W-:Y:S01]  /*e280*/  VIADD R19, R28, 0xe0 ;  /* 0x000000e01c137836 */ /* 0x000fe20000000000 */
[----:B------:R-:W0:Y:S01]  /*e290*/  @!P5 LDC.64 R22, c[0x0][0x3b0] ;  /* 0x0000ec00ff16db82 */ /* 0x000e220000000a00 */
[C---:B--2---:R-:W-:Y:S01]  /*e2a0*/  @!P3 LEA R38, P6, R18.reuse, R16, 0x2 ;  /* 0x000000101226b211 */ /* 0x044fe200078c10ff */
[----:B------:R-:W-:Y:S02]  /*e2b0*/  @!P3 IMAD.X R16, RZ, RZ, UR13, P1 ;  /* 0x0000000dff10be24 */ /* 0x000fe400088e06ff */
[----:B------:R-:W-:Y:S01]  /*e2c0*/  ISETP.GE.AND P1, PT, R19, R24, PT ;  /* 0x000000181300720c */ /* 0x000fe20003f26270 */
[----:B------:R0:W-:Y:S02]  /*e2d0*/  @!P2 STG.E desc[UR8][R36.64+0x100], R30 ;  /* 0x0001001e2400a986 */ /* 0x0001e4000c101908 */
[----:B------:R-:W-:Y:S01]  /*e2e0*/  @!P3 LEA.HI.X R39, R18, R17, R16, 0x2, P6 ;  /* 0x000000111227b211 */ /* 0x000fe200030f1410 */
[----:B------:R-:W-:Y:S01]  /*e2f0*/  VIADD R17, R28, 0x100 ;  /* 0x000001001c117836 */ /* 0x000fe20000000000 */
[----:B------:R-:W-:-:S03]  /*e300*/  @!P4 IADD3 R29, P6, PT, R2, UR12, RZ ;  /* 0x0000000c021dcc10 */ /* 0x000fc6000ffde0ff */
[----:B------:R1:W-:Y:S01]  /*e310*/  @!P3 STG.E desc[UR8][R38.64+0x180], R27 ;  /* 0x0001801b2600b986 */ /* 0x0003e2000c101908 */
[----:B------:R-:W-:Y:S01]  /*e320*/  ISETP.GE.AND P2, PT, R17, R24, PT ;  /* 0x000000181100720c */ /* 0x000fe20003f46270 */
[----:B------:R-:W-:Y:S01]  /*e330*/  @!P4 IMAD.X R34, RZ, RZ, UR13, P6 ;  /* 0x0000000dff22ce24 */ /* 0x000fe2000b0e06ff */
[C---:B---3--:R-:W-:Y:S01]  /*e340*/  @!P4 LEA R32, P3, R29.reuse, R20, 0x2 ;  /* 0x000000141d20c211 */ /* 0x048fe200078610ff */
[----:B------:R-:W2:Y:S01]  /*e350*/  @!P0 LDC.64 R16, c[0x0][0x3b0] ;  /* 0x0000ec00ff108b82 */ /* 0x000ea20000000a00 */
[----:B------:R-:W-:Y:S02]  /*e360*/  @!P5 IADD3 R20, P6, PT, R2, UR12, RZ ;  /* 0x0000000c0214dc10 */ /* 0x000fe4000ffde0ff */
[----:B------:R-:W-:Y:S01]  /*e370*/  @!P4 LEA.HI.X R33, R29, R21, R34, 0x2, P3 ;  /* 0x000000151d21c211 */ /* 0x000fe200018f1422 */
[----:B------:R-:W-:Y:S02]  /*e380*/  VIADD R29, R28, 0x120 ;  /* 0x000001201c1d7836 */ /* 0x000fe40000000000 */
[----:B------:R-:W-:Y:S01]  /*e390*/  @!P5 IMAD.X R21, RZ, RZ, UR13, P6 ;  /* 0x0000000dff15de24 */ /* 0x000fe2000b0e06ff */
[C---:B0-----:R-:W-:Y:S01]  /*e3a0*/  @!P5 LEA R30, P6, R20.reuse, R22, 0x2 ;  /* 0x00000016141ed211 */ /* 0x041fe200078c10ff */
[----:B------:R-:W0:Y:S01]  /*e3b0*/  @!P1 LDC.64 R18, c[0x0][0x3b0] ;  /* 0x0000ec00ff129b82 */ /* 0x000e220000000a00 */
[----:B------:R-:W-:Y:S01]  /*e3c0*/  ISETP.GE.AND P3, PT, R29, R24, PT ;  /* 0x000000181d00720c */ /* 0x000fe20003f66270 */
[----:B------:R3:W-:Y:S01]  /*e3d0*/  @!P4 STG.E desc[UR8][R32.64+0x200], R26 ;  /* 0x0002001a2000c986 */ /* 0x0007e2000c101908 */
[----:B------:R-:W-:-:S02]  /*e3e0*/  @!P5 LEA.HI.X R31, R20, R23, R21, 0x2, P6 ;  /* 0x00000017141fd211 */ /* 0x000fc400030f1415 */
[C---:B-1----:R-:W-:Y:S02]  /*e3f0*/  @!P0 IADD3 R27, P4, PT, R2.reuse, UR12, RZ ;  /* 0x0000000c021b8c10 */ /* 0x042fe4000ff9e0ff */
[----:B------:R-:W-:Y:S01]  /*e400*/  @!P1 IADD3 R29, P6, PT, R2, UR12, RZ ;  /* 0x0000000c021d9c10 */ /* 0x000fe2000ffde0ff */
[----:B------:R-:W1:Y:S01]  /*e410*/  @!P2 LDC.64 R20, c[0x0][0x3b0] ;  /* 0x0000ec00ff14ab82 */ /* 0x000e620000000a00 */
[----:B------:R4:W-:Y:S01]  /*e420*/  @!P5 STG.E desc[UR8][R30.64+0x280], R25 ;  /* 0x000280191e00d986 */ /* 0x0009e2000c101908 */
[----:B------:R-:W-:Y:S01]  /*e430*/  @!P0 IMAD.X R34, RZ, RZ, UR13, P4 ;  /* 0x0000000dff228e24 */ /* 0x000fe2000a0e06ff */
[----:B------:R-:W-:Y:S01]  /*e440*/  ISETP.GE.AND P5, PT, R35, R24, PT ;  /* 0x000000182300720c */ /* 0x000fe20003fa6270 */
[----:B---3--:R-:W-:-:S04]  /*e450*/  @!P1 IMAD.X R26, RZ, RZ, UR13, P6 ;  /* 0x0000000dff1a9e24 */ /* 0x008fc8000b0e06ff */
[----:B------:R-:W3:Y:S01]  /*e460*/  @!P3 LDC.64 R22, c[0x0][0x3b0] ;  /* 0x0000ec00ff16bb82 */ /* 0x000ee20000000a00 */
[----:B--2---:R-:W-:-:S04]  /*e470*/  @!P0 LEA R16, P4, R27, R16, 0x2 ;  /* 0x000000101b108211 */ /* 0x004fc800078810ff */
[----:B------:R-:W-:Y:S01]  /*e480*/  @!P0 LEA.HI.X R17, R27, R17, R34, 0x2, P4 ;  /* 0x000000111b118211 */ /* 0x000fe200020f1422 */
[C---:B------:R-:W-:Y:S01]  /*e490*/  VIADD R27, R28.reuse, 0x160 ;  /* 0x000001601c1b7836 */ /* 0x040fe20000000000 */
[C---:B0-----:R-:W-:Y:S01]  /*e4a0*/  @!P1 LEA R18, P4, R29.reuse, R18, 0x2 ;  /* 0x000000121d129211 */ /* 0x041fe200078810ff */
[----:B----4-:R-:W-:Y:S02]  /*e4b0*/  VIADD R31, R28, 0x180 ;  /* 0x000001801c1f7836 */ /* 0x010fe40000000000 */
[----:B------:R-:W-:Y:S01]  /*e4c0*/  @!P0 STG.E desc[UR8][R16.64+0x300], R6 ;  /* 0x0003000610008986 */ /* 0x000fe2000c101908 */
[C---:B------:R-:W-:Y:S02]  /*e4d0*/  @!P2 IADD3 R25, P0, PT, R2.reuse, UR12, RZ ;  /* 0x0000000c0219ac10 */ /* 0x040fe4000ff1e0ff */
[----:B------:R-:W-:Y:S02]  /*e4e0*/  @!P1 LEA.HI.X R19, R29, R19, R26, 0x2, P4 ;  /* 0x000000131d139211 */ /* 0x000fe400020f141a */
[----:B------:R-:W-:Y:S01]  /*e4f0*/  ISETP.GE.AND P4, PT, R27, R24, PT ;  /* 0x000000181b00720c */ /* 0x000fe20003f86270 */
[----:B------:R-:W-:Y:S01]  /*e500*/  @!P2 IMAD.X R30, RZ, RZ, UR13, P0 ;  /* 0x0000000dff1eae24 */ /* 0x000fe200080e06ff */
[----:B------:R-:W0:Y:S01]  /*e510*/  @!P5 LDC.64 R26, c[0x0][0x3b0] ;  /* 0x0000ec00ff1adb82 */ /* 0x000e220000000a00 */
[----:B-1----:R-:W-:Y:S01]  /*e520*/  @!P2 LEA R20, P0, R25, R20, 0x2 ;  /* 0x000000141914a211 */ /* 0x002fe200078010ff */
[----:B------:R1:W-:Y:S01]  /*e530*/  @!P1 STG.E desc[UR8][R18.64+0x380], R7 ;  /* 0x0003800712009986 */ /* 0x0003e2000c101908 */
[----:B------:R-:W-:-:S02]  /*e540*/  @!P3 IADD3 R29, P6, PT, R2, UR12, RZ ;  /* 0x0000000c021dbc10 */ /* 0x000fc4000ffde0ff */
[----:B------:R-:W-:Y:S02]  /*e550*/  @!P2 LEA.HI.X R21, R25, R21, R30, 0x2, P0 ;  /* 0x000000151915a211 */ /* 0x000fe400000f141e */
[----:B------:R-:W-:Y:S01]  /*e560*/  ISETP.GE.AND P1, PT, R31, R24, PT ;  /* 0x000000181f00720c */ /* 0x000fe20003f26270 */
[----:B------:R-:W-:Y:S01]  /*e570*/  @!P3 IMAD.X R30, RZ, RZ, UR13, P6 ;  /* 0x0000000dff1ebe24 */ /* 0x000fe2000b0e06ff */
[----:B---3--:R-:W-:Y:S01]  /*e580*/  @!P3 LEA R22, P6, R29, R22, 0x2 ;  /* 0x000000161d16b211 */ /* 0x008fe200078c10ff */
[----:B------:R-:W-:Y:S01]  /*e590*/  @!P2 STG.E desc[UR8][R20.64+0x400], R8 ;  /* 0x000400081400a986 */ /* 0x000fe2000c101908 */
[-C--:B------:R-:W-:Y:S02]  /*e5a0*/  ISETP.GE.AND P0, PT, R5, R24.reuse, PT ;  /* 0x000000180500720c */ /* 0x080fe40003f06270 */
[----:B------:R-:W-:Y:S01]  /*e5b0*/  @!P3 LEA.HI.X R23, R29, R23, R30, 0x2, P6 ;  /* 0x000000171d17b211 */ /* 0x000fe200030f141e */
[----:B-1----:R-:W1:Y:S01]  /*e5c0*/  @!P4 LDC.64 R6, c[0x0][0x3b0] ;  /* 0x0000ec00ff06cb82 */ /* 0x002e620000000a00 */
[----:B------:R-:W-:-:S02]  /*e5d0*/  ISETP.GE.AND P2, PT, R3, R24, PT ;  /* 0x000000180300720c */ /* 0x000fc40003f46270 */
[----:B------:R-:W-:Y:S01]  /*e5e0*/  ISETP.GE.AND P6, PT, R4, R24, PT ;  /* 0x000000180400720c */ /* 0x000fe20003fc6270 */
[----:B------:R2:W-:Y:S01]  /*e5f0*/  @!P3 STG.E desc[UR8][R22.64+0x480], R9 ;  /* 0x000480091600b986 */ /* 0x0005e2000c101908 */
[----:B------:R-:W-:-:S03]  /*e600*/  @!P5 IADD3 R3, P3, PT, R2, UR12, RZ ;  /* 0x0000000c0203dc10 */ /* 0x000fc6000ff7e0ff */
[----:B------:R-:W3:Y:S02]  /*e610*/  @!P1 LDC.64 R16, c[0x0][0x3b0] ;  /* 0x0000ec00ff109b82 */ /* 0x000ee40000000a00 */
[----:B------:R-:W-:Y:S01]  /*e620*/  @!P5 IMAD.X R18, RZ, RZ, UR13, P3 ;  /* 0x0000000dff12de24 */ /* 0x000fe200098e06ff */
[----:B0-----:R-:W-:-:S04]  /*e630*/  @!P5 LEA R26, P3, R3, R26, 0x2 ;  /* 0x0000001a031ad211 */ /* 0x001fc800078610ff */
[----:B------:R-:W-:Y:S01]  /*e640*/  @!P5 LEA.HI.X R27, R3, R27, R18, 0x2, P3 ;  /* 0x0000001b031bd211 */ /* 0x000fe200018f1412 */
[----:B------:R-:W0:Y:S01]  /*e650*/  @!P0 LDC.64 R4, c[0x0][0x3b0] ;  /* 0x0000ec00ff048b82 */ /* 0x000e220000000a00 */
[----:B------:R-:W-:Y:S01]  /*e660*/  @!P4 IADD3 R3, P3, PT, R2, UR12, RZ ;  /* 0x0000000c0203cc10 */ /* 0x000fe2000ff7e0ff */
[----:B--2---:R-:W-:Y:S02]  /*e670*/  VIADD R23, R28, 0x200 ;  /* 0x000002001c177836 */ /* 0x004fe40000000000 */
[----:B------:R-:W-:Y:S02]  /*e680*/  @!P5 STG.E desc[UR8][R26.64+0x500], R10 ;  /* 0x0005000a1a00d986 */ /* 0x000fe4000c101908 */
[----:B------:R-:W-:Y:S02]  /*e690*/  @!P4 IMAD.X R8, RZ, RZ, UR13, P3 ;  /* 0x0000000dff08ce24 */ /* 0x000fe400098e06ff */
[----:B------:R-:W2:Y:S01]  /*e6a0*/  @!P6 LDC.64 R18, c[0x0][0x3b0] ;  /* 0x0000ec00ff12eb82 */ /* 0x000ea20000000a00 */
[----:B-1----:R-:W-:-:S04]  /*e6b0*/  @!P4 LEA R6, P3, R3, R6, 0x2 ;  /* 0x000000060306c211 */ /* 0x002fc800078610ff */
[----:B------:R-:W-:Y:S02]  /*e6c0*/  @!P4 LEA.HI.X R7, R3, R7, R8, 0x2, P3 ;  /* 0x000000070307c211 */ /* 0x000fe400018f1408 */
[C---:B------:R-:W-:Y:S01]  /*e6d0*/  @!P1 IADD3 R3, P5, PT, R2.reuse, UR12, RZ ;  /* 0x0000000c02039c10 */ /* 0x040fe2000ffbe0ff */
[----:B------:R-:W1:Y:S01]  /*e6e0*/  @!P2 LDC.64 R20, c[0x0][0x3b0] ;  /* 0x0000ec00ff14ab82 */ /* 0x000e620000000a00 */
[----:B------:R-:W-:Y:S01]  /*e6f0*/  @!P0 IADD3 R9, P3, PT, R2, UR12, RZ ;  /* 0x0000000c02098c10 */ /* 0x000fe2000ff7e0ff */
[----:B------:R4:W-:Y:S01]  /*e700*/  @!P4 STG.E desc[UR8][R6.64+0x580], R11 ;  /* 0x0005800b0600c986 */ /* 0x0009e2000c101908 */
[----:B---3--:R-:W-:Y:S01]  /*e710*/  @!P1 LEA R16, P4, R3, R16, 0x2 ;  /* 0x0000001003109211 */ /* 0x008fe200078810ff */
[----:B------:R-:W-:Y:S02]  /*e720*/  @!P1 IMAD.X R8, RZ, RZ, UR13, P5 ;  /* 0x0000000dff089e24 */ /* 0x000fe4000a8e06ff */
[----:B------:R-:W-:Y:S01]  /*e730*/  @!P0 IMAD.X R22, RZ, RZ, UR13, P3 ;  /* 0x0000000dff168e24 */ /* 0x000fe200098e06ff */
[----:B0-----:R-:W-:-:S02]  /*e740*/  @!P0 LEA R4, P3, R9, R4, 0x2 ;  /* 0x0000000409048211 */ /* 0x001fc400078610ff */
[----:B------:R-:W-:Y:S02]  /*e750*/  @!P1 LEA.HI.X R17, R3, R17, R8, 0x2, P4 ;  /* 0x0000001103119211 */ /* 0x000fe400020f1408 */
[C---:B------:R-:W-:Y:S02]  /*e760*/  @!P6 IADD3 R3, P4, PT, R2.reuse, UR12, RZ ;  /* 0x0000000c0203ec10 */ /* 0x040fe4000ff9e0ff */
[----:B------:R-:W-:Y:S01]  /*e770*/  @!P0 LEA.HI.X R5, R9, R5, R22, 0x2, P3 ;  /* 0x0000000509058211 */ /* 0x000fe200018f1416 */
[----:B------:R0:W-:Y:S01]  /*e780*/  @!P1 STG.E desc[UR8][R16.64+0x600], R12 ;  /* 0x0006000c10009986 */ /* 0x0001e2000c101908 */
[C---:B--2---:R-:W-:Y:S01]  /*e790*/  @!P6 LEA R18, P3, R3.reuse, R18, 0x2 ;  /* 0x000000120312e211 */ /* 0x044fe200078610ff */
[----:B------:R-:W-:Y:S01]  /*e7a0*/  @!P6 IMAD.X R8, RZ, RZ, UR13, P4 ;  /* 0x0000000dff08ee24 */ /* 0x000fe2000a0e06ff */
[----:B------:R-:W-:Y:S01]  /*e7b0*/  @!P2 IADD3 R9, P5, PT, R2, UR12, RZ ;  /* 0x0000000c0209ac10 */ /* 0x000fe2000ffbe0ff */
[----:B------:R0:W-:Y:S03]  /*e7c0*/  @!P0 STG.E desc[UR8][R4.64+0x680], R13 ;  /* 0x0006800d04008986 */ /* 0x0001e6000c101908 */
[----:B------:R-:W-:Y:S01]  /*e7d0*/  @!P6 LEA.HI.X R19, R3, R19, R8, 0x2, P3 ;  /* 0x000000130313e211 */ /* 0x000fe200018f1408 */
[----:B----4-:R-:W-:Y:S01]  /*e7e0*/  @!P2 IMAD.X R6, RZ, RZ, UR13, P5 ;  /* 0x0000000dff06ae24 */ /* 0x010fe2000a8e06ff */
[----:B------:R-:W-:-:S02]  /*e7f0*/  ISETP.GE.AND P3, PT, R23, R24, PT ;  /* 0x000000181700720c */ /* 0x000fc40003f66270 */
[C---:B-1----:R-:W-:Y:S01]  /*e800*/  @!P2 LEA R20, P4, R9.reuse, R20, 0x2 ;  /* 0x000000140914a211 */ /* 0x042fe200078810ff */
[----:B------:R0:W-:Y:S03]  /*e810*/  @!P6 STG.E desc[UR8][R18.64+0x700], R14 ;  /* 0x0007000e1200e986 */ /* 0x0001e6000c101908 */
[----:B------:R-:W-:-:S05]  /*e820*/  @!P2 LEA.HI.X R21, R9, R21, R6, 0x2, P4 ;  /* 0x000000150915a211 */ /* 0x000fca00020f1406 */
[----:B------:R0:W-:Y:S02]  /*e830*/  @!P2 STG.E desc[UR8][R20.64+0x780], R15 ;  /* 0x0007800f1400a986 */ /* 0x0001e4000c101908 */
[----:B------:R-:W-:Y:S05]  /*e840*/  @P3 EXIT ;  /* 0x000000000000394d */ /* 0x000fea0003800000 */
[----:B------:R-:W1:Y:S01]  /*e850*/  LDCU.64 UR4, c[0x0][0x3b0] ;  /* 0x00007600ff0477ac */ /* 0x000e620008000a00 */
[----:B------:R-:W-:-:S05]  /*e860*/  IADD3 R3, P0, PT, R2, UR12, RZ ;  /* 0x0000000c02037c10 */ /* 0x000fca000ff1e0ff */
[----:B0-----:R-:W-:Y:S01]  /*e870*/  IMAD.X R4, RZ, RZ, UR13, P0 ;  /* 0x0000000dff047e24 */ /* 0x001fe200080e06ff */
[----:B-1----:R-:W-:-:S04]  /*e880*/  LEA R2, P0, R3, UR4, 0x2 ;  /* 0x0000000403027c11 */ /* 0x002fc8000f8010ff */
[----:B------:R-:W-:-:S05]  /*e890*/  LEA.HI.X R3, R3, UR5, R4, 0x2, P0 ;  /* 0x0000000503037c11 */ /* 0x000fca00080f1404 */
[----:B------:R-:W-:Y:S01]  /*e8a0*/  STG.E desc[UR8][R2.64+0x800], R0 ;  /* 0x0008000002007986 */ /* 0x000fe2000c101908 */
[----:B------:R-:W-:Y:S05]  /*e8b0*/  EXIT ;  /* 0x000000000000794d */ /* 0x000fea0003800000 */
.L_x_704:
        /* <DEDUP_REMOVED lines=12> */
.L_x_1363:


//--------------------- .text._ZN3cub18CUB_300001_SM_10006detail10merge_sort26DeviceMergeSortMergeKernelINS2_10policy_hubIN6thrust24THRUST_300001_SM_1000_NS10device_ptrIiEEE9Policy600ES8_PNS0_8NullTypeES8_SC_j4cmpfiSB_EEvbT2_T3_T4_PT6_PT7_T5_PSG_SG_NS1_7vsmem_tE --------------------------
	.section	.text._ZN3cub18CUB_300001_SM_10006detail10merge_sort26DeviceMergeSortMergeKernelINS2_10policy_hubIN6thrust24THRUST_300001_SM_1000_NS10device_ptrIiEEE9Policy600ES8_PNS0_8NullTypeES8_SC_j4cmpfiSB_EEvbT2_T3_T4_PT6_PT7_T5_PSG_SG_NS1_7vsmem_tE,"ax",@progbits
	.align	128
        .global         _ZN3cub18CUB_300001_SM_10006detail10merge_sort26DeviceMergeSortMergeKernelINS2_10policy_hubIN6thrust24THRUST_300001_SM_1000_NS10device_ptrIiEEE9Policy600ES8_PNS0_8NullTypeES8_SC_j4cmpfiSB_EEvbT2_T3_T4_PT6_PT7_T5_PSG_SG_NS1_7vsmem_tE
        .type           _ZN3cub18CUB_300001_SM_10006detail10merge_sort26DeviceMergeSortMergeKernelINS2_10policy_hubIN6thrust24THRUST_300001_SM_1000_NS10device_ptrIiEEE9Policy600ES8_PNS0_8NullTypeES8_SC_j4cmpfiSB_EEvbT2_T3_T4_PT6_PT7_T5_PSG_SG_NS1_7vsmem_tE,@function
        .size           _ZN3cub18CUB_300001_SM_10006detail10merge_sort26DeviceMergeSortMergeKernelINS2_10policy_hubIN6thrust24THRUST_300001_SM_1000_NS10device_ptrIiEEE9Policy600ES8_PNS0_8NullTypeES8_SC_j4cmpfiSB_EEvbT2_T3_T4_PT6_PT7_T5_PSG_SG_NS1_7vsmem_tE,(.L_x_1364 - _ZN3cub18CUB_300001_SM_10006detail10merge_sort26DeviceMergeSortMergeKernelINS2_10policy_hubIN6thrust24THRUST_300001_SM_1000_NS10device_ptrIiEEE9Policy600ES8_PNS0_8NullTypeES8_SC_j4cmpfiSB_EEvbT2_T3_T4_PT6_PT7_T5_PSG_SG_NS1_7vsmem_tE)
        .other          _ZN3cub18CUB_300001_SM_10006detail10merge_sort26DeviceMergeSortMergeKernelINS2_10policy_hubIN6thrust24THRUST_300001_SM_1000_NS10device_ptrIiEEE9Policy600ES8_PNS0_8NullTypeES8_SC_j4cmpfiSB_EEvbT2_T3_T4_PT6_PT7_T5_PSG_SG_NS1_7vsmem_tE,@"STO_CUDA_ENTRY STV_DEFAULT"
_ZN3cub18CUB_300001_SM_10006detail10merge_sort26DeviceMergeSortMergeKernelINS2_10policy_hubIN6thrust24THRUST_300001_SM_1000_NS10device_ptrIiEEE9Policy600ES8_PNS0_8NullTypeES8_SC_j4cmpfiSB_EEvbT2_T3_T4_PT6_PT7_T5_PSG_SG_NS1_7vsmem_tE:
.text._ZN3cub18CUB_300001_SM_10006detail10merge_sort26DeviceMergeSortMergeKernelINS2_10policy_hubIN6thrust24THRUST_300001_SM_1000_NS10device_ptrIiEEE9Policy600ES8_PNS0_8NullTypeES8_SC_j4cmpfiSB_EEvbT2_T3_T4_PT6_PT7_T5_PSG_SG_NS1_7vsmem_tE:
        /* <DEDUP_REMOVED lines=128> */
.L_x_706:
        /* <DEDUP_REMOVED lines=226> */
.L_x_707:
        /* <DEDUP_REMOVED lines=38> */
.L_x_710:
        /* <DEDUP_REMOVED lines=18> */
.L_x_709:
[----:B------:R-:W-:Y:S05]  /*19a0*/  BSYNC.RECONVERGENT B0 ;  /* 0x0000000000007941 */ /* 0x000fea0003800200 */
.L_x_708:
        /* <DEDUP_REMOVED lines=14> */
[----:B------:R-:W2:Y:S04]  /*1a90*/  LD.E R8, desc[UR10][R8.64] ;  /* 0x0000000a08087980 */ /* 0x000ea8000c101900 */
[----:B------:R-:W2:Y:S02]  /*1aa0*/  LD.E R11, desc[UR10][R10.64] ;  /* 0x0000000a0a0b7980 */ /* 0x000ea4000c101900 */
[----:B--2---:R-:W-:-:S13]  /*1ab0*/  FSETP.LT.AND P0, PT, R8, R11, PT ;  /* 0x0000000b0800720b */ /* 0x004fda0003f01000 */
.L_x_712:
[----:B------:R-:W-:Y:S05]  /*1ac0*/  BSYNC.RECONVERGENT B0 ;  /* 0x0000000000007941 */ /* 0x000fea0003800200 */
.L_x_711:
        /* <DEDUP_REMOVED lines=18> */
[----:B------:R-:W2:Y:S04]  /*1bf0*/  LD.E R6, desc[UR10][R6.64] ;  /* 0x0000000a06067980 */ /* 0x000ea8000c101900 */
[----:B------:R-:W2:Y:S02]  /*1c00*/  LD.E R9, desc[UR10][R8.64] ;  /* 0x0000000a08097980 */ /* 0x000ea4000c101900 */
[----:B--2---:R-:W-:-:S13]  /*1c10*/  FSETP.LT.AND P0, PT, R6, R9, PT ;  /* 0x000000090600720b */ /* 0x004fda0003f01000 */
.L_x_714:
[----:B------:R-:W-:Y:S05]  /*1c20*/  BSYNC.RECONVERGENT B0 ;  /* 0x0000000000007941 */ /* 0x000fea0003800200 */
.L_x_713:
        /* <DEDUP_REMOVED lines=18> */
[----:B------:R-:W2:Y:S04]  /*1d50*/  LD.E R8, desc[UR10][R8.64] ;  /* 0x0000000a08087980 */ /* 0x000ea8000c101900 */
[----:B------:R-:W2:Y:S02]  /*1d60*/  LD.E R11, desc[UR10][R10.64] ;  /* 0x0000000a0a0b7980 */ /* 0x000ea4000c101900 */
[----:B--2---:R-:W-:-:S13]  /*1d70*/  FSETP.LT.AND P0, PT, R8, R11, PT ;  /* 0x0000000b0800720b */ /* 0x004fda0003f01000 */
.L_x_716:
[----:B------:R-:W-:Y:S05]  /*1d80*/  BSYNC.RECONVERGENT B0 ;  /* 0x0000000000007941 */ /* 0x000fea0003800200 */
.L_x_715:
        /* <DEDUP_REMOVED lines=18> */
[----:B------:R-:W2:Y:S04]  /*1eb0*/  LD.E R10, desc[UR10][R10.64] ;  /* 0x0000000a0a0a7980 */ /* 0x000ea8000c101900 */
[----:B------:R-:W2:Y:S02]  /*1ec0*/  LD.E R9, desc[UR10][R8.64] ;  /* 0x0000000a08097980 */ /* 0x000ea4000c101900 */
[----:B--2---:R-:W-:-:S13]  /*1ed0*/  FSETP.LT.AND P0, PT, R10, R9, PT ;  /* 0x000000090a00720b */ /* 0x004fda0003f01000 */
.L_x_718:
[----:B------:R-:W-:Y:S05]  /*1ee0*/  BSYNC.RECONVERGENT B0 ;  /* 0x0000000000007941 */ /* 0x000fea0003800200 */
.L_x_717:
        /* <DEDUP_REMOVED lines=21> */
.L_x_720:
[----:B------:R-:W-:Y:S05]  /*2040*/  BSYNC.RECONVERGENT B0 ;  /* 0x0000000000007941 */ /* 0x000fea0003800200 */
.L_x_719:
        /* <DEDUP_REMOVED lines=21> */
.L_x_722:
[----:B------:R-:W-:Y:S05]  /*21a0*/  BSYNC.RECONVERGENT B0 ;  /* 0x0000000000007941 */ /* 0x000fea0003800200 */
.L_x_721:
        /* <DEDUP_REMOVED lines=21> */
.L_x_724:
[----:B------:R-:W-:Y:S05]  /*2300*/  BSYNC.RECONVERGENT B0 ;  /* 0x0000000000007941 */ /* 0x000fea0003800200 */
.L_x_723:
        /* <DEDUP_REMOVED lines=21> */
.L_x_726:
[----:B------:R-:W-:Y:S05]  /*2460*/  BSYNC.RECONVERGENT B0 ;  /* 0x0000000000007941 */ /* 0x000fea0003800200 */
.L_x_725:
        /* <DEDUP_REMOVED lines=21> */
.L_x_728:
[----:B------:R-:W-:Y:S05]  /*25c0*/  BSYNC.RECONVERGENT B0 ;  /* 0x0000000000007941 */ /* 0x000fea0003800200 */
.L_x_727:
        /* <DEDUP_REMOVED lines=21> */
.L_x_730:
[----:B------:R-:W-:Y:S05]  /*2720*/  BSYNC.RECONVERGENT B0 ;  /* 0x0000000000007941 */ /* 0x000fea0003800200 */
.L_x_729:
[----:B------:R-:W-:Y:S01]  /*2730*/  @!P0 IMAD.MOV R23, RZ, RZ, R25 ;  /* 0x000000ffff178224 */ /* 0x000fe200078e0219 */
[----:B------:R-:W-:Y:S01]  /*2740*/  BSSY.RECONVERGENT B0, `(.L_x_731) ;  /* 0x0000013000007945 */ /* 0x000fe20003800200 */
[----:B------:R-:W-:Y:S01]  /*2750*/  @P0 IMAD.MOV R21, RZ, RZ, R22 ;  /* 0x000000ffff150224 */ /* 0x000fe200078e0216 */
[----:B-12---:R-:W-:Y:S02]  /*2760*/  SEL R20, R4, R3, P0 ;  /* 0x0000000304147207 */ /* 0x006fe40000000000 */
        /* <DEDUP_REMOVED lines=16> */
.L_x_732:
[----:B------:R-:W-:Y:S05]  /*2870*/  BSYNC.RECONVERGENT B0 ;  /* 0x0000000000007941 */ /* 0x000fea0003800200 */
.L_x_731:
        /* <DEDUP_REMOVED lines=20> */
.L_x_734:
[----:B------:R-:W-:Y:S05]  /*29c0*/  BSYNC.RECONVERGENT B0 ;  /* 0x0000000000007941 */ /* 0x000fea0003800200 */
.L_x_733:
        /* <DEDUP_REMOVED lines=18> */
[----:B------:R-:W2:Y:S04]  /*2af0*/  LD.E R16, desc[UR10][R16.64] ;  /* 0x0000000a10107980 */ /* 0x000ea8000c101900 */
[----:B------:R-:W2:Y:S02]  /*2b00*/  LD.E R15, desc[UR10][R14.64] ;  /* 0x0000000a0e0f7980 */ /* 0x000ea4000c101900 */
[----:B--2---:R-:W-:-:S13]  /*2b10*/  FSETP.LT.AND P0, PT, R16, R15, PT ;  /* 0x0000000f1000720b */ /* 0x004fda0003f01000 */
.L_x_736:
[----:B------:R-:W-:Y:S05]  /*2b20*/  BSYNC.RECONVERGENT B0 ;  /* 0x0000000000007941 */ /* 0x000fea0003800200 */
.L_x_735:
        /* <DEDUP_REMOVED lines=18> */
[----:B------:R-:W2:Y:S04]  /*2c50*/  LD.E R14, desc[UR10][R14.64] ;  /* 0x0000000a0e0e7980 */ /* 0x000ea8000c101900 */
[----:B------:R-:W2:Y:S02]  /*2c60*/  LD.E R17, desc[UR10][R16.64] ;  /* 0x0000000a10117980 */ /* 0x000ea4000c101900 */
[----:B--2---:R-:W-:-:S13]  /*2c70*/  FSETP.LT.AND P0, PT, R14, R17, PT ;  /* 0x000000110e00720b */ /* 0x004fda0003f01000 */
.L_x_738:
[----:B------:R-:W-:Y:S05]  /*2c80*/  BSYNC.RECONVERGENT B0 ;  /* 0x0000000000007941 */ /* 0x000fea0003800200 */
.L_x_737:
        /* <DEDUP_REMOVED lines=21> */
.L_x_740:
[----:B------:R-:W-:Y:S05]  /*2de0*/  BSYNC.RECONVERGENT B0 ;  /* 0x0000000000007941 */ /* 0x000fea0003800200 */
.L_x_739:
        /* <DEDUP_REMOVED lines=21> */
.L_x_742:
[----:B------:R-:W-:Y:S05]  /*2f40*/  BSYNC.RECONVERGENT B0 ;  /* 0x0000000000007941 */ /* 0x000fea0003800200 */
.L_x_741:
        /* <DEDUP_REMOVED lines=22> */
.L_x_744:
[----:B------:R-:W-:Y:S05]  /*30b0*/  BSYNC.RECONVERGENT B0 ;  /* 0x0000000000007941 */ /* 0x000fea0003800200 */
.L_x_743:
        /* <DEDUP_REMOVED lines=71> */
.L_x_745:
        /* <DEDUP_REMOVED lines=69> */
.L_x_705:
        /* <DEDUP_REMOVED lines=58> */
.L_x_749:
[----:B------:R-:W-:Y:S05]  /*3d20*/  BSYNC.RECONVERGENT B1 ;  /* 0x0000000000017941 */ /* 0x000fea0003800200 */
.L_x_748:
        /* <DEDUP_REMOVED lines=8> */
.L_x_751:
[----:B------:R-:W-:Y:S05]  /*3db0*/  BSYNC.RECONVERGENT B1 ;  /* 0x0000000000017941 */ /* 0x000fea0003800200 */
.L_x_750:
[----:B------:R-:W-:Y:S04]  /*3dc0*/  BSSY.RECONVERGENT B1, `(.L_x_752) ;  /* 0x0000005000017945 */ /* 0x000fe80003800200 */
[----:B------:R-:W-:Y:S05]  /*3dd0*/  @P1 BRA `(.L_x_753) ;  /* 0x00000000000c1947 */ /* 0x000fea0003800000 */
[----:B------:R-:W-:-:S13]  /*3de0*/  ISETP.GE.AND P0, PT, R4, R25, PT ;  /* 0x000000190400720c */ /* 0x000fda0003f06270 */
[----:B------:R2:W5:Y:S04]  /*3df0*/  @P0 LDG.E R20, desc[UR10][R14.64+0x800] ;  /* 0x0008000a0e140981 */ /* 0x000568000c1e1900 */
[----:B------:R2:W5:Y:S02]  /*3e00*/  @!P0 LDG.E R20, desc[UR10][R12.64+0x800] ;  /* 0x0008000a0c148981 */ /* 0x000564000c1e1900 */
.L_x_753:
[----:B------:R-:W-:Y:S05]  /*3e10*/  BSYNC.RECONVERGENT B1 ;  /* 0x0000000000017941 */ /* 0x000fea0003800200 */
.L_x_752:
        /* <DEDUP_REMOVED lines=9> */
.L_x_755:
[----:B------:R-:W-:Y:S05]  /*3eb0*/  BSYNC.RECONVERGENT B1 ;  /* 0x0000000000017941 */ /* 0x000fea0003800200 */
.L_x_754:
[----:B------:R-:W-:Y:S04]  /*3ec0*/  BSSY.RECONVERGENT B1, `(.L_x_756) ;  /* 0x0000005000017945 */ /* 0x000fe80003800200 */
[----:B------:R-:W-:Y:S05]  /*3ed0*/  @P1 BRA `(.L_x_757) ;  /* 0x00000000000c1947 */ /* 0x000fea0003800000 */
[----:B------:R-:W-:-:S13]  /*3ee0*/  ISETP.GE.AND P0, PT, R4, R25, PT ;  /* 0x000000190400720c */ /* 0x000fda0003f06270 */
[----:B------:R4:W5:Y:S04]  /*3ef0*/  @P0 LDG.E R18, desc[UR10][R14.64+0x1000] ;  /* 0x0010000a0e120981 */ /* 0x000968000c1e1900 */
[----:B------:R4:W5:Y:S02]  /*3f00*/  @!P0 LDG.E R18, desc[UR10][R12.64+0x1000] ;  /* 0x0010000a0c128981 */ /* 0x000964000c1e1900 */
.L_x_757:
[----:B------:R-:W-:Y:S05]  /*3f10*/  BSYNC.RECONVERGENT B1 ;  /* 0x0000000000017941 */ /* 0x000fea0003800200 */
.L_x_756:
        /* <DEDUP_REMOVED lines=9> */
.L_x_759:
[----:B------:R-:W-:Y:S05]  /*3fb0*/  BSYNC.RECONVERGENT B1 ;  /* 0x0000000000017941 */ /* 0x000fea0003800200 */
.L_x_758:
[----:B------:R-:W-:Y:S04]  /*3fc0*/  BSSY.RECONVERGENT B1, `(.L_x_760) ;  /* 0x0000005000017945 */ /* 0x000fe80003800200 */
[----:B------:R-:W-:Y:S05]  /*3fd0*/  @P1 BRA `(.L_x_761) ;  /* 0x00000000000c1947 */ /* 0x000fea0003800000 */
[----:B------:R-:W-:-:S13]  /*3fe0*/  ISETP.GE.AND P0, PT, R4, R25, PT ;  /* 0x000000190400720c */ /* 0x000fda0003f06270 */
[----:B------:R0:W5:Y:S04]  /*3ff0*/  @P0 LDG.E R16, desc[UR10][R14.64+0x1800] ;  /* 0x0018000a0e100981 */ /* 0x000168000c1e1900 */
[----:B------:R0:W5:Y:S02]  /*4000*/  @!P0 LDG.E R16, desc[UR10][R12.64+0x1800] ;  /* 0x0018000a0c108981 */ /* 0x000164000c1e1900 */
.L_x_761:
[----:B------:R-:W-:Y:S05]  /*4010*/  BSYNC.RECONVERGENT B1 ;  /* 0x0000000000017941 */ /* 0x000fea0003800200 */
.L_x_760:
        /* <DEDUP_REMOVED lines=9> */
.L_x_763:
[----:B------:R-:W-:Y:S05]  /*40b0*/  BSYNC.RECONVERGENT B1 ;  /* 0x0000000000017941 */ /* 0x000fea0003800200 */
.L_x_762:
[----:B------:R-:W-:Y:S04]  /*40c0*/  BSSY.RECONVERGENT B1, `(.L_x_764) ;  /* 0x0000005000017945 */ /* 0x000fe80003800200 */
[----:B------:R-:W-:Y:S05]  /*40d0*/  @P1 BRA `(.L_x_765) ;  /* 0x00000000000c1947 */ /* 0x000fea0003800000 */
[----:B------:R-:W-:-:S13]  /*40e0*/  ISETP.GE.AND P0, PT, R4, R25, PT ;  /* 0x000000190400720c */ /* 0x000fda0003f06270 */
[----:B------:R0:W5:Y:S04]  /*40f0*/  @P0 LDG.E R3, desc[UR10][R14.64+0x2000] ;  /* 0x0020000a0e030981 */ /* 0x000168000c1e1900 */
[----:B------:R0:W5:Y:S02]  /*4100*/  @!P0 LDG.E R3, desc[UR10][R12.64+0x2000] ;  /* 0x0020000a0c038981 */ /* 0x000164000c1e1900 */
.L_x_765:
[----:B------:R-:W-:Y:S05]  /*4110*/  BSYNC.RECONVERGENT B1 ;  /* 0x0000000000017941 */ /* 0x000fea0003800200 */
.L_x_764:
        /* <DEDUP_REMOVED lines=9> */
.L_x_767:
[----:B------:R-:W-:Y:S05]  /*41b0*/  BSYNC.RECONVERGENT B1 ;  /* 0x0000000000017941 */ /* 0x000fea0003800200 */
.L_x_766:
[----:B------:R-:W-:Y:S04]  /*41c0*/  BSSY.RECONVERGENT B1, `(.L_x_768) ;  /* 0x0000005000017945 */ /* 0x000fe80003800200 */
[----:B------:R-:W-:Y:S05]  /*41d0*/  @P1 BRA `(.L_x_769) ;  /* 0x00000000000c1947 */ /* 0x000fea0003800000 */
[----:B------:R-:W-:-:S13]  /*41e0*/  ISETP.GE.AND P0, PT, R6, R25, PT ;  /* 0x000000190600720c */ /* 0x000fda0003f06270 */
[----:B------:R0:W5:Y:S04]  /*41f0*/  @P0 LDG.E R5, desc[UR10][R14.64+0x2800] ;  /* 0x0028000a0e050981 */ /* 0x000168000c1e1900 */
[----:B------:R0:W5:Y:S02]  /*4200*/  @!P0 LDG.E R5, desc[UR10][R12.64+0x2800] ;  /* 0x0028000a0c058981 */ /* 0x000164000c1e1900 */
.L_x_769:
[----:B------:R-:W-:Y:S05]  /*4210*/  BSYNC.RECONVERGENT B1 ;  /* 0x0000000000017941 */ /* 0x000fea0003800200 */
.L_x_768:
        /* <DEDUP_REMOVED lines=9> */
.L_x_771:
[----:B------:R-:W-:Y:S05]  /*42b0*/  BSYNC.RECONVERGENT B1 ;  /* 0x0000000000017941 */ /* 0x000fea0003800200 */
.L_x_770:
[----:B------:R-:W-:Y:S04]  /*42c0*/  BSSY.RECONVERGENT B1, `(.L_x_772) ;  /* 0x0000005000017945 */ /* 0x000fe80003800200 */
[----:B------:R-:W-:Y:S05]  /*42d0*/  @P1 BRA `(.L_x_773) ;  /* 0x00000000000c1947 */ /* 0x000fea0003800000 */
[----:B------:R-:W-:-:S13]  /*42e0*/  ISETP.GE.AND P0, PT, R8, R25, PT ;  /* 0x000000190800720c */ /* 0x000fda0003f06270 */
[----:B------:R0:W5:Y:S04]  /*42f0*/  @P0 LDG.E R7, desc[UR10][R14.64+0x3000] ;  /* 0x0030000a0e070981 */ /* 0x000168000c1e1900 */
[----:B------:R0:W5:Y:S02]  /*4300*/  @!P0 LDG.E R7, desc[UR10][R12.64+0x3000] ;  /* 0x0030000a0c078981 */ /* 0x000164000c1e1900 */
.L_x_773:
[----:B------:R-:W-:Y:S05]  /*4310*/  BSYNC.RECONVERGENT B1 ;  /* 0x0000000000017941 */ /* 0x000fea0003800200 */
.L_x_772:
        /* <DEDUP_REMOVED lines=9> */
.L_x_775:
[----:B------:R-:W-:Y:S05]  /*43b0*/  BSYNC.RECONVERGENT B1 ;  /* 0x0000000000017941 */ /* 0x000fea0003800200 */
.L_x_774:
[----:B------:R-:W-:Y:S04]  /*43c0*/  BSSY.RECONVERGENT B1, `(.L_x_776) ;  /* 0x0000005000017945 */ /* 0x000fe80003800200 */
[----:B------:R-:W-:Y:S05]  /*43d0*/  @P1 BRA `(.L_x_777) ;  /* 0x00000000000c1947 */ /* 0x000fea0003800000 */
[----:B------:R-:W-:-:S13]  /*43e0*/  ISETP.GE.AND P0, PT, R10, R25, PT ;  /* 0x000000190a00720c */ /* 0x000fda0003f06270 */
[----:B------:R0:W5:Y:S04]  /*43f0*/  @P0 LDG.E R9, desc[UR10][R14.64+0x3800] ;  /* 0x0038000a0e090981 */ /* 0x000168000c1e1900 */
[----:B------:R0:W5:Y:S02]  /*4400*/  @!P0 LDG.E R9, desc[UR10][R12.64+0x3800] ;  /* 0x0038000a0c098981 */ /* 0x000164000c1e1900 */
.L_x_777:
[----:B------:R-:W-:Y:S05]  /*4410*/  BSYNC.RECONVERGENT B1 ;  /* 0x0000000000017941 */ /* 0x000fea0003800200 */
.L_x_776:
        /* <DEDUP_REMOVED lines=9> */
.L_x_779:
[----:B------:R-:W-:Y:S05]  /*44b0*/  BSYNC.RECONVERGENT B1 ;  /* 0x0000000000017941 */ /* 0x000fea0003800200 */
.L_x_778:
[----:B------:R-:W-:Y:S05]  /*44c0*/  @P1 BRA `(.L_x_780) ;  /* 0x0000001000201947 */ /* 0x000fea0003800000 */
[----:B------:R-:W-:-:S13]  /*44d0*/  ISETP.GE.AND P0, PT, R24, R25, PT ;  /* 0x000000191800720c */ /* 0x000fda0003f06270 */
[----:B------:R0:W5:Y:S04]  /*44e0*/  @P0 LDG.E R11, desc[UR10][R14.64+0x4000] ;  /* 0x0040000a0e0b0981 */ /* 0x000168000c1e1900 */
[----:B------:R0:W5:Y:S01]  /*44f0*/  @!P0 LDG.E R11, desc[UR10][R12.64+0x4000] ;  /* 0x0040000a0c0b8981 */ /* 0x000162000c1e1900 */
[----:B------:R-:W-:Y:S05]  /*4500*/  BRA `(.L_x_780) ;  /* 0x0000001000107947 */ /* 0x000fea0003800000 */
.L_x_747:
        /* <DEDUP_REMOVED lines=260> */
.L_x_780:
[----:B------:R-:W-:Y:S05]  /*5550*/  BSYNC.RECONVERGENT B0 ;  /* 0x0000000000007941 */ /* 0x000fea0003800200 */
.L_x_746:
        /* <DEDUP_REMOVED lines=34> */
[----:B------:R-:W-:Y:S02]  /*5780*/  IMAD.MOV.U32 R7, RZ, RZ, R3 ;  /* 0x000000ffff077224 */ /* 0x000fe400078e0003 */
[----:B------:R-:W-:-:S07]  /*5790*/  IMAD.IADD R9, R25, 0x1, R8 ;  /* 0x0000000119097824 */ /* 0x000fce00078e0208 */
.L_x_783:
        /* <DEDUP_REMOVED lines=18> */
.L_x_782:
[----:B------:R-:W-:Y:S05]  /*58c0*/  BSYNC.RECONVERGENT B0 ;  /* 0x0000000000007941 */ /* 0x000fea0003800200 */
.L_x_781:
        /* <DEDUP_REMOVED lines=17> */
.L_x_785:
[----:B------:R-:W-:Y:S05]  /*59e0*/  BSYNC.RECONVERGENT B0 ;  /* 0x0000000000007941 */ /* 0x000fea0003800200 */
.L_x_784:
        /* <DEDUP_REMOVED lines=21> */
.L_x_787:
[----:B------:R-:W-:Y:S05]  /*5b40*/  BSYNC.RECONVERGENT B0 ;  /* 0x0000000000007941 */ /* 0x000fea0003800200 */
.L_x_786:
[----:B------:R-:W-:Y:S01]  /*5b50*/  @!P0 IMAD.MOV R11, RZ, RZ, R5 ;  /* 0x000000ffff0b8224 */ /* 0x000fe200078e0205 */
[----:B------:R-:W-:Y:S01]  /*5b60*/  BSSY.RECONVERGENT B0, `(.L_x_788) ;  /* 0x0000014000007945 */ /* 0x000fe20003800200 */
[----:B------:R-:W-:Y:S01]  /*5b70*/  @P0 IMAD.MOV R14, RZ, RZ, R10 ;  /* 0x000000ffff0e0224 */ /* 0x000fe200078e020a */
[----:B-12---:R-:W-:Y:S01]  /*5b80*/  SEL R5, R3, R2, P0 ;  /* 0x0000000203057207 */ /* 0x006fe20000000000 */
[C---:B------:R-:W-:Y:S01]  /*5b90*/  VIADD R15, R11.reuse, 0x1 ;  /* 0x000000010b0f7836 */ /* 0x040fe20000000000 */
        /* <DEDUP_REMOVED lines=16> */
.L_x_789:
[----:B------:R-:W-:Y:S05]  /*5ca0*/  BSYNC.RECONVERGENT B0 ;  /* 0x0000000000007941 */ /* 0x000fea0003800200 */
.L_x_788:
[----:B------:R-:W-:Y:S01]  /*5cb0*/  @!P0 IMAD.MOV R15, RZ, RZ, R11 ;  /* 0x000000ffff0f8224 */ /* 0x000fe200078e020b */
[----:B------:R-:W-:Y:S01]  /*5cc0*/  BSSY.RECONVERGENT B0, `(.L_x_790) ;  /* 0x0000014000007945 */ /* 0x000fe20003800200 */
[----:B------:R-:W-:Y:S01]  /*5cd0*/  @P0 IMAD.MOV R18, RZ, RZ, R14 ;  /* 0x000000ffff120224 */ /* 0x000fe200078e020e */
[----:B012---:R-:W-:Y:S01]  /*5ce0*/  SEL R6, R3, R2, P0 ;  /* 0x0000000203067207 */ /* 0x007fe20000000000 */
        /* <DEDUP_REMOVED lines=17> */
.L_x_791:
[----:B------:R-:W-:Y:S05]  /*5e00*/  BSYNC.RECONVERGENT B0 ;  /* 0x0000000000007941 */ /* 0x000fea0003800200 */
.L_x_790:
[----:B------:R-:W-:Y:S01]  /*5e10*/  @!P0 IMAD.MOV R14, RZ, RZ, R15 ;  /* 0x000000ffff0e8224 */ /* 0x000fe200078e020f */
[----:B------:R-:W-:Y:S01]  /*5e20*/  BSSY.RECONVERGENT B0, `(.L_x_792) ;  /* 0x0000014000007945 */ /* 0x000fe20003800200 */
[----:B------:R-:W-:Y:S01]  /*5e30*/  @P0 IMAD.MOV R16, RZ, RZ, R18 ;  /* 0x000000ffff100224 */ /* 0x000fe200078e0212 */
[----:B012---:R-:W-:Y:S01]  /*5e40*/  SEL R7, R3, R2, P0 ;  /* 0x0000000203077207 */ /* 0x007fe20000000000 */
        /* <DEDUP_REMOVED lines=17> */
.L_x_793:
[----:B------:R-:W-:Y:S05]  /*5f60*/  BSYNC.RECONVERGENT B0 ;  /* 0x0000000000007941 */ /* 0x000fea0003800200 */
.L_x_792:
        /* <DEDUP_REMOVED lines=21> */
.L_x_795:
[----:B------:R-:W-:Y:S05]  /*60c0*/  BSYNC.RECONVERGENT B0 ;  /* 0x0000000000007941 */ /* 0x000fea0003800200 */
.L_x_794:
        /* <DEDUP_REMOVED lines=21> */
.L_x_797:
[----:B------:R-:W-:Y:S05]  /*6220*/  BSYNC.RECONVERGENT B0 ;  /* 0x0000000000007941 */ /* 0x000fea0003800200 */
.L_x_796:
        /* <DEDUP_REMOVED lines=21> */
.L_x_799:
[----:B------:R-:W-:Y:S05]  /*6380*/  BSYNC.RECONVERGENT B0 ;  /* 0x0000000000007941 */ /* 0x000fea0003800200 */
.L_x_798:
        /* <DEDUP_REMOVED lines=21> */
.L_x_801:
[----:B------:R-:W-:Y:S05]  /*64e0*/  BSYNC.RECONVERGENT B0 ;  /* 0x0000000000007941 */ /* 0x000fea0003800200 */
.L_x_800:
        /* <DEDUP_REMOVED lines=21> */
.L_x_803:
[----:B------:R-:W-:Y:S05]  /*6640*/  BSYNC.RECONVERGENT B0 ;  /* 0x0000000000007941 */ /* 0x000fea0003800200 */
.L_x_802:
[----:B------:R-:W-:Y:S01]  /*6650*/  @!P0 IMAD.MOV R20, RZ, RZ, R19 ;  /* 0x000000ffff148224 */ /* 0x000fe200078e0213 */
[----:B------:R-:W-:Y:S01]  /*6660*/  BSSY.RECONVERGENT B0, `(.L_x_804) ;  /* 0x0000013000007945 */ /* 0x000fe20003800200 */
[----:B------:R-:W-:Y:S01]  /*6670*/  @P0 IMAD.MOV R24, RZ, RZ, R22 ;  /* 0x000000ffff180224 */ /* 0x000fe200078e0216 */
[----:B-12---:R-:W-:Y:S02]  /*6680*/  SEL R19, R3, R2, P0 ;  /* 0x0000000203137207 */ /* 0x006fe40000000000 */
        /* <DEDUP_REMOVED lines=16> */
.L_x_805:
[----:B------:R-:W-:Y:S05]  /*6790*/  BSYNC.RECONVERGENT B0 ;  /* 0x0000000000007941 */ /* 0x000fea0003800200 */
.L_x_804:
[----:B------:R-:W-:Y:S01]  /*67a0*/  VIADD R21, R20, 0x1 ;  /* 0x0000000114157836 */ /* 0x000fe20000000000 */
[----:B------:R-:W-:Y:S01]  /*67b0*/  BSSY.RECONVERGENT B0, `(.L_x_806) ;  /* 0x0000013000007945 */ /* 0x000fe20003800200 */
[----:B------:R-:W-:Y:S01]  /*67c0*/  @!P0 IMAD.MOV R21, RZ, RZ, R20 ;  /* 0x000000ffff158224 */ /* 0x000fe200078e0214 */
[----:B-12---:R-:W-:Y:S01]  /*67d0*/  SEL R20, R3, R2, P0 ;  /* 0x0000000203147207 */ /* 0x006fe20000000000 */
[----:B------:R-:W-:-:S03]  /*67e0*/  @P0 IMAD.MOV R22, RZ, RZ, R24 ;  /* 0x000000ffff160224 */ /* 0x000fc600078e0218 */
[C---:B------:R-:W-:Y:S02]  /*67f0*/  ISETP.GE.AND P1, PT, R21.reuse, UR6, PT ;  /* 0x0000000615007c0c */ /* 0x040fe4000bf26270 */
        /* <DEDUP_REMOVED lines=14> */
.L_x_807:
[----:B------:R-:W-:Y:S05]  /*68e0*/  BSYNC.RECONVERGENT B0 ;  /* 0x0000000000007941 */ /* 0x000fea0003800200 */
.L_x_806:
        /* <DEDUP_REMOVED lines=21> */
.L_x_809:
[----:B------:R-:W-:Y:S05]  /*6a40*/  BSYNC.RECONVERGENT B0 ;  /* 0x0000000000007941 */ /* 0x000fea0003800200 */
.L_x_808:
        /* <DEDUP_REMOVED lines=21> */
.L_x_811:
[----:B------:R-:W-:Y:S05]  /*6ba0*/  BSYNC.RECONVERGENT B0 ;  /* 0x0000000000007941 */ /* 0x000fea0003800200 */
.L_x_810:
        /* <DEDUP_REMOVED lines=21> */
.L_x_813:
[----:B------:R-:W-:Y:S05]  /*6d00*/  BSYNC.RECONVERGENT B0 ;  /* 0x0000000000007941 */ /* 0x000fea0003800200 */
.L_x_812:
        /* <DEDUP_REMOVED lines=21> */
.L_x_815:
[----:B------:R-:W-:Y:S05]  /*6e60*/  BSYNC.RECONVERGENT B0 ;  /* 0x0000000000007941 */ /* 0x000fea0003800200 */
.L_x_814:
        /* <DEDUP_REMOVED lines=22> */
.L_x_817:
[----:B------:R-:W-:Y:S05]  /*6fd0*/  BSYNC.RECONVERGENT B0 ;  /* 0x0000000000007941 */ /* 0x000fea0003800200 */
.L_x_816:
        /* <DEDUP_REMOVED lines=11> */
[----:B-----5:R-:W-:Y:S02]  /*7090*/  LEA R13, R3, UR4, 0x2 ;  /* 0x00000004030d7c11 */ /* 0x020fe4000f8e10ff */
[----:B------:R-:W-:Y:S02]  /*70a0*/  LOP3.LUT R3, R0, 0x3e0, RZ, 0xc0, !PT ;  /* 0x000003e000037812 */ /* 0x000fe400078ec0ff */
[----:B------:R-:W-:Y:S01]  /*70b0*/  LEA R14, R2, UR4, 0x2 ;  /* 0x00000004020e7c11 */ /* 0x000fe2000f8e10ff */
[----:B------:R-:W-:Y:S01]  /*70c0*/  STS [R13], R4 ;  /* 0x000000040d007388 */ /* 0x000fe20000000800 */
[----:B------:R-:W-:-:S03]  /*70d0*/  LOP3.LUT R0, R0, 0x1f, RZ, 0xc0, !PT ;  /* 0x0000001f00007812 */ /* 0x000fc600078ec0ff */
[----:B------:R-:W-:Y:S02]  /*70e0*/  STS [R13+0x4], R5 ;  /* 0x000004050d007388 */ /* 0x000fe40000000800 */
[----:B------:R-:W-:Y:S02]  /*70f0*/  IMAD R0, R3, 0x11, R0 ;  /* 0x0000001103007824 */ /* 0x000fe400078e0200 */
        /* <DEDUP_REMOVED lines=11> */
[----:B0-----:R-:W-:-:S03]  /*71b0*/  VIADD R20, R0, 0xc0 ;  /* 0x000000c000147836 */ /* 0x001fc60000000000 */
[----:B------:R-:W-:Y:S04]  /*71c0*/  STS [R13+0x34], R23 ;  /* 0x000034170d007388 */ /* 0x000fe80000000800 */
[----:B------:R-:W-:Y:S04]  /*71d0*/  STS [R13+0x38], R24 ;  /* 0x000038180d007388 */ /* 0x000fe80000000800 */
[----:B------:R0:W-:Y:S04]  /*71e0*/  STS [R13+0x3c], R16 ;  /* 0x00003c100d007388 */ /* 0x0001e80000000800 */
[----:B------:R-:W-:Y:S01]  /*71f0*/  STS [R13+0x40], R17 ;  /* 0x000040110d007388 */ /* 0x000fe20000000800 */
[----:B------:R-:W-:-:S03]  /*7200*/  NOP ;  /* 0x0000000000007918 */ /* 0x000fc60000000000 */
[----:B------:R-:W-:Y:S01]  /*7210*/  LDS R12, [R14] ;  /* 0x000000000e0c7984 */ /* 0x000fe20000000800 */
[----:B0-----:R-:W-:-:S03]  /*7220*/  VIADD R16, R0, 0x40 ;  /* 0x0000004000107836 */ /* 0x001fc60000000000 */
        /* <DEDUP_REMOVED lines=73> */
.L_x_818:
[----:B------:R-:W0:Y:S01]  /*76c0*/  S2R R2, SR_LANEID ;  /* 0x0000000000027919 */ /* 0x000e220000000000 */
[----:B--2---:R-:W-:Y:S01]  /*76d0*/  SHF.R.U32.HI R3, RZ, 0x5, R0 ;  /* 0x00000005ff037819 */ /* 0x004fe20000011600 */
[----:B------:R-:W-:Y:S01]  /*76e0*/  IMAD.U32 R26, RZ, RZ, UR6 ;  /* 0x00000006ff1a7e24 */ /* 0x000fe2000f8e00ff */
[C---:B------:R-:W-:Y:S01]  /*76f0*/  ISETP.NE.AND P0, PT, R0.reuse, RZ, PT ;  /* 0x000000ff0000720c */ /* 0x040fe20003f05270 */
[----:B------:R-:W1:Y:S01]  /*7700*/  LDCU.64 UR8, c[0x0][0x388] ;  /* 0x00007100ff0877ac */ /* 0x000e620008000a00 */
[----:B------:R-:W-:-:S05]  /*7710*/  LOP3.LUT R14, R0, 0x3e0, RZ, 0xc0, !PT ;  /* 0x000003e0000e7812 */ /* 0x000fca00078ec0ff */
[----:B------:R-:W-:Y:S02]  /*7720*/  IMAD R14, R14, 0x11, RZ ;  /* 0x000000110e0e7824 */ /* 0x000fe400078e02ff */
[----:B0-----:R-:W-:-:S04]  /*7730*/  IMAD R3, R3, 0x20, R2 ;  /* 0x0000002003037824 */ /* 0x001fc800078e0202 */
[----:B------:R-:W-:-:S04]  /*7740*/  IMAD R3, R3, 0x11, RZ ;  /* 0x0000001103037824 */ /* 0x000fc800078e02ff */
[----:B------:R-:W-:Y:S01]  /*7750*/  IMAD R2, R2, -0x10, R3 ;  /* 0xfffffff002027824 */ /* 0x000fe200078e0203 */
[----:B-----5:R-:W-:Y:S02]  /*7760*/  LEA R13, R3, UR4, 0x2 ;  /* 0x00000004030d7c11 */ /* 0x020fe4000f8e10ff */
[----:B------:R-:W-:Y:S02]  /*7770*/  LOP3.LUT R3, R0, 0x1f, RZ, 0xc0, !PT ;  /* 0x0000001f00037812 */ /* 0x000fe400078ec0ff */
[----:B------:R-:W-:Y:S01]  /*7780*/  LEA R2, R2, UR4, 0x2 ;  /* 0x0000000402027c11 */ /* 0x000fe2000f8e10ff */
[----:B------:R-:W-:Y:S01]  /*7790*/  STS [R13], R4 ;  /* 0x000000040d007388 */ /* 0x000fe20000000800 */
[----:B------:R-:W-:Y:S01]  /*77a0*/  LOP3.LUT R0, R14, 0x1f, R0, 0xf8, !PT ;  /* 0x0000001f0e007812 */ /* 0x000fe200078ef800 */
        /* <DEDUP_REMOVED lines=94> */
.L_x_819:
        /* <DEDUP_REMOVED lines=15> */
.L_x_1364:


//--------------------- .text._ZN3cub18CUB_300001_SM_10006detail10merge_sort30DeviceMergeSortPartitionKernelIN6thrust24THRUST_300001_SM_1000_NS10device_ptrIiEEj4cmpfiEEvbT_PT2_T0_SC_PSC_T1_SC_i --------------------------
	.section	.text._ZN3cub18CUB_300001_SM_10006detail10merge_sort30DeviceMergeSortPartitionKernelIN6thrust24THRUST_300001_SM_1000_NS10device_ptrIiEEj4cmpfiEEvbT_PT2_T0_SC_PSC_T1_SC_i,"ax",@progbits
	.align	128
        .global         _ZN3cub18CUB_300001_SM_10006detail10merge_sort30DeviceMergeSortPartitionKernelIN6thrust24THRUST_300001_SM_1000_NS10device_ptrIiEEj4cmpfiEEvbT_PT2_T0_SC_PSC_T1_SC_i
        .type           _ZN3cub18CUB_300001_SM_10006detail10merge_sort30DeviceMergeSortPartitionKernelIN6thrust24THRUST_300001_SM_1000_NS10device_ptrIiEEj4cmpfiEEvbT_PT2_T0_SC_PSC_T1_SC_i,@function
        .size           _ZN3cub18CUB_300001_SM_10006detail10merge_sort30DeviceMergeSortPartitionKernelIN6thrust24THRUST_300001_SM_1000_NS10device_ptrIiEEj4cmpfiEEvbT_PT2_T0_SC_PSC_T1_SC_i,(.L_x_1365 - _ZN3cub18CUB_300001_SM_10006detail10merge_sort30DeviceMergeSortPartitionKernelIN6thrust24THRUST_300001_SM_1000_NS10device_ptrIiEEj4cmpfiEEvbT_PT2_T0_SC_PSC_T1_SC_i)
        .other          _ZN3cub18CUB_300001_SM_10006detail10merge_sort30DeviceMergeSortPartitionKernelIN6thrust24THRUST_300001_SM_1000_NS10device_ptrIiEEj4cmpfiEEvbT_PT2_T0_SC_PSC_T1_SC_i,@"STO_CUDA_ENTRY STV_DEFAULT"
_ZN3cub18CUB_300001_SM_10006detail10merge_sort30DeviceMergeSortPartitionKernelIN6thrust24THRUST_300001_SM_1000_NS10device_ptrIiEEj4cmpfiEEvbT_PT2_T0_SC_PSC_T1_SC_i:
.text._ZN3cub18CUB_300001_SM_10006detail10merge_sort30DeviceMergeSortPartitionKernelIN6thrust24THRUST_300001_SM_1000_NS10device_ptrIiEEj4cmpfiEEvbT_PT2_T0_SC_PSC_T1_SC_i:
        /* <DEDUP_REMOVED lines=50> */
[----:B0-----:R-:W5:Y:S01]  /*0320*/  LDG.E.64 R6, desc[UR8][R6.64] ;  /* 0x0000000806067981 */ /* 0x001f62000c1e1b00 */
[----:B------:R-:W-:-:S07]  /*0330*/  IMAD.MOV.U32 R17, RZ, RZ, R9 ;  /* 0x000000ffff117224 */ /* 0x000fce00078e0009 */
.L_x_824:
        /* <DEDUP_REMOVED lines=15> */
[----:B------:R-:W2:Y:S01]  /*0430*/  LD.E R13, desc[UR8][R12.64] ;  /* 0x000000080c0d7980 */ /* 0x000ea2000c101900 */
[----:B---3--:R-:W-:-:S06]  /*0440*/  IMAD.WIDE R10, R9, 0x4, R6 ;  /* 0x00000004090a7825 */ /* 0x008fcc00078e0206 */
[----:B------:R-:W2:Y:S02]  /*0450*/  LD.E R10, desc[UR8][R10.64] ;  /* 0x000000080a0a7980 */ /* 0x000ea4000c101900 */
[----:B--2---:R-:W-:-:S04]  /*0460*/  FSETP.GEU.AND P0, PT, R10, R13, PT ;  /* 0x0000000d0a00720b */ /* 0x004fc80003f0e000 */
[----:B------:R-:W-:-:S09]  /*0470*/  SEL R17, R17, R16, P0 ;  /* 0x0000001011117207 */ /* 0x000fd20000000000 */
[----:B------:R-:W-:-:S05]  /*0480*/  @P0 VIADD R4, R16, 0x1 ;  /* 0x0000000110040836 */ /* 0x000fca0000000000 */
[----:B------:R-:W-:-:S13]  /*0490*/  ISETP.GE.U32.AND P0, PT, R4, R17, PT ;  /* 0x000000110400720c */ /* 0x000fda0003f06070 */
[----:B------:R-:W-:Y:S05]  /*04a0*/  @!P0 BRA `(.L_x_824) ;  /* 0xfffffffc00a48947 */ /* 0x000fea000383ffff */
.L_x_823:
[----:B------:R-:W-:Y:S05]  /*04b0*/  BSYNC.RECONVERGENT B1 ;  /* 0x0000000000017941 */ /* 0x000fea0003800200 */
.L_x_822:
[----:B------:R-:W-:Y:S05]  /*04c0*/  BRA `(.L_x_825) ;  /* 0x0000000000807947 */ /* 0x000fea0003800000 */
.L_x_821:
        /* <DEDUP_REMOVED lines=9> */
.L_x_826:
        /* <DEDUP_REMOVED lines=23> */
.L_x_825:
[----:B------:R-:W-:Y:S05]  /*06d0*/  BSYNC.RECONVERGENT B0 ;  /* 0x0000000000007941 */ /* 0x000fea0003800200 */
.L_x_820:
[----:B------:R-:W0:Y:S01]  /*06e0*/  LDC.64 R6, c[0x0][0x3a0] ;  /* 0x0000e800ff067b82 */ /* 0x000e220000000a00 */
[----:B------:R-:W-:Y:S02]  /*06f0*/  IMAD.IADD R3, R3, 0x1, R4 ;  /* 0x0000000103037824 */ /* 0x000fe400078e0204 */
[----:B0-----:R-:W-:-:S05]  /*0700*/  IMAD.WIDE.U32 R6, R2, 0x4, R6 ;  /* 0x0000000402067825 */ /* 0x001fca00078e0006 */
[----:B------:R-:W-:Y:S01]  /*0710*/  STG.E desc[UR8][R6.64], R3 ;  /* 0x0000000306007986 */ /* 0x000fe2000c101908 */
[----:B------:R-:W-:Y:S05]  /*0720*/  EXIT ;  /* 0x000000000000794d */ /* 0x000fea0003800000 */
.L_x_827:
        /* <DEDUP_REMOVED lines=13> */
.L_x_1365:


//--------------------- .text._ZN3cub18CUB_300001_SM_10006detail10merge_sort30DeviceMergeSortBlockSortKernelINS2_10policy_hubIN6thrust24THRUST_300001_SM_1000_NS10device_ptrIiEEE9Policy600ES8_PNS0_8NullTypeES8_SC_j4cmpfiSB_EEvbT0_T1_T2_T3_T4_PT6_PT7_T5_NS1_7vsmem_tE --------------------------
	.section	.text._ZN3cub18CUB_300001_SM_10006detail10merge_sort30DeviceMergeSortBlockSortKernelINS2_10policy_hubIN6thrust24THRUST_300001_SM_1000_NS10device_ptrIiEEE9Policy600ES8_PNS0_8NullTypeES8_SC_j4cmpfiSB_EEvbT0_T1_T2_T3_T4_PT6_PT7_T5_NS1_7vsmem_tE,"ax",@progbits
	.align	128
        .global         _ZN3cub18CUB_300001_SM_10006detail10merge_sort30DeviceMergeSortBlockSortKernelINS2_10policy_hubIN6thrust24THRUST_300001_SM_1000_NS10device_ptrIiEEE9Policy600ES8_PNS0_8NullTypeES8_SC_j4cmpfiSB_EEvbT0_T1_T2_T3_T4_PT6_PT7_T5_NS1_7vsmem_tE
        .type           _ZN3cub18CUB_300001_SM_10006detail10merge_sort30DeviceMergeSortBlockSortKernelINS2_10policy_hubIN6thrust24THRUST_300001_SM_1000_NS10device_ptrIiEEE9Policy600ES8_PNS0_8NullTypeES8_SC_j4cmpfiSB_EEvbT0_T1_T2_T3_T4_PT6_PT7_T5_NS1_7vsmem_tE,@function
        .size           _ZN3cub18CUB_300001_SM_10006detail10merge_sort30DeviceMergeSortBlockSortKernelINS2_10policy_hubIN6thrust24THRUST_300001_SM_1000_NS10device_ptrIiEEE9Policy600ES8_PNS0_8NullTypeES8_SC_j4cmpfiSB_EEvbT0_T1_T2_T3_T4_PT6_PT7_T5_NS1_7vsmem_tE,(.L_x_1366 - _ZN3cub18CUB_300001_SM_10006detail10merge_sort30DeviceMergeSortBlockSortKernelINS2_10policy_hubIN6thrust24THRUST_300001_SM_1000_NS10device_ptrIiEEE9Policy600ES8_PNS0_8NullTypeES8_SC_j4cmpfiSB_EEvbT0_T1_T2_T3_T4_PT6_PT7_T5_NS1_7vsmem_tE)
        .other          _ZN3cub18CUB_300001_SM_10006detail10merge_sort30DeviceMergeSortBlockSortKernelINS2_10policy_hubIN6thrust24THRUST_300001_SM_1000_NS10device_ptrIiEEE9Policy600ES8_PNS0_8NullTypeES8_SC_j4cmpfiSB_EEvbT0_T1_T2_T3_T4_PT6_PT7_T5_NS1_7vsmem_tE,@"STO_CUDA_ENTRY STV_DEFAULT"
_ZN3cub18CUB_300001_SM_10006detail10merge_sort30DeviceMergeSortBlockSortKernelINS2_10policy_hubIN6thrust24THRUST_300001_SM_1000_NS10device_ptrIiEEE9Policy600ES8_PNS0_8NullTypeES8_SC_j4cmpfiSB_EEvbT0_T1_T2_T3_T4_PT6_PT7_T5_NS1_7vsmem_tE:
.text._ZN3cub18CUB_300001_SM_10006detail10merge_sort30DeviceMergeSortBlockSortKernelINS2_10policy_hubIN6thrust24THRUST_300001_SM_1000_NS10device_ptrIiEEE9Policy600ES8_PNS0_8NullTypeES8_SC_j4cmpfiSB_EEvbT0_T1_T2_T3_T4_PT6_PT7_T5_NS1_7vsmem_tE:
        /* <DEDUP_REMOVED lines=65> */
[----:B------:R-:W2:Y:S04]  /*0410*/  LDS R36, [R24+0x8] ;  /* 0x0000080018247984 */ /* 0x000ea80000000800 */
[----:B------:R-:W3:Y:S04]  /*0420*/  LDS R33, [R24+0xc] ;  /* 0x00000c0018217984 */ /* 0x000ee80000000800 */
[----:B------:R-:W-:Y:S04]  /*0430*/  LDS R29, [R24+0x10] ;  /* 0x00001000181d7984 */ /* 0x000fe80000000800 */
[----:B------:R-:W-:Y:S04]  /*0440*/  LDS R32, [R24+0x14] ;  /* 0x0000140018207984 */ /* 0x000fe80000000800 */
[----:B------:R-:W4:Y:S04]  /*0450*/  LDS R34, [R24+0x18] ;  /* 0x0000180018227984 */ /* 0x000f280000000800 */
[----:B------:R-:W5:Y:S04]  /*0460*/  LDS R31, [R24+0x1c] ;  /* 0x00001c00181f7984 */ /* 0x000f680000000800 */
[----:B------:R-:W5:Y:S04]  /*0470*/  LDS R6, [R24+0x20] ;  /* 0x0000200018067984 */ /* 0x000f680000000800 */
[----:B------:R-:W-:Y:S04]  /*0480*/  LDS R7, [R24+0x24] ;  /* 0x0000240018077984 */ /* 0x000fe80000000800 */
[----:B------:R-:W-:Y:S04]  /*0490*/  LDS R8, [R24+0x28] ;  /* 0x0000280018087984 */ /* 0x000fe80000000800 */
[----:B------:R-:W-:Y:S04]  /*04a0*/  LDS R9, [R24+0x2c] ;  /* 0x00002c0018097984 */ /* 0x000fe80000000800 */
[----:B------:R-:W-:Y:S04]  /*04b0*/  LDS R10, [R24+0x30] ;  /* 0x00003000180a7984 */ /* 0x000fe80000000800 */
        /* <DEDUP_REMOVED lines=9> */
[--C-:B------:R-:W-:Y:S01]  /*0550*/  IMAD.WIDE R26, R3, 0x4, R16.reuse ;  /* 0x00000004031a7825 */ /* 0x100fe200078e0210 */
[----:B------:R4:W5:Y:S04]  /*0560*/  LD.E R20, desc[UR8][R38.64] ;  /* 0x0000000826147980 */ /* 0x000968000c101900 */
[----:B------:R-:W5:Y:S01]  /*0570*/  LD.E R21, desc[UR8][R26.64] ;  /* 0x000000081a157980 */ /* 0x000f62000c101900 */
[----:B--2---:R-:W-:-:S04]  /*0580*/  IMAD.WIDE R22, R36, 0x4, R16 ;  /* 0x0000000424167825 */ /* 0x004fc800078e0210 */
[--C-:B---3--:R-:W-:Y:S02]  /*0590*/  IMAD.WIDE R24, R33, 0x4, R16.reuse ;  /* 0x0000000421187825 */ /* 0x108fe400078e0210 */
[----:B------:R-:W2:Y:S02]  /*05a0*/  LD.E R22, desc[UR8][R22.64] ;  /* 0x0000000816167980 */ /* 0x000ea4000c101900 */
[--C-:B----4-:R-:W-:Y:S02]  /*05b0*/  IMAD.WIDE R38, R34, 0x4, R16.reuse ;  /* 0x0000000422267825 */ /* 0x110fe400078e0210 */
[----:B------:R0:W2:Y:S02]  /*05c0*/  LD.E R15, desc[UR8][R24.64] ;  /* 0x00000008180f7980 */ /* 0x0000a4000c101900 */
[--C-:B-----5:R-:W-:Y:S02]  /*05d0*/  IMAD.WIDE R40, R31, 0x4, R16.reuse ;  /* 0x000000041f287825 */ /* 0x120fe400078e0210 */
[----:B------:R-:W3:Y:S02]  /*05e0*/  LD.E R38, desc[UR8][R38.64] ;  /* 0x0000000826267980 */ /* 0x000ee4000c101900 */
[----:B------:R-:W-:-:S02]  /*05f0*/  IMAD.WIDE R44, R32, 0x4, R16 ;  /* 0x00000004202c7825 */ /* 0x000fc400078e0210 */
[----:B------:R-:W3:Y:S02]  /*0600*/  LD.E R35, desc[UR8][R40.64] ;  /* 0x0000000828237980 */ /* 0x000ee4000c101900 */
[--C-:B------:R-:W-:Y:S02]  /*0610*/  IMAD.WIDE R42, R29, 0x4, R16.reuse ;  /* 0x000000041d2a7825 */ /* 0x100fe400078e0210 */
[----:B------:R-:W4:Y:S02]  /*0620*/  LD.E R18, desc[UR8][R44.64] ;  /* 0x000000082c127980 */ /* 0x000f24000c101900 */
[--C-:B0-----:R-:W-:Y:S02]  /*0630*/  IMAD.WIDE R24, R6, 0x4, R16.reuse ;  /* 0x0000000406187825 */ /* 0x101fe400078e0210 */
[----:B------:R-:W4:Y:S04]  /*0640*/  LD.E R19, desc[UR8][R42.64] ;  /* 0x000000082a137980 */ /* 0x000f28000c101900 */
[----:B------:R0:W5:Y:S02]  /*0650*/  LD.E R28, desc[UR8][R24.64] ;  /* 0x00000008181c7980 */ /* 0x000164000c101900 */
[----:B0-----:R-:W-:-:S06]  /*0660*/  IMAD.WIDE R24, R12, 0x4, R16 ;  /* 0x000000040c187825 */ /* 0x001fcc00078e0210 */
[----:B------:R-:W5:Y:S01]  /*0670*/  LD.E R25, desc[UR8][R24.64] ;  /* 0x0000000818197980 */ /* 0x000f62000c101900 */
[----:B------:R-:W-:Y:S01]  /*0680*/  FSETP.GEU.AND P0, PT, R20, R21, PT ;  /* 0x000000151400720b */ /* 0x000fe20003f0e000 */
[----:B------:R-:W-:-:S05]  /*0690*/  IMAD.WIDE R20, R7, 0x4, R16 ;  /* 0x0000000407147825 */ /* 0x000fca00078e0210 */
[----:B------:R0:W5:Y:S02]  /*06a0*/  LD.E R27, desc[UR8][R20.64] ;  /* 0x00000008141b7980 */ /* 0x000164000c101900 */
[----:B0-----:R-:W-:-:S05]  /*06b0*/  IMAD.WIDE R20, R13, 0x4, R16 ;  /* 0x000000040d147825 */ /* 0x001fca00078e0210 */
[----:B------:R0:W5:Y:S01]  /*06c0*/  LD.E R30, desc[UR8][R20.64] ;  /* 0x00000008141e7980 */ /* 0x000162000c101900 */
[----:B--2---:R-:W-:Y:S02]  /*06d0*/  FSETP.GEU.AND P1, PT, R15, R22, PT ;  /* 0x000000160f00720b */ /* 0x004fe40003f2e000 */
[----:B---3--:R-:W-:Y:S02]  /*06e0*/  FSETP.GEU.AND P3, PT, R35, R38, PT ;  /* 0x000000262300720b */ /* 0x008fe40003f6e000 */
[----:B------:R-:W-:Y:S02]  /*06f0*/  SEL R35, R33, R36, P1 ;  /* 0x0000002421237207 */ /* 0x000fe40000800000 */
[----:B------:R-:W-:Y:S01]  /*0700*/  SEL R33, R36, R33, P1 ;  /* 0x0000002124217207 */ /* 0x000fe20000800000 */
[----:B------:R-:W-:Y:S01]  /*0710*/  IMAD.WIDE R44, R9, 0x4, R16 ;  /* 0x00000004092c7825 */ /* 0x000fe200078e0210 */
[----:B----4-:R-:W-:-:S03]  /*0720*/  FSETP.GEU.AND P2, PT, R18, R19, PT ;  /* 0x000000131200720b */ /* 0x010fc60003f4e000 */
[--C-:B------:R-:W-:Y:S01]  /*0730*/  IMAD.WIDE R42, R8, 0x4, R16.reuse ;  /* 0x00000004082a7825 */ /* 0x100fe200078e0210 */
[----:B------:R-:W2:Y:S03]  /*0740*/  LD.E R15, desc[UR8][R44.64] ;  /* 0x000000082c0f7980 */ /* 0x000ea6000c101900 */
[--C-:B------:R-:W-:Y:S01]  /*0750*/  IMAD.WIDE R40, R11, 0x4, R16.reuse ;  /* 0x000000040b287825 */ /* 0x100fe200078e0210 */
[----:B------:R-:W2:Y:S03]  /*0760*/  LD.E R22, desc[UR8][R42.64] ;  /* 0x000000082a167980 */ /* 0x000ea6000c101900 */
[--C-:B------:R-:W-:Y:S01]  /*0770*/  IMAD.WIDE R18, R10, 0x4, R16.reuse ;  /* 0x000000040a127825 */ /* 0x100fe200078e0210 */
[----:B------:R-:W3:Y:S03]  /*0780*/  LD.E R23, desc[UR8][R40.64] ;  /* 0x0000000828177980 */ /* 0x000ee6000c101900 */
[----:B0-----:R-:W-:Y:S01]  /*0790*/  IMAD.WIDE R20, R33, 0x4, R16 ;  /* 0x0000000421147825 */ /* 0x001fe200078e0210 */
[----:B------:R0:W3:Y:S01]  /*07a0*/  LD.E R26, desc[UR8][R18.64] ;  /* 0x00000008121a7980 */ /* 0x0000e2000c101900 */
[----:B------:R-:W-:-:S02]  /*07b0*/  SEL R37, R32, R29, P2 ;  /* 0x0000001d20257207 */ /* 0x000fc40001000000 */
[----:B------:R-:W-:Y:S02]  /*07c0*/  SEL R32, R29, R32, P2 ;  /* 0x000000201d207207 */ /* 0x000fe40001000000 */
[----:B------:R-:W-:Y:S01]  /*07d0*/  SEL R36, R2, R3, P0 ;  /* 0x0000000302247207 */ /* 0x000fe20000000000 */
[----:B------:R1:W4:Y:S01]  /*07e0*/  LD.E R21, desc[UR8][R20.64] ;  /* 0x0000000814157980 */ /* 0x000322000c101900 */
[----:B------:R-:W-:Y:S01]  /*07f0*/  SEL R29, R31, R34, P3 ;  /* 0x000000221f1d7207 */ /* 0x000fe20001800000 */
[----:B------:R-:W-:Y:S01]  /*0800*/  IMAD.WIDE R38, R35, 0x4, R16 ;  /* 0x0000000423267825 */ /* 0x000fe200078e0210 */
[----:B------:R-:W-:-:S03]  /*0810*/  SEL R34, R34, R31, P3 ;  /* 0x0000001f22227207 */ /* 0x000fc60001800000 */
[--C-:B0-----:R-:W-:Y:S02]  /*0820*/  IMAD.WIDE R18, R36, 0x4, R16.reuse ;  /* 0x0000000424127825 */ /* 0x101fe400078e0210 */
[----:B------:R-:W4:Y:S02]  /*0830*/  LD.E R38, desc[UR8][R38.64] ;  /* 0x0000000826267980 */ /* 0x000f24000c101900 */
[----:B------:R-:W-:Y:S02]  /*0840*/  IMAD.WIDE R40, R32, 0x4, R16 ;  /* 0x0000000420287825 */ /* 0x000fe400078e0210 */
[----:B------:R0:W4:Y:S04]  /*0850*/  LD.E R18, desc[UR8][R18.64] ;  /* 0x0000000812127980 */ /* 0x000128000c101900 */
[----:B------:R-:W4:Y:S01]  /*0860*/  LD.E R41, desc[UR8][R40.64] ;  /* 0x0000000828297980 */ /* 0x000f22000c101900 */
[----:B-----5:R-:W-:-:S04]  /*0870*/  FSETP.GEU.AND P1, PT, R27, R28, PT ;  /* 0x0000001c1b00720b */ /* 0x020fc80003f2e000 */
[----:B-1----:R-:W-:Y:S02]  /*0880*/  SEL R20, R6, R7, P1 ;  /* 0x0000000706147207 */ /* 0x002fe40000800000 */
[----:B------:R-:W-:Y:S01]  /*0890*/  FSETP.GEU.AND P4, PT, R30, R25, PT ;  /* 0x000000191e00720b */ /* 0x000fe20003f8e000 */
[----:B------:R-:W-:-:S04]  /*08a0*/  IMAD.WIDE R24, R29, 0x4, R16 ;  /* 0x000000041d187825 */ /* 0x000fc800078e0210 */
[--C-:B------:R-:W-:Y:S02]  /*08b0*/  IMAD.WIDE R30, R20, 0x4, R16.reuse ;  /* 0x00000004141e7825 */ /* 0x100fe400078e0210 */
[----:B------:R-:W5:Y:S04]  /*08c0*/  LD.E R24, desc[UR8][R24.64] ;  /* 0x0000000818187980 */ /* 0x000f68000c101900 */
[----:B------:R-:W5:Y:S01]  /*08d0*/  LD.E R31, desc[UR8][R30.64] ;  /* 0x000000081e1f7980 */ /* 0x000f62000c101900 */
[----:B--2---:R-:W-:Y:S02]  /*08e0*/  FSETP.GEU.AND P2, PT, R15, R22, PT ;  /* 0x000000160f00720b */ /* 0x004fe40003f4e000 */
[----:B---3--:R-:W-:Y:S01]  /*08f0*/  FSETP.GEU.AND P3, PT, R23, R26, PT ;  /* 0x0000001a1700720b */ /* 0x008fe20003f6e000 */
[----:B------:R-:W-:-:S04]  /*0900*/  IMAD.WIDE R22, R37, 0x4, R16 ;  /* 0x0000000425167825 */ /* 0x000fc800078e0210 */
[--C-:B------:R-:W-:Y:S02]  /*0910*/  IMAD.WIDE R26, R34, 0x4, R16.reuse ;  /* 0x00000004221a7825 */ /* 0x100fe400078e0210 */
[----:B------:R1:W2:Y:S01]  /*0920*/  LD.E R22, desc[UR8][R22.64] ;  /* 0x0000000816167980 */ /* 0x0002a2000c101900 */
[----:B------:R-:W-:Y:S01]  /*0930*/  SEL R15, R7, R6, P1 ;  /* 0x00000006070f7207 */ /* 0x000fe20000800000 */
[----:B------:R-:W-:Y:S01]  /*0940*/  IMAD.WIDE R6, R14, 0x4, R16 ;  /* 0x000000040e067825 */ /* 0x000fe200078e0210 */
[----:B------:R-:W-:Y:S01]  /*0950*/  SEL R28, R8, R9, P2 ;  /* 0x00000009081c7207 */ /* 0x000fe20001000000 */
[----:B------:R3:W2:Y:S01]  /*0960*/  LD.E R27, desc[UR8][R26.64] ;  /* 0x000000081a1b7980 */ /* 0x0006a2000c101900 */
[----:B0-----:R-:W-:Y:S02]  /*0970*/  SEL R19, R9, R8, P2 ;  /* 0x0000000809137207 */ /* 0x001fe40001000000 */
[----:B-1----:R-:W-:Y:S01]  /*0980*/  SEL R23, R11, R10, P3 ;  /* 0x0000000a0b177207 */ /* 0x002fe20001800000 */
[----:B------:R0:W2:Y:S01]  /*0990*/  LD.E R6, desc[UR8][R6.64] ;  /* 0x0000000806067980 */ /* 0x0000a2000c101900 */
[----:B------:R-:W-:-:S02]  /*09a0*/  SEL R10, R10, R11, P3 ;  /* 0x0000000b0a0a7207 */ /* 0x000fc40001800000 */
[----:B------:R-:W-:Y:S02]  /*09b0*/  SEL R11, R13, R12, P4 ;  /* 0x0000000c0d0b7207 */ /* 0x000fe40002000000 */
[----:B---3--:R-:W-:Y:S01]  /*09c0*/  SEL R26, R12, R13, P4 ;  /* 0x0000000d0c1a7207 */ /* 0x008fe20002000000 */
[--C-:B------:R-:W-:Y:S01]  /*09d0*/  IMAD.WIDE R8, R15, 0x4, R16.reuse ;  /* 0x000000040f087825 */ /* 0x100fe200078e0210 */
[----:B----4-:R-:W-:Y:S02]  /*09e0*/  FSETP.GEU.AND P1, PT, R21, R18, PT ;  /* 0x000000121500720b */ /* 0x010fe40003f2e000 */
[----:B------:R-:W-:Y:S01]  /*09f0*/  FSETP.GEU.AND P4, PT, R41, R38, PT ;  /* 0x000000262900720b */ /* 0x000fe20003f8e000 */
[--C-:B------:R-:W-:Y:S01]  /*0a00*/  IMAD.WIDE R38, R28, 0x4, R16.reuse ;  /* 0x000000041c267825 */ /* 0x100fe200078e0210 */
[----:B0-----:R-:W-:Y:S01]  /*0a10*/  SEL R7, R36, R33, P1 ;  /* 0x0000002124077207 */ /* 0x001fe20000800000 */
[----:B------:R-:W3:Y:S01]  /*0a20*/  LD.E R8, desc[UR8][R8.64] ;  /* 0x0000000808087980 */ /* 0x000ee2000c101900 */
[----:B------:R-:W-:Y:S01]  /*0a30*/  SEL R18, R3, R2, P0 ;  /* 0x0000000203127207 */ /* 0x000fe20000000000 */
[----:B------:R-:W-:-:S02]  /*0a40*/  IMAD.WIDE R40, R23, 0x4, R16 ;  /* 0x0000000417287825 */ /* 0x000fc400078e0210 */
[----:B------:R-:W3:Y:S02]  /*0a50*/  LD.E R39, desc[UR8][R38.64] ;  /* 0x0000000826277980 */ /* 0x000ee4000c101900 */
[--C-:B------:R-:W-:Y:S02]  /*0a60*/  IMAD.WIDE R44, R7, 0x4, R16.reuse ;  /* 0x00000004072c7825 */ /* 0x100fe400078e0210 */
[----:B------:R-:W4:Y:S02]  /*0a70*/  LD.E R40, desc[UR8][R40.64] ;  /* 0x0000000828287980 */ /* 0x000f24000c101900 */
[--C-:B------:R-:W-:Y:S02]  /*0a80*/  IMAD.WIDE R2, R18, 0x4, R16.reuse ;  /* 0x0000000412027825 */ /* 0x100fe400078e0210 */
[----:B------:R-:W4:Y:S02]  /*0a90*/  LD.E R44, desc[UR8][R44.64] ;  /* 0x000000082c2c7980 */ /* 0x000f24000c101900 */
[----:B------:R-:W-:-:S02]  /*0aa0*/  IMAD.WIDE R12, R19, 0x4, R16 ;  /* 0x00000004130c7825 */ /* 0x000fc400078e0210 */
[----:B------:R-:W4:Y:S02]  /*0ab0*/  LD.E R3, desc[UR8][R2.64] ;  /* 0x0000000802037980 */ /* 0x000f24000c101900 */
[--C-:B------:R-:W-:Y:S02]  /*0ac0*/  IMAD.WIDE R42, R10, 0x4, R16.reuse ;  /* 0x000000040a2a7825 */ /* 0x100fe400078e0210 */
[----:B------:R-:W4:Y:S04]  /*0ad0*/  LD.E R12, desc[UR8][R12.64] ;  /* 0x000000080c0c7980 */ /* 0x000f28000c101900 */
[----:B------:R-:W4:Y:S01]  /*0ae0*/  LD.E R43, desc[UR8][R42.64] ;  /* 0x000000082a2b7980 */ /* 0x000f22000c101900 */
        /* <DEDUP_REMOVED lines=8> */
[----:B--2---:R-:W-:-:S04]  /*0b70*/  FSETP.GEU.AND P5, PT, R27, R22, PT ;  /* 0x000000161b00720b */ /* 0x004fc80003fae000 */
[----:B------:R-:W-:Y:S02]  /*0b80*/  SEL R27, R34, R37, P5 ;  /* 0x00000025221b7207 */ /* 0x000fe40002800000 */
[----:B------:R-:W-:-:S03]  /*0b90*/  SEL R34, R37, R34, P5 ;  /* 0x0000002225227207 */ /* 0x000fc60002800000 */
[----:B------:R-:W-:-:S06]  /*0ba0*/  IMAD.WIDE R36, R27, 0x4, R16 ;  /* 0x000000041b247825 */ /* 0x000fcc00078e0210 */
[----:B------:R-:W2:Y:S01]  /*0bb0*/  LD.E R36, desc[UR8][R36.64] ;  /* 0x0000000824247980 */ /* 0x000ea2000c101900 */
[----:B---3--:R-:W-:Y:S01]  /*0bc0*/  FSETP.GEU.AND P3, PT, R39, R8, PT ;  /* 0x000000082700720b */ /* 0x008fe20003f6e000 */
[----:B------:R-:W-:-:S06]  /*0bd0*/  IMAD.WIDE R8, R33, 0x4, R16 ;  /* 0x0000000421087825 */ /* 0x000fcc00078e0210 */
[----:B------:R0:W3:Y:S01]  /*0be0*/  LD.E R8, desc[UR8][R8.64] ;  /* 0x0000000808087980 */ /* 0x0000e2000c101900 */
[----:B----4-:R-:W-:Y:S02]  /*0bf0*/  FSETP.GEU.AND P0, PT, R44, R3, PT ;  /* 0x000000032c00720b */ /* 0x010fe40003f0e000 */
[----:B------:R-:W-:Y:S01]  /*0c00*/  FSETP.GEU.AND P4, PT, R43, R12, PT ;  /* 0x0000000c2b00720b */ /* 0x000fe20003f8e000 */
[----:B------:R-:W-:-:S06]  /*0c10*/  IMAD.WIDE R12, R32, 0x4, R16 ;  /* 0x00000004200c7825 */ /* 0x000fcc00078e0210 */
[----:B------:R-:W3:Y:S01]  /*0c20*/  LD.E R13, desc[UR8][R12.64] ;  /* 0x000000080c0d7980 */ /* 0x000ee2000c101900 */
[----:B-----5:R-:W-:Y:S02]  /*0c30*/  FSETP.GEU.AND P1, PT, R6, R25, PT ;  /* 0x000000190600720b */ /* 0x020fe40003f2e000 */
[----:B------:R-:W-:Y:S02]  /*0c40*/  SEL R6, R29, R20, P2 ;  /* 0x000000141d067207 */ /* 0x000fe40001000000 */
[----:B------:R-:W-:Y:S02]  /*0c50*/  SEL R29, R20, R29, P2 ;  /* 0x0000001d141d7207 */ /* 0x000fe40001000000 */
[----:B------:R-:W-:Y:S01]  /*0c60*/  SEL R20, R15, R28, P3 ;  /* 0x0000001c0f147207 */ /* 0x000fe20001800000 */
[----:B------:R-:W-:Y:S01]  /*0c70*/  IMAD.WIDE R38, R6, 0x4, R16 ;  /* 0x0000000406267825 */ /* 0x000fe200078e0210 */
[----:B------:R-:W-:-:S03]  /*0c80*/  FSETP.GEU.AND P5, PT, R31, R40, PT ;  /* 0x000000281f00720b */ /* 0x000fc60003fae000 */
[--C-:B------:R-:W-:Y:S02]  /*0c90*/  IMAD.WIDE R2, R29, 0x4, R16.reuse ;  /* 0x000000041d027825 */ /* 0x100fe400078e0210 */
[----:B------:R-:W2:Y:S02]  /*0ca0*/  LD.E R39, desc[UR8][R38.64] ;  /* 0x0000000826277980 */ /* 0x000ea4000c101900 */
[--C-:B------:R-:W-:Y:S02]  /*0cb0*/  IMAD.WIDE R40, R20, 0x4, R16.reuse ;  /* 0x0000000414287825 */ /* 0x100fe400078e0210 */
[----:B------:R-:W4:Y:S02]  /*0cc0*/  LD.E R2, desc[UR8][R2.64] ;  /* 0x0000000802027980 */ /* 0x000f24000c101900 */
[--C-:B------:R-:W-:Y:S02]  /*0cd0*/  IMAD.WIDE R30, R21, 0x4, R16.reuse ;  /* 0x00000004151e7825 */ /* 0x100fe400078e0210 */
[----:B------:R-:W4:Y:S02]  /*0ce0*/  LD.E R41, desc[UR8][R40.64] ;  /* 0x0000000828297980 */ /* 0x000f24000c101900 */
[----:B------:R-:W-:-:S02]  /*0cf0*/  IMAD.WIDE R24, R34, 0x4, R16 ;  /* 0x0000000422187825 */ /* 0x000fc400078e0210 */
[----:B------:R-:W5:Y:S04]  /*0d00*/  LD.E R30, desc[UR8][R30.64] ;  /* 0x000000081e1e7980 */ /* 0x000f68000c101900 */
[----:B------:R1:W5:Y:S01]  /*0d10*/  LD.E R25, desc[UR8][R24.64] ;  /* 0x0000000818197980 */ /* 0x000362000c101900 */
[----:B------:R-:W-:Y:S02]  /*0d20*/  SEL R28, R28, R15, P3 ;  /* 0x0000000f1c1c7207 */ /* 0x000fe40001800000 */
[----:B0-----:R-:W-:Y:S02]  /*0d30*/  SEL R9, R19, R10, P4 ;  /* 0x0000000a13097207 */ /* 0x001fe40002000000 */
[----:B------:R-:W-:Y:S02]  /*0d40*/  SEL R15, R26, R23, P5 ;  /* 0x000000171a0f7207 */ /* 0x000fe40002800000 */
[----:B------:R-:W-:-:S02]  /*0d50*/  SEL R19, R10, R19, P4 ;  /* 0x000000130a137207 */ /* 0x000fc40002000000 */
[----:B------:R-:W-:Y:S02]  /*0d60*/  SEL R26, R23, R26, P5 ;  /* 0x0000001a171a7207 */ /* 0x000fe40002800000 */
[----:B-1----:R-:W-:Y:S01]  /*0d70*/  SEL R24, R11, R14, P1 ;  /* 0x0000000e0b187207 */ /* 0x002fe20000800000 */
[----:B------:R-:W-:-:S04]  /*0d80*/  IMAD.WIDE R44, R9, 0x4, R16 ;  /* 0x00000004092c7825 */ /* 0x000fc800078e0210 */
[----:B------:R-:W-:Y:S02]  /*0d90*/  IMAD.WIDE R42, R28, 0x4, R16 ;  /* 0x000000041c2a7825 */ /* 0x000fe400078e0210 */
[----:B------:R-:W5:Y:S04]  /*0da0*/  LD.E R44, desc[UR8][R44.64] ;  /* 0x000000082c2c7980 */ /* 0x000f68000c101900 */
[----:B------:R-:W5:Y:S01]  /*0db0*/  LD.E R43, desc[UR8][R42.64] ;  /* 0x000000082a2b7980 */ /* 0x000f62000c101900 */
[----:B---3--:R-:W-:-:S04]  /*0dc0*/  FSETP.GEU.AND P2, PT, R13, R8, PT ;  /* 0x000000080d00720b */ /* 0x008fc80003f4e000 */
[----:B------:R-:W-:Y:S02]  /*0dd0*/  SEL R35, R32, R33, P2 ;  /* 0x0000002120237207 */ /* 0x000fe40001000000 */
[----:B--2---:R-:W-:Y:S01]  /*0de0*/  FSETP.GEU.AND P6, PT, R39, R36, PT ;  /* 0x000000242700720b */ /* 0x004fe20003fce000 */
[----:B------:R-:W-:Y:S01]  /*0df0*/  IMAD.WIDE R38, R19, 0x4, R16 ;  /* 0x0000000413267825 */ /* 0x000fe200078e0210 */
[----:B----4-:R-:W-:-:S03]  /*0e00*/  FSETP.GEU.AND P4, PT, R41, R2, PT ;  /* 0x000000022900720b */ /* 0x010fc60003f8e000 */
[--C-:B------:R-:W-:Y:S01]  /*0e10*/  IMAD.WIDE R40, R26, 0x4, R16.reuse ;  /* 0x000000041a287825 */ /* 0x100fe200078e0210 */
[----:B------:R0:W2:Y:S03]  /*0e20*/  LD.E R8, desc[UR8][R38.64] ;  /* 0x0000000826087980 */ /* 0x0000a6000c101900 */
[--C-:B------:R-:W-:Y:S01]  /*0e30*/  IMAD.WIDE R2, R24, 0x4, R16.reuse ;  /* 0x0000000418027825 */ /* 0x100fe200078e0210 */
[----:B------:R-:W2:Y:S01]  /*0e40*/  LD.E R31, desc[UR8][R40.64] ;  /* 0x00000008281f7980 */ /* 0x000ea2000c101900 */
[----:B-----5:R-:W-:Y:S02]  /*0e50*/  FSETP.GEU.AND P3, PT, R25, R30, PT ;  /* 0x0000001e1900720b */ /* 0x020fe40003f6e000 */
[----:B------:R-:W-:Y:S01]  /*0e60*/  IMAD.WIDE R36, R15, 0x4, R16 ;  /* 0x000000040f247825 */ /* 0x000fe200078e0210 */
[----:B------:R-:W-:Y:S01]  /*0e70*/  SEL R25, R7, R18, P0 ;  /* 0x0000001207197207 */ /* 0x000fe20000000000 */
[----:B------:R-:W3:Y:S01]  /*0e80*/  LD.E R3, desc[UR8][R2.64] ;  /* 0x0000000802037980 */ /* 0x000ee2000c101900 */
[----:B------:R-:W-:-:S02]  /*0e90*/  SEL R30, R33, R32, P2 ;  /* 0x00000020211e7207 */ /* 0x000fc40001000000 */
[----:B0-----:R-:W-:Y:S01]  /*0ea0*/  SEL R38, R21, R34, P3 ;  /* 0x0000002215267207 */ /* 0x001fe20001800000 */
[----:B------:R0:W3:Y:S01]  /*0eb0*/  LD.E R10, desc[UR8][R36.64] ;  /* 0x00000008240a7980 */ /* 0x0000e2000c101900 */
[----:B------:R-:W-:-:S04]  /*0ec0*/  IMAD.WIDE R12, R25, 0x4, R16 ;  /* 0x00000004190c7825 */ /* 0x000fc800078e0210 */
[--C-:B------:R-:W-:Y:S02]  /*0ed0*/  IMAD.WIDE R22, R30, 0x4, R16.reuse ;  /* 0x000000041e167825 */ /* 0x100fe400078e0210 */
[----:B------:R-:W4:Y:S02]  /*0ee0*/  LD.E R12, desc[UR8][R12.64] ;  /* 0x000000080c0c7980 */ /* 0x000f24000c101900 */
[--C-:B------:R-:W-:Y:S02]  /*0ef0*/  IMAD.WIDE R32, R35, 0x4, R16.reuse ;  /* 0x0000000423207825 */ /* 0x100fe400078e0210 */
[----:B------:R-:W4:Y:S02]  /*0f00*/  LD.E R23, desc[UR8][R22.64] ;  /* 0x0000000816177980 */ /* 0x000f24000c101900 */
[----:B0-----:R-:W-:Y:S02]  /*0f10*/  IMAD.WIDE R36, R38, 0x4, R16 ;  /* 0x0000000426247825 */ /* 0x001fe400078e0210 */
[----:B------:R-:W5:Y:S04]  /*0f20*/  LD.E R33, desc[UR8][R32.64] ;  /* 0x0000000820217980 */ /* 0x000f68000c101900 */
[----:B------:R-:W5:Y:S01]  /*0f30*/  LD.E R36, desc[UR8][R36.64] ;  /* 0x0000000824247980 */ /* 0x000f62000c101900 */
[----:B------:R-:W-:-:S02]  /*0f40*/  SEL R39, R6, R27, P6 ;  /* 0x0000001b06277207 */ /* 0x000fc40003000000 */
[----:B------:R-:W-:Y:S02]  /*0f50*/  SEL R6, R27, R6, P6 ;  /* 0x000000061b067207 */ /* 0x000fe40003000000 */
[----:B------:R-:W-:Y:S02]  /*0f60*/  FSETP.GEU.AND P5, PT, R44, R43, PT ;  /* 0x0000002b2c00720b */ /* 0x000fe40003fae000 */
[----:B------:R-:W-:Y:S02]  /*0f70*/  SEL R27, R20, R29, P4 ;  /* 0x0000001d141b7207 */ /* 0x000fe40002000000 */
[----:B--2---:R-:W-:Y:S02]  /*0f80*/  FSETP.GEU.AND P2, PT, R31, R8, PT ;  /* 0x000000081f00720b */ /* 0x004fe40003f4e000 */
[----:B------:R-:W-:Y:S02]  /*0f90*/  SEL R31, R34, R21, P3 ;  /* 0x00000015221f7207 */ /* 0x000fe40001800000 */
[----:B------:R-:W-:Y:S01]  /*0fa0*/  SEL R8, R29, R20, P4 ;  /* 0x000000141d087207 */ /* 0x000fe20002000000 */
[----:B------:R-:W-:Y:S01]  /*0fb0*/  IMAD.WIDE R20, R6, 0x4, R16 ;  /* 0x0000000406147825 */ /* 0x000fe200078e0210 */
[----:B---3--:R-:W-:-:S03]  /*0fc0*/  FSETP.GEU.AND P3, PT, R3, R10, PT ;  /* 0x0000000a0300720b */ /* 0x008fc60003f6e000 */
[--C-:B------:R-:W-:Y:S01]  /*0fd0*/  IMAD.WIDE R2, R31, 0x4, R16.reuse ;  /* 0x000000041f027825 */ /* 0x100fe200078e0210 */
[----:B------:R-:W-:Y:S01]  /*0fe0*/  SEL R10, R28, R9, P5 ;  /* 0x000000091c0a7207 */ /* 0x000fe20002800000 */
[----:B------:R-:W2:Y:S01]  /*0ff0*/  LD.E R21, desc[UR8][R20.64] ;  /* 0x0000000814157980 */ /* 0x000ea2000c101900 */
[----:B------:R-:W-:Y:S01]  /*1000*/  SEL R9, R9, R28, P5 ;  /* 0x0000001c09097207 */ /* 0x000fe20002800000 */
[--C-:B------:R-:W-:Y:S02]  /*1010*/  IMAD.WIDE R28, R27, 0x4, R16.reuse ;  /* 0x000000041b1c7825 */ /* 0x100fe400078e0210 */
[----:B------:R-:W2:Y:S01]  /*1020*/  LD.E R2, desc[UR8][R2.64] ;  /* 0x0000000802027980 */ /* 0x000ea2000c101900 */
[----:B----4-:R-:W-:Y:S01]  /*1030*/  FSETP.GEU.AND P4, PT, R23, R12, PT ;  /* 0x0000000c1700720b */ /* 0x010fe20003f8e000 */
[--C-:B------:R-:W-:Y:S01]  /*1040*/  IMAD.WIDE R12, R39, 0x4, R16.reuse ;  /* 0x00000004270c7825 */ /* 0x100fe200078e0210 */
[----:B------:R-:W-:Y:S01]  /*1050*/  SEL R34, R19, R26, P2 ;  /* 0x0000001a13227207 */ /* 0x000fe20001000000 */
[----:B------:R-:W3:Y:S02]  /*1060*/  LD.E R28, desc[UR8][R28.64] ;  /* 0x000000081c1c7980 */ /* 0x000ee4000c101900 */
[----:B------:R-:W-:-:S02]  /*1070*/  IMAD.WIDE R22, R8, 0x4, R16 ;  /* 0x0000000408167825 */ /* 0x000fc400078e0210 */
[----:B------:R-:W4:Y:S01]  /*1080*/  LD.E R12, desc[UR8][R12.64] ;  /* 0x000000080c0c7980 */ /* 0x000f22000c101900 */
[----:B-----5:R-:W-:Y:S01]  /*1090*/  FSETP.GEU.AND P5, PT, R36, R33, PT ;  /* 0x000000212400720b */ /* 0x020fe20003fae000 */
[--C-:B------:R-:W-:Y:S02]  /*10a0*/  IMAD.WIDE R32, R10, 0x4, R16.reuse ;  /* 0x000000040a207825 */ /* 0x100fe400078e0210 */
[----:B------:R-:W4:Y:S04]  /*10b0*/  LD.E R23, desc[UR8][R22.64] ;  /* 0x0000000816177980 */ /* 0x000f28000c101900 */
[----:B------:R-:W3:Y:S01]  /*10c0*/  LD.E R33, desc[UR8][R32.64] ;  /* 0x0000000820217980 */ /* 0x000ee2000c101900 */
[----:B------:R-:W-:-:S04]  /*10d0*/  IMAD.WIDE R40, R34, 0x4, R16 ;  /* 0x0000000422287825 */ /* 0x000fc800078e0210 */
[----:B------:R-:W-:Y:S02]  /*10e0*/  IMAD.WIDE R36, R9, 0x4, R16 ;  /* 0x0000000409247825 */ /* 0x000fe400078e0210 */
[----:B------:R-:W5:Y:S04]  /*10f0*/  LD.E R40, desc[UR8][R40.64] ;  /* 0x0000000828287980 */ /* 0x000f68000c101900 */
[----:B------:R-:W5:Y:S01]  /*1100*/  LD.E R37, desc[UR8][R36.64] ;  /* 0x0000000824257980 */ /* 0x000f62000c101900 */
[----:B------:R-:W-:Y:S02]  /*1110*/  SEL R7, R18, R7, P0 ;  /* 0x0000000712077207 */ /* 0x000fe40000000000 */
[----:B------:R-:W-:Y:S02]  /*1120*/  SEL R19, R26, R19, P2 ;  /* 0x000000131a137207 */ /* 0x000fe40001000000 */
[----:B------:R-:W-:-:S02]  /*1130*/  SEL R18, R15, R24, P3 ;  /* 0x000000180f127207 */ /* 0x000fc40001800000 */
[----:B------:R-:W-:Y:S02]  /*1140*/  SEL R11, R14, R11, P1 ;  /* 0x0000000b0e0b7207 */ /* 0x000fe40000800000 */
[----:B------:R-:W-:Y:S01]  /*1150*/  SEL R24, R24, R15, P3 ;  /* 0x0000000f18187207 */ /* 0x000fe20001800000 */
[----:B------:R-:W-:Y:S01]  /*1160*/  IMAD.WIDE R14, R18, 0x4, R16 ;  /* 0x00000004120e7825 */ /* 0x000fe200078e0210 */
[----:B------:R-:W-:-:S05]  /*1170*/  SEL R26, R25, R30, P4 ;  /* 0x0000001e191a7207 */ /* 0x000fca0002000000 */
[----:B------:R0:W5:Y:S01]  /*1180*/  LD.E R15, desc[UR8][R14.64] ;  /* 0x000000080e0f7980 */ /* 0x000162000c101900 */
[----:B------:R-:W-:Y:S02]  /*1190*/  SEL R25, R30, R25, P4 ;  /* 0x000000191e197207 */ /* 0x000fe40002000000 */
[----:B------:R-:W-:Y:S02]  /*11a0*/  SEL R30, R35, R38, P5 ;  /* 0x00000026231e7207 */ /* 0x000fe40002800000 */
[----:B------:R-:W-:Y:S02]  /*11b0*/  SEL R35, R38, R35, P5 ;  /* 0x0000002326237207 */ /* 0x000fe40002800000 */
[----:B--2---:R-:W-:Y:S01]  /*11c0*/  FSETP.GEU.AND P0, PT, R21, R2, PT ;  /* 0x000000021500720b */ /* 0x004fe20003f0e000 */
[----:B------:R-:W-:-:S04]  /*11d0*/  IMAD.WIDE R2, R19, 0x4, R16 ;  /* 0x0000000413027825 */ /* 0x000fc800078e0210 */
[--C-:B------:R-:W-:Y:S02]  /*11e0*/  IMAD.WIDE R20, R24, 0x4, R16.reuse ;  /* 0x0000000418147825 */ /* 0x100fe400078e0210 */
[----:B------:R-:W2:Y:S01]  /*11f0*/  LD.E R2, desc[UR8][R2.64] ;  /* 0x0000000802027980 */ /* 0x000ea2000c101900 */
[----:B----4-:R-:W-:Y:S01]  /*1200*/  FSETP.GEU.AND P2, PT, R23, R12, PT ;  /* 0x0000000c1700720b */ /* 0x010fe20003f4e000 */
[--C-:B------:R-:W-:Y:S02]  /*1210*/  IMAD.WIDE R12, R11, 0x4, R16.reuse ;  /* 0x000000040b0c7825 */ /* 0x100fe400078e0210 */
[----:B------:R-:W4:Y:S01]  /*1220*/  LD.E R21, desc[UR8][R20.64] ;  /* 0x0000000814157980 */ /* 0x000f22000c101900 */
[----:B---3--:R-:W-:Y:S01]  /*1230*/  FSETP.GEU.AND P1, PT, R33, R28, PT ;  /* 0x0000001c2100720b */ /* 0x008fe20003f2e000 */
[--C-:B------:R-:W-:Y:S02]  /*1240*/  IMAD.WIDE R22, R7, 0x4, R16.reuse ;  /* 0x0000000407167825 */ /* 0x100fe400078e0210 */
[----:B------:R-:W4:Y:S02]  /*1250*/  LD.E R12, desc[UR8][R12.64] ;  /* 0x000000080c0c7980 */ /* 0x000f24000c101900 */
[--C-:B------:R-:W-:Y:S01]  /*1260*/  IMAD.WIDE R28, R26, 0x4, R16.reuse ;  /* 0x000000041a1c7825 */ /* 0x100fe200078e0210 */
[----:B0-----:R-:W-:Y:S01]  /*1270*/  SEL R14, R31, R6, P0 ;  /* 0x000000061f0e7207 */ /* 0x001fe20000000000 */
[----:B------:R-:W3:Y:S04]  /*1280*/  LD.E R22, desc[UR8][R22.64] ;  /* 0x0000000816167980 */ /* 0x000ee8000c101900 */
[----:B------:R-:W3:Y:S01]  /*1290*/  LD.E R29, desc[UR8][R28.64] ;  /* 0x000000081c1d7980 */ /* 0x000ee2000c101900 */
[----:B-----5:R-:W-:Y:S01]  /*12a0*/  FSETP.GEU.AND P4, PT, R40, R37, PT ;  /* 0x000000252800720b */ /* 0x020fe20003f8e000 */
[----:B------:R-:W-:-:S04]  /*12b0*/  IMAD.WIDE R32, R25, 0x4, R16 ;  /* 0x0000000419207825 */ /* 0x000fc800078e0210 */
[--C-:B------:R-:W-:Y:S02]  /*12c0*/  IMAD.WIDE R36, R30, 0x4, R16.reuse ;  /* 0x000000041e247825 */ /* 0x100fe400078e0210 */
[----:B------:R-:W5:Y:S02]  /*12d0*/  LD.E R32, desc[UR8][R32.64] ;  /* 0x0000000820207980 */ /* 0x000f64000c101900 */
[--C-:B------:R-:W-:Y:S02]  /*12e0*/  IMAD.WIDE R42, R14, 0x4, R16.reuse ;  /* 0x000000040e2a7825 */ /* 0x100fe400078e0210 */
[----:B------:R-:W5:Y:S02]  /*12f0*/  LD.E R37, desc[UR8][R36.64] ;  /* 0x0000000824257980 */ /* 0x000f64000c101900 */
[----:B------:R-:W-:Y:S02]  /*1300*/  IMAD.WIDE R40, R35, 0x4, R16 ;  /* 0x0000000423287825 */ /* 0x000fe400078e0210 */
[----:B------:R-:W5:Y:S04]  /*1310*/  LD.E R42, desc[UR8][R42.64] ;  /* 0x000000082a2a7980 */ /* 0x000f68000c101900 */
[----:B------:R-:W5:Y:S01]  /*1320*/  LD.E R41, desc[UR8][R40.64] ;  /* 0x0000000828297980 */ /* 0x000f62000c101900 */
[----:B------:R-:W-:-:S02]  /*1330*/  SEL R6, R6, R31, P0 ;  /* 0x0000001f06067207 */ /* 0x000fc40000000000 */
[----:B--2---:R-:W-:Y:S02]  /*1340*/  FSETP.GEU.AND P3, PT, R15, R2, PT ;  /* 0x000000020f00720b */ /* 0x004fe40003f6e000 */
[----:B------:R-:W-:Y:S02]  /*1350*/  SEL R15, R39, R8, P2 ;  /* 0x00000008270f7207 */ /* 0x000fe40001000000 */
[----:B------:R-:W-:Y:S02]  /*1360*/  SEL R39, R8, R39, P2 ;  /* 0x0000002708277207 */ /* 0x000fe40001000000 */
[----:B------:R-:W-:Y:S01]  /*1370*/  SEL R8, R27, R10, P1 ;  /* 0x0000000a1b087207 */ /* 0x000fe20000800000 */
[--C-:B------:R-:W-:Y:S01]  /*1380*/  IMAD.WIDE R2, R6, 0x4, R16.reuse ;  /* 0x0000000406027825 */ /* 0x100fe200078e0210 */
[----:B------:R-:W-:Y:S02]  /*1390*/  SEL R27, R10, R27, P1 ;  /* 0x0000001b0a1b7207 */ /* 0x000fe40000800000 */
[----:B----4-:R-:W-:Y:S01]  /*13a0*/  FSETP.GEU.AND P0, PT, R12, R21, PT ;  /* 0x000000150c00720b */ /* 0x010fe20003f0e000 */
[--C-:B------:R-:W-:Y:S01]  /*13b0*/  IMAD.WIDE R12, R15, 0x4, R16.reuse ;  /* 0x000000040f0c7825 */ /* 0x100fe200078e0210 */
[----:B------:R-:W-:Y:S01]  /*13c0*/  SEL R10, R9, R34, P4 ;  /* 0x00000022090a7207 */ /* 0x000fe20002000000 */
[----:B------:R0:W2:Y:S01]  /*13d0*/  LD.E R2, desc[UR8][R2.64] ;  /* 0x0000000802027980 */ /* 0x0000a2000c101900 */
[----:B---3--:R-:W-:Y:S01]  /*13e0*/  FSETP.GEU.AND P2, PT, R29, R22, PT ;  /* 0x000000161d00720b */ /* 0x008fe20003f4e000 */
[----:B------:R-:W-:-:S02]  /*13f0*/  IMAD.WIDE R22, R8, 0x4, R16 ;  /* 0x0000000408167825 */ /* 0x000fc400078e0210 */
[----:B------:R1:W2:Y:S01]  /*1400*/  LD.E R13, desc[UR8][R12.64] ;  /* 0x000000080c0d7980 */ /* 0x0002a2000c101900 */
[----:B------:R-:W-:Y:S01]  /*1410*/  SEL R9, R34, R9, P4 ;  /* 0x0000000922097207 */ /* 0x000fe20002000000 */
[--C-:B------:R-:W-:Y:S01]  /*1420*/  IMAD.WIDE R20, R39, 0x4, R16.reuse ;  /* 0x0000000427147825 */ /* 0x100fe200078e0210 */
[----:B0-----:R-:W-:Y:S01]  /*1430*/  SEL R3, R18, R19, P3 ;  /* 0x0000001312037207 */ /* 0x001fe20001800000 */
[----:B------:R0:W3:Y:S02]  /*1440*/  LD.E R23, desc[UR8][R22.64] ;  /* 0x0000000816177980 */ /* 0x0000e4000c101900 */
[----:B------:R-:W-:Y:S02]  /*1450*/  IMAD.WIDE R28, R27, 0x4, R16 ;  /* 0x000000041b1c7825 */ /* 0x000fe400078e0210 */
[----:B------:R-:W3:Y:S01]  /*1460*/  LD.E R20, desc[UR8][R20.64] ;  /* 0x0000000814147980 */ /* 0x000ee2000c101900 */
[----:B-1----:R-:W-:Y:S02]  /*1470*/  SEL R12, R19, R18, P3 ;  /* 0x00000012130c7207 */ /* 0x002fe40001800000 */
[----:B-----5:R-:W-:-:S02]  /*1480*/  FSETP.GEU.AND P1, PT, R37, R32, PT ;  /* 0x000000202500720b */ /* 0x020fc40003f2e000 */
[----:B0-----:R-:W-:Y:S01]  /*1490*/  SEL R22, R24, R11, P0 ;  /* 0x0000000b18167207 */ /* 0x001fe20000000000 */
[--C-:B------:R-:W-:Y:S01]  /*14a0*/  IMAD.WIDE R32, R10, 0x4, R16.reuse ;  /* 0x000000040a207825 */ /* 0x100fe200078e0210 */
[----:B------:R-:W4:Y:S01]  /*14b0*/  LD.E R28, desc[UR8][R28.64] ;  /* 0x000000081c1c7980 */ /* 0x000f22000c101900 */
[----:B------:R-:W-:Y:S02]  /*14c0*/  FSETP.GEU.AND P5, PT, R42, R41, PT ;  /* 0x000000292a00720b */ /* 0x000fe40003fae000 */
[--C-:B------:R-:W-:Y:S02]  /*14d0*/  IMAD.WIDE R18, R9, 0x4, R16.reuse ;  /* 0x0000000409127825 */ /* 0x100fe400078e0210 */
[----:B------:R-:W4:Y:S02]  /*14e0*/  LD.E R33, desc[UR8][R32.64] ;  /* 0x0000000820217980 */ /* 0x000f24000c101900 */
[--C-:B------:R-:W-:Y:S02]  /*14f0*/  IMAD.WIDE R36, R12, 0x4, R16.reuse ;  /* 0x000000040c247825 */ /* 0x100fe400078e0210 */
[----:B------:R-:W5:Y:S02]  /*1500*/  LD.E R18, desc[UR8][R18.64] ;  /* 0x0000000812127980 */ /* 0x000f64000c101900 */
[----:B------:R-:W-:-:S02]  /*1510*/  IMAD.WIDE R42, R22, 0x4, R16 ;  /* 0x00000004162a7825 */ /* 0x000fc400078e0210 */
[----:B------:R-:W5:Y:S02]  /*1520*/  LD.E R37, desc[UR8][R36.64] ;  /* 0x0000000824257980 */ /* 0x000f64000c101900 */
[----:B------:R-:W-:Y:S02]  /*1530*/  IMAD.WIDE R40, R3, 0x4, R16 ;  /* 0x0000000403287825 */ /* 0x000fe400078e0210 */
[----:B------:R-:W5:Y:S04]  /*1540*/  LD.E R42, desc[UR8][R42.64] ;  /* 0x000000082a2a7980 */ /* 0x000f68000c101900 */
[----:B------:R-:W5:Y:S01]  /*1550*/  LD.E R41, desc[UR8][R40.64] ;  /* 0x0000000828297980 */ /* 0x000f62000c101900 */
[----:B--2---:R-:W-:Y:S02]  /*1560*/  FSETP.GEU.AND P4, PT, R13, R2, PT ;  /* 0x000000020d00720b */ /* 0x004fe40003f8e000 */
[----:B------:R-:W-:-:S02]  /*1570*/  SEL R13, R30, R25, P1 ;  /* 0x000000191e0d7207 */ /* 0x000fc40000800000 */
[----:B------:R-:W-:Y:S02]  /*1580*/  SEL R30, R25, R30, P1 ;  /* 0x0000001e191e7207 */ /* 0x000fe40000800000 */
[----:B------:R-:W-:Y:S02]  /*1590*/  SEL R2, R6, R15, P4 ;  /* 0x0000000f06027207 */ /* 0x000fe40002000000 */
[----:B---3--:R-:W-:Y:S02]  /*15a0*/  FSETP.GEU.AND P3, PT, R23, R20, PT ;  /* 0x000000141700720b */ /* 0x008fe40003f6e000 */
[----:B------:R-:W-:Y:S02]  /*15b0*/  SEL R23, R26, R7, P2 ;  /* 0x000000071a177207 */ /* 0x000fe40001000000 */
[----:B------:R-:W-:Y:S02]  /*15c0*/  SEL R25, R14, R35, P5 ;  /* 0x000000230e197207 */ /* 0x000fe40002800000 */
[----:B------:R-:W-:-:S02]  /*15d0*/  SEL R15, R15, R6, P4 ;  /* 0x000000060f0f7207 */ /* 0x000fc40002000000 */
[----:B------:R-:W-:Y:S01]  /*15e0*/  SEL R6, R39, R8, P3 ;  /* 0x0000000827067207 */ /* 0x000fe20001800000 */
[--C-:B------:R-:W-:Y:S01]  /*15f0*/  IMAD.WIDE R20, R23, 0x4, R16.reuse ;  /* 0x0000000417147825 */ /* 0x100fe200078e0210 */
[----:B------:R-:W-:Y:S02]  /*1600*/  SEL R14, R35, R14, P5 ;  /* 0x0000000e230e7207 */ /* 0x000fe40002800000 */
[----:B----4-:R-:W-:Y:S01]  /*1610*/  FSETP.GEU.AND P1, PT, R33, R28, PT ;  /* 0x0000001c2100720b */ /* 0x010fe20003f2e000 */
[--C-:B------:R-:W-:Y:S02]  /*1620*/  IMAD.WIDE R28, R30, 0x4, R16.reuse ;  /* 0x000000041e1c7825 */ /* 0x100fe400078e0210 */
[----:B------:R0:W2:Y:S02]  /*1630*/  LD.E R20, desc[UR8][R20.64] ;  /* 0x0000000814147980 */ /* 0x0000a4000c101900 */
[--C-:B------:R-:W-:Y:S02]  /*1640*/  IMAD.WIDE R34, R25, 0x4, R16.reuse ;  /* 0x0000000419227825 */ /* 0x100fe400078e0210 */
[----:B------:R-:W2:Y:S01]  /*1650*/  LD.E R29, desc[UR8][R28.64] ;  /* 0x000000081c1d7980 */ /* 0x000ea2000c101900 */
[----:B-----5:R-:W-:Y:S01]  /*1660*/  FSETP.GEU.AND P5, PT, R37, R18, PT ;  /* 0x000000122500720b */ /* 0x020fe20003fae000 */
[----:B------:R-:W-:-:S02]  /*1670*/  IMAD.WIDE R36, R2, 0x4, R16 ;  /* 0x0000000402247825 */ /* 0x000fc400078e0210 */
[----:B------:R-:W3:Y:S01]  /*1680*/  LD.E R34, desc[UR8][R34.64] ;  /* 0x0000000822227980 */ /* 0x000ee2000c101900 */
[----:B------:R-:W-:Y:S01]  /*1690*/  FSETP.GEU.AND P4, PT, R42, R41, PT ;  /* 0x000000292a00720b */ /* 0x000fe20003f8e000 */
[--C-:B------:R-:W-:Y:S02]  /*16a0*/  IMAD.WIDE R42, R6, 0x4, R16.reuse ;  /* 0x00000004062a7825 */ /* 0x100fe400078e0210 */
[----:B------:R-:W3:Y:S02]  /*16b0*/  LD.E R37, desc[UR8][R36.64] ;  /* 0x0000000824257980 */ /* 0x000ee4000c101900 */
[--C-:B------:R-:W-:Y:S02]  /*16c0*/  IMAD.WIDE R40, R15, 0x4, R16.reuse ;  /* 0x000000040f287825 */ /* 0x100fe400078e0210 */
[----:B------:R-:W4:Y:S02]  /*16d0*/  LD.E R42, desc[UR8][R42.64] ;  /* 0x000000082a2a7980 */ /* 0x000f24000c101900 */
[----:B------:R-:W-:-:S02]  /*16e0*/  IMAD.WIDE R18, R13, 0x4, R16 ;  /* 0x000000040d127825 */ /* 0x000fc400078e0210 */
[----:B------:R-:W4:Y:S02]  /*16f0*/  LD.E R41, desc[UR8][R40.64] ;  /* 0x0000000828297980 */ /* 0x000f24000c101900 */
[----:B------:R-:W-:Y:S02]  /*1700*/  IMAD.WIDE R32, R14, 0x4, R16 ;  /* 0x000000040e207825 */ /* 0x000fe400078e0210 */
[----:B------:R1:W5:Y:S04]  /*1710*/  LD.E R18, desc[UR8][R18.64] ;  /* 0x0000000812127980 */ /* 0x000368000c101900 */
[----:B------:R-:W5:Y:S01]  /*1720*/  LD.E R33, desc[UR8][R32.64] ;  /* 0x0000000820217980 */ /* 0x000f62000c101900 */
[----:B------:R-:W-:Y:S02]  /*1730*/  SEL R39, R8, R39, P3 ;  /* 0x0000002708277207 */ /* 0x000fe40001800000 */
[----:B0-----:R-:W-:-:S02]  /*1740*/  SEL R21, R10, R27, P1 ;  /* 0x0000001b0a157207 */ /* 0x001fc40000800000 */
[----:B-1----:R-:W-:Y:S02]  /*1750*/  SEL R19, R11, R24, P0 ;  /* 0x000000180b137207 */ /* 0x002fe40000000000 */
[----:B------:R-:W-:Y:S01]  /*1760*/  SEL R24, R27, R10, P1 ;  /* 0x0000000a1b187207 */ /* 0x000fe20000800000 */
[--C-:B------:R-:W-:Y:S01]  /*1770*/  IMAD.WIDE R10, R39, 0x4, R16.reuse ;  /* 0x00000004270a7825 */ /* 0x100fe200078e0210 */
[----:B------:R-:W-:Y:S02]  /*1780*/  SEL R27, R12, R9, P5 ;  /* 0x000000090c1b7207 */ /* 0x000fe40002800000 */
[----:B------:R-:W-:Y:S01]  /*1790*/  SEL R28, R9, R12, P5 ;  /* 0x0000000c091c7207 */ /* 0x000fe20002800000 */
[--C-:B------:R-:W-:Y:S01]  /*17a0*/  IMAD.WIDE R44, R24, 0x4, R16.reuse ;  /* 0x00000004182c7825 */ /* 0x100fe200078e0210 */
[----:B------:R-:W-:Y:S01]  /*17b0*/  SEL R12, R22, R3, P4 ;  /* 0x00000003160c7207 */ /* 0x000fe20002000000 */
[----:B------:R0:W5:Y:S01]  /*17c0*/  LD.E R10, desc[UR8][R10.64] ;  /* 0x000000080a0a7980 */ /* 0x000162000c101900 */
[----:B------:R-:W-:Y:S01]  /*17d0*/  SEL R22, R3, R22, P4 ;  /* 0x0000001603167207 */ /* 0x000fe20002000000 */
[----:B------:R-:W-:Y:S01]  /*17e0*/  IMAD.WIDE R8, R19, 0x4, R16 ;  /* 0x0000000413087825 */ /* 0x000fe200078e0210 */
[----:B------:R-:W-:Y:S01]  /*17f0*/  SEL R26, R7, R26, P2 ;  /* 0x0000001a071a7207 */ /* 0x000fe20001000000 */
[----:B------:R-:W5:Y:S04]  /*1800*/  LD.E R45, desc[UR8][R44.64] ;  /* 0x000000082c2d7980 */ /* 0x000f68000c101900 */
[----:B------:R-:W5:Y:S01]  /*1810*/  LD.E R8, desc[UR8][R8.64] ;  /* 0x0000000808087980 */ /* 0x000f62000c101900 */
[----:B--2---:R-:W-:-:S04]  /*1820*/  FSETP.GEU.AND P1, PT, R29, R20, PT ;  /* 0x000000141d00720b */ /* 0x004fc80003f2e000 */
[----:B0-----:R-:W-:Y:S02]  /*1830*/  SEL R11, R23, R30, P1 ;  /* 0x0000001e170b7207 */ /* 0x001fe40000800000 */
[----:B---3--:R-:W-:Y:S01]  /*1840*/  FSETP.GEU.AND P4, PT, R37, R34, PT ;  /* 0x000000222500720b */ /* 0x008fe20003f8e000 */
[----:B------:R-:W-:Y:S01]  /*1850*/  IMAD.WIDE R34, R27, 0x4, R16 ;  /* 0x000000041b227825 */ /* 0x000fe200078e0210 */
[----:B----4-:R-:W-:-:S03]  /*1860*/  FSETP.GEU.AND P0, PT, R42, R41, PT ;  /* 0x000000292a00720b */ /* 0x010fc60003f0e000 */
[--C-:B------:R-:W-:Y:S01]  /*1870*/  IMAD.WIDE R40, R12, 0x4, R16.reuse ;  /* 0x000000040c287825 */ /* 0x100fe200078e0210 */
[----:B------:R0:W2:Y:S03]  /*1880*/  LD.E R3, desc[UR8][R34.64] ;  /* 0x0000000822037980 */ /* 0x0000a6000c101900 */
[--C-:B------:R-:W-:Y:S01]  /*1890*/  IMAD.WIDE R42, R22, 0x4, R16.reuse ;  /* 0x00000004162a7825 */ /* 0x100fe200078e0210 */
[----:B------:R1:W3:Y:S01]  /*18a0*/  LD.E R9, desc[UR8][R40.64] ;  /* 0x0000000828097980 */ /* 0x0002e2000c101900 */
[----:B-----5:R-:W-:Y:S02]  /*18b0*/  FSETP.GEU.AND P3, PT, R33, R18, PT ;  /* 0x000000122100720b */ /* 0x020fe40003f6e000 */
[--C-:B------:R-:W-:Y:S02]  /*18c0*/  IMAD.WIDE R32, R21, 0x4, R16.reuse ;  /* 0x0000000415207825 */ /* 0x100fe400078e0210 */
[----:B------:R-:W2:Y:S02]  /*18d0*/  LD.E R42, desc[UR8][R42.64] ;  /* 0x000000082a2a7980 */ /* 0x000ea4000c101900 */
[----:B------:R-:W-:-:S02]  /*18e0*/  IMAD.WIDE R36, R28, 0x4, R16 ;  /* 0x000000041c247825 */ /* 0x000fc400078e0210 */
[----:B------:R-:W4:Y:S02]  /*18f0*/  LD.E R32, desc[UR8][R32.64] ;  /* 0x0000000820207980 */ /* 0x000f24000c101900 */
[--C-:B0-----:R-:W-:Y:S02]  /*1900*/  IMAD.WIDE R34, R26, 0x4, R16.reuse ;  /* 0x000000041a227825 */ /* 0x101fe400078e0210 */
[----:B------:R-:W4:Y:S02]  /*1910*/  LD.E R37, desc[UR8][R36.64] ;  /* 0x0000000824257980 */ /* 0x000f24000c101900 */
[----:B-1----:R-:W-:Y:S02]  /*1920*/  IMAD.WIDE R40, R11, 0x4, R16 ;  /* 0x000000040b287825 */ /* 0x002fe400078e0210 */
[----:B------:R-:W5:Y:S04]  /*1930*/  LD.E R34, desc[UR8][R34.64] ;  /* 0x0000000822227980 */ /* 0x000f68000c101900 */
[----:B------:R0:W5:Y:S01]  /*1940*/  LD.E R7, desc[UR8][R40.64] ;  /* 0x0000000828077980 */ /* 0x000162000c101900 */
[----:B------:R-:W-:-:S02]  /*1950*/  FSETP.GEU.AND P2, PT, R45, R10, PT ;  /* 0x0000000a2d00720b */ /* 0x000fc40003f4e000 */
        /* <DEDUP_REMOVED lines=8> */
[----:B------:R-:W-:-:S04]  /*19e0*/  IMAD.WIDE R30, R23, 0x4, R16 ;  /* 0x00000004171e7825 */ /* 0x000fc800078e0210 */
[--C-:B0-----:R-:W-:Y:S02]  /*19f0*/  IMAD.WIDE R40, R18, 0x4, R16.reuse ;  /* 0x0000000412287825 */ /* 0x101fe400078e0210 */
[----:B------:R-:W5:Y:S04]  /*1a00*/  LD.E R30, desc[UR8][R30.64] ;  /* 0x000000081e1e7980 */ /* 0x000f68000c101900 */
[----:B------:R-:W5:Y:S01]  /*1a10*/  LD.E R41, desc[UR8][R40.64] ;  /* 0x0000000828297980 */ /* 0x000f62000c101900 */
[----:B---3--:R-:W-:Y:S01]  /*1a20*/  FSETP.GEU.AND P1, PT, R8, R9, PT ;  /* 0x000000090800720b */ /* 0x008fe20003f2e000 */
[----:B------:R-:W-:Y:S01]  /*1a30*/  IMAD.WIDE R8, R10, 0x4, R16 ;  /* 0x000000040a087825 */ /* 0x000fe200078e0210 */
[----:B--2---:R-:W-:-:S03]  /*1a40*/  FSETP.GEU.AND P4, PT, R42, R3, PT ;  /* 0x000000032a00720b */ /* 0x004fc60003f8e000 */
[--C-:B------:R-:W-:Y:S02]  /*1a50*/  IMAD.WIDE R2, R29, 0x4, R16.reuse ;  /* 0x000000041d027825 */ /* 0x100fe400078e0210 */
[----:B------:R-:W2:Y:S04]  /*1a60*/  LD.E R9, desc[UR8][R8.64] ;  /* 0x0000000808097980 */ /* 0x000ea8000c101900 */
[----:B------:R0:W2:Y:S01]  /*1a70*/  LD.E R2, desc[UR8][R2.64] ;  /* 0x0000000802027980 */ /* 0x0000a2000c101900 */
[----:B----4-:R-:W-:Y:S01]  /*1a80*/  FSETP.GEU.AND P3, PT, R37, R32, PT ;  /* 0x000000202500720b */ /* 0x010fe20003f6e000 */
[----:B------:R-:W-:-:S04]  /*1a90*/  IMAD.WIDE R32, R14, 0x4, R16 ;  /* 0x000000040e207825 */ /* 0x000fc800078e0210 */
[----:B------:R-:W-:Y:S01]  /*1aa0*/  IMAD.WIDE R36, R13, 0x4, R16 ;  /* 0x000000040d247825 */ /* 0x000fe200078e0210 */
[----:B-----5:R-:W-:-:S03]  /*1ab0*/  FSETP.GEU.AND P0, PT, R7, R34, PT ;  /* 0x000000220700720b */ /* 0x020fc60003f0e000 */
[--C-:B------:R-:W-:Y:S01]  /*1ac0*/  IMAD.WIDE R6, R15, 0x4, R16.reuse ;  /* 0x000000040f067825 */ /* 0x100fe200078e0210 */
[----:B0-----:R-:W-:Y:S01]  /*1ad0*/  SEL R3, R21, R28, P3 ;  /* 0x0000001c15037207 */ /* 0x001fe20001800000 */
[----:B------:R-:W3:Y:S02]  /*1ae0*/  LD.E R33, desc[UR8][R32.64] ;  /* 0x0000000820217980 */ /* 0x000ee4000c101900 */
[--C-:B------:R-:W-:Y:S01]  /*1af0*/  IMAD.WIDE R34, R20, 0x4, R16.reuse ;  /* 0x0000000414227825 */ /* 0x100fe200078e0210 */
[----:B------:R-:W-:Y:S01]  /*1b00*/  SEL R8, R24, R39, P2 ;  /* 0x0000002718087207 */ /* 0x000fe20001000000 */
[----:B------:R-:W4:Y:S02]  /*1b10*/  LD.E R6, desc[UR8][R6.64] ;  /* 0x0000000806067980 */ /* 0x000f24000c101900 */
[--C-:B------:R-:W-:Y:S02]  /*1b20*/  IMAD.WIDE R38, R3, 0x4, R16.reuse ;  /* 0x0000000403267825 */ /* 0x100fe400078e0210 */
[----:B------:R-:W4:Y:S02]  /*1b30*/  LD.E R35, desc[UR8][R34.64] ;  /* 0x0000000822237980 */ /* 0x000f24000c101900 */
[----:B------:R-:W-:-:S02]  /*1b40*/  IMAD.WIDE R24, R8, 0x4, R16 ;  /* 0x0000000408187825 */ /* 0x000fc400078e0210 */
[----:B------:R-:W5:Y:S04]  /*1b50*/  LD.E R36, desc[UR8][R36.64] ;  /* 0x0000000824247980 */ /* 0x000f68000c101900 */
[----:B------:R-:W5:Y:S04]  /*1b60*/  LD.E R38, desc[UR8][R38.64] ;  /* 0x0000000826267980 */ /* 0x000f68000c101900 */
[----:B------:R-:W5:Y:S01]  /*1b70*/  LD.E R25, desc[UR8][R24.64] ;  /* 0x0000000818197980 */ /* 0x000f62000c101900 */
[----:B------:R-:W-:Y:S02]  /*1b80*/  SEL R21, R28, R21, P3 ;  /* 0x000000151c157207 */ /* 0x000fe40001800000 */
[----:B------:R-:W-:-:S02]  /*1b90*/  SEL R28, R27, R22, P4 ;  /* 0x000000161b1c7207 */ /* 0x000fc40002000000 */
[----:B------:R-:W-:Y:S02]  /*1ba0*/  SEL R31, R22, R27, P4 ;  /* 0x0000001b161f7207 */ /* 0x000fe40002000000 */
[----:B------:R-:W-:Y:S02]  /*1bb0*/  SEL R27, R11, R26, P0 ;  /* 0x0000001a0b1b7207 */ /* 0x000fe40000000000 */
[----:B--2---:R-:W-:Y:S02]  /*1bc0*/  FSETP.GEU.AND P3, PT, R9, R2, PT ;  /* 0x000000020900720b */ /* 0x004fe40003f6e000 */
[----:B------:R-:W-:Y:S02]  /*1bd0*/  SEL R2, R12, R19, P1 ;  /* 0x000000130c027207 */ /* 0x000fe40000800000 */
[----:B---3--:R-:W-:-:S04]  /*1be0*/  FSETP.GEU.AND P2, PT, R33, R30, PT ;  /* 0x0000001e2100720b */ /* 0x008fc80003f4e000 */
[----:B------:R-:W-:Y:S02]  /*1bf0*/  SEL R32, R23, R14, P2 ;  /* 0x0000000e17207207 */ /* 0x000fe40001000000 */
[----:B----4-:R-:W-:Y:S01]  /*1c00*/  FSETP.GEU.AND P4, PT, R35, R6, PT ;  /* 0x000000062300720b */ /* 0x010fe20003f8e000 */
[----:B------:R-:W-:Y:S01]  /*1c10*/  IMAD.WIDE R34, R28, 0x4, R16 ;  /* 0x000000041c227825 */ /* 0x000fe200078e0210 */
[----:B-----5:R-:W-:-:S03]  /*1c20*/  FSETP.GEU.AND P6, PT, R41, R36, PT ;  /* 0x000000242900720b */ /* 0x020fc60003fce000 */
[--C-:B------:R-:W-:Y:S01]  /*1c30*/  IMAD.WIDE R40, R21, 0x4, R16.reuse ;  /* 0x0000000415287825 */ /* 0x100fe200078e0210 */
[----:B------:R-:W-:Y:S01]  /*1c40*/  SEL R33, R14, R23, P2 ;  /* 0x000000170e217207 */ /* 0x000fe20001000000 */
[----:B------:R-:W2:Y:S02]  /*1c50*/  LD.E R34, desc[UR8][R34.64] ;  /* 0x0000000822227980 */ /* 0x000ea4000c101900 */
[--C-:B------:R-:W-:Y:S02]  /*1c60*/  IMAD.WIDE R6, R2, 0x4, R16.reuse ;  /* 0x0000000402067825 */ /* 0x100fe400078e0210 */
[----:B------:R-:W2:Y:S01]  /*1c70*/  LD.E R9, desc[UR8][R40.64] ;  /* 0x0000000828097980 */ /* 0x000ea2000c101900 */
[----:B------:R-:W-:Y:S01]  /*1c80*/  FSETP.GEU.AND P5, PT, R38, R25, PT ;  /* 0x000000192600720b */ /* 0x000fe20003fae000 */
[--C-:B------:R-:W-:Y:S01]  /*1c90*/  IMAD.WIDE R22, R27, 0x4, R16.reuse ;  /* 0x000000041b167825 */ /* 0x100fe200078e0210 */
[----:B------:R-:W-:Y:S01]  /*1ca0*/  SEL R14, R29, R10, P3 ;  /* 0x0000000a1d0e7207 */ /* 0x000fe20001800000 */
[----:B------:R-:W3:Y:S02]  /*1cb0*/  LD.E R7, desc[UR8][R6.64] ;  /* 0x0000000806077980 */ /* 0x000ee4000c101900 */
[----:B------:R-:W-:-:S02]  /*1cc0*/  IMAD.WIDE R24, R32, 0x4, R16 ;  /* 0x0000000420187825 */ /* 0x000fc400078e0210 */
[----:B------:R-:W4:Y:S02]  /*1cd0*/  LD.E R22, desc[UR8][R22.64] ;  /* 0x0000000816167980 */ /* 0x000f24000c101900 */
[--C-:B------:R-:W-:Y:S02]  /*1ce0*/  IMAD.WIDE R36, R31, 0x4, R16.reuse ;  /* 0x000000041f247825 */ /* 0x100fe400078e0210 */
[----:B------:R-:W4:Y:S02]  /*1cf0*/  LD.E R25, desc[UR8][R24.64] ;  /* 0x0000000818197980 */ /* 0x000f24000c101900 */
[--C-:B------:R-:W-:Y:S02]  /*1d00*/  IMAD.WIDE R38, R14, 0x4, R16.reuse ;  /* 0x000000040e267825 */ /* 0x100fe400078e0210 */
[----:B------:R0:W3:Y:S04]  /*1d10*/  LD.E R30, desc[UR8][R36.64] ;  /* 0x00000008241e7980 */ /* 0x0000e8000c101900 */
[----:B------:R-:W5:Y:S01]  /*1d20*/  LD.E R38, desc[UR8][R38.64] ;  /* 0x0000000826267980 */ /* 0x000f62000c101900 */
[----:B0-----:R-:W-:-:S06]  /*1d30*/  IMAD.WIDE R36, R33, 0x4, R16 ;  /* 0x0000000421247825 */ /* 0x001fcc00078e0210 */
[----:B------:R-:W5:Y:S01]  /*1d40*/  LD.E R37, desc[UR8][R36.64] ;  /* 0x0000000824257980 */ /* 0x000f62000c101900 */
[----:B------:R-:W-:Y:S02]  /*1d50*/  SEL R29, R10, R29, P3 ;  /* 0x0000001d0a1d7207 */ /* 0x000fe40001800000 */
[----:B------:R-:W-:Y:S02]  /*1d60*/  SEL R10, R8, R3, P5 ;  /* 0x00000003080a7207 */ /* 0x000fe40002800000 */
[----:B------:R-:W-:-:S05]  /*1d70*/  SEL R3, R3, R8, P5 ;  /* 0x0000000803037207 */ /* 0x000fca0002800000 */
[----:B------:R-:W-:-:S06]  /*1d80*/  IMAD.WIDE R40, R3, 0x4, R16 ;  /* 0x0000000403287825 */ /* 0x000fcc00078e0210 */
[----:B------:R-:W5:Y:S01]  /*1d90*/  LD.E R41, desc[UR8][R40.64] ;  /* 0x0000000828297980 */ /* 0x000f62000c101900 */
[----:B--2---:R-:W-:Y:S02]  /*1da0*/  FSETP.GEU.AND P2, PT, R34, R9, PT ;  /* 0x000000092200720b */ /* 0x004fe40003f4e000 */
[----:B------:R-:W-:Y:S02]  /*1db0*/  SEL R9, R18, R13, P6 ;  /* 0x0000000d12097207 */ /* 0x000fe40003000000 */
[----:B------:R-:W-:Y:S02]  /*1dc0*/  SEL R18, R13, R18, P6 ;  /* 0x000000120d127207 */ /* 0x000fe40003000000 */
[----:B------:R-:W-:Y:S02]  /*1dd0*/  SEL R13, R20, R15, P4 ;  /* 0x0000000f140d7207 */ /* 0x000fe40002000000 */
[----:B------:R-:W-:Y:S01]  /*1de0*/  SEL R20, R15, R20, P4 ;  /* 0x000000140f147207 */ /* 0x000fe20002000000 */
[----:B------:R-:W-:Y:S01]  /*1df0*/  IMAD.WIDE R34, R18, 0x4, R16 ;  /* 0x0000000412227825 */ /* 0x000fe200078e0210 */
[----:B----4-:R-:W-:-:S03]  /*1e00*/  FSETP.GEU.AND P4, PT, R25, R22, PT ;  /* 0x000000161900720b */ /* 0x010fc60003f8e000 */
[----:B------:R-:W-:Y:S01]  /*1e10*/  IMAD.WIDE R22, R9, 0x4, R16 ;  /* 0x0000000409167825 */ /* 0x000fe200078e0210 */
[----:B---3--:R-:W-:-:S03]  /*1e20*/  FSETP.GEU.AND P3, PT, R7, R30, PT ;  /* 0x0000001e0700720b */ /* 0x008fc60003f6e000 */
[--C-:B------:R-:W-:Y:S01]  /*1e30*/  IMAD.WIDE R6, R29, 0x4, R16.reuse ;  /* 0x000000041d067825 */ /* 0x100fe200078e0210 */
[----:B------:R-:W2:Y:S03]  /*1e40*/  LD.E R35, desc[UR8][R34.64] ;  /* 0x0000000822237980 */ /* 0x000ea6000c101900 */
[----:B------:R-:W-:Y:S01]  /*1e50*/  IMAD.WIDE R24, R20, 0x4, R16 ;  /* 0x0000000414187825 */ /* 0x000fe200078e0210 */
[----:B------:R-:W3:Y:S01]  /*1e60*/  LD.E R22, desc[UR8][R22.64] ;  /* 0x0000000816167980 */ /* 0x000ee2000c101900 */
[----:B------:R-:W-:-:S03]  /*1e70*/  SEL R8, R21, R28, P2 ;  /* 0x0000001c15087207 */ /* 0x000fc60001000000 */
[----:B------:R-:W2:Y:S04]  /*1e80*/  LD.E R6, desc[UR8][R6.64] ;  /* 0x0000000806067980 */ /* 0x000ea8000c101900 */
[----:B------:R-:W3:Y:S01]  /*1e90*/  LD.E R25, desc[UR8][R24.64] ;  /* 0x0000000818197980 */ /* 0x000ee2000c101900 */
[----:B-----5:R-:W-:Y:S01]  /*1ea0*/  FSETP.GEU.AND P5, PT, R38, R37, PT ;  /* 0x000000252600720b */ /* 0x020fe20003fae000 */
[----:B------:R-:W-:-:S04]  /*1eb0*/  IMAD.WIDE R36, R13, 0x4, R16 ;  /* 0x000000040d247825 */ /* 0x000fc800078e0210 */
[--C-:B------:R-:W-:Y:S02]  /*1ec0*/  IMAD.WIDE R38, R10, 0x4, R16.reuse ;  /* 0x000000040a267825 */ /* 0x100fe400078e0210 */
[----:B------:R0:W4:Y:S02]  /*1ed0*/  LD.E R36, desc[UR8][R36.64] ;  /* 0x0000000824247980 */ /* 0x000124000c101900 */
[----:B------:R-:W-:Y:S02]  /*1ee0*/  IMAD.WIDE R42, R8, 0x4, R16 ;  /* 0x00000004082a7825 */ /* 0x000fe400078e0210 */
[----:B------:R-:W4:Y:S04]  /*1ef0*/  LD.E R39, desc[UR8][R38.64] ;  /* 0x0000000826277980 */ /* 0x000f28000c101900 */
[----:B------:R-:W5:Y:S01]  /*1f00*/  LD.E R42, desc[UR8][R42.64] ;  /* 0x000000082a2a7980 */ /* 0x000f62000c101900 */
[----:B------:R-:W-:-:S02]  /*1f10*/  SEL R19, R19, R12, P1 ;  /* 0x0000000c13137207 */ /* 0x000fc40000800000 */
[----:B------:R-:W-:Y:S02]  /*1f20*/  SEL R12, R31, R2, P3 ;  /* 0x000000021f0c7207 */ /* 0x000fe40001800000 */
[----:B------:R-:W-:Y:S02]  /*1f30*/  SEL R21, R28, R21, P2 ;  /* 0x000000151c157207 */ /* 0x000fe40001000000 */
[----:B------:R-:W-:Y:S02]  /*1f40*/  SEL R2, R2, R31, P3 ;  /* 0x0000001f02027207 */ /* 0x000fe40001800000 */
[----:B------:R-:W-:Y:S01]  /*1f50*/  SEL R11, R26, R11, P0 ;  /* 0x0000000b1a0b7207 */ /* 0x000fe20000000000 */
[----:B------:R-:W-:Y:S01]  /*1f60*/  IMAD.WIDE R30, R12, 0x4, R16 ;  /* 0x000000040c1e7825 */ /* 0x000fe200078e0210 */
[----:B------:R-:W-:Y:S02]  /*1f70*/  SEL R28, R27, R32, P4 ;  /* 0x000000201b1c7207 */ /* 0x000fe40002000000 */
[----:B0-----:R-:W-:-:S03]  /*1f80*/  SEL R37, R32, R27, P4 ;  /* 0x0000001b20257207 */ /* 0x001fc60002000000 */
[----:B------:R-:W5:Y:S01]  /*1f90*/  LD.E R31, desc[UR8][R30.64] ;  /* 0x000000081e1f7980 */ /* 0x000f62000c101900 */
[----:B------:R-:W-:-:S06]  /*1fa0*/  IMAD.WIDE R26, R28, 0x4, R16 ;  /* 0x000000041c1a7825 */ /* 0x000fcc00078e0210 */
[----:B------:R-:W5:Y:S01]  /*1fb0*/  LD.E R27, desc[UR8][R26.64] ;  /* 0x000000081a1b7980 */ /* 0x000f62000c101900 */
[----:B--2---:R-:W-:Y:S01]  /*1fc0*/  FSETP.GEU.AND P0, PT, R35, R6, PT ;  /* 0x000000062300720b */ /* 0x004fe20003f0e000 */
[----:B------:R-:W-:Y:S01]  /*1fd0*/  IMAD.WIDE R6, R21, 0x4, R16 ;  /* 0x0000000415067825 */ /* 0x000fe200078e0210 */
[----:B---3--:R-:W-:-:S03]  /*1fe0*/  FSETP.GEU.AND P2, PT, R25, R22, PT ;  /* 0x000000161900720b */ /* 0x008fc60003f4e000 */
[--C-:B------:R-:W-:Y:S02]  /*1ff0*/  IMAD.WIDE R24, R2, 0x4, R16.reuse ;  /* 0x0000000402187825 */ /* 0x100fe400078e0210 */
[----:B------:R0:W2:Y:S02]  /*2000*/  LD.E R6, desc[UR8][R6.64] ;  /* 0x0000000806067980 */ /* 0x0000a4000c101900 */
[--C-:B------:R-:W-:Y:S02]  /*2010*/  IMAD.WIDE R22, R19, 0x4, R16.reuse ;  /* 0x0000000413167825 */ /* 0x100fe400078e0210 */
[----:B------:R1:W3:Y:S02]  /*2020*/  LD.E R25, desc[UR8][R24.64] ;  /* 0x0000000818197980 */ /* 0x0002e4000c101900 */
[----:B------:R-:W-:Y:S02]  /*2030*/  IMAD.WIDE R34, R11, 0x4, R16 ;  /* 0x000000040b227825 */ /* 0x000fe400078e0210 */
[----:B------:R-:W3:Y:S01]  /*2040*/  LD.E R22, desc[UR8][R22.64] ;  /* 0x0000000816167980 */ /* 0x000ee2000c101900 */
[----:B----4-:R-:W-:-:S02]  /*2050*/  FSETP.GEU.AND P1, PT, R39, R36, PT ;  /* 0x000000242700720b */ /* 0x010fc40003f2e000 */
[----:B------:R-:W-:Y:S01]  /*2060*/  SEL R36, R33, R14, P5 ;  /* 0x0000000e21247207 */ /* 0x000fe20002800000 */
[----:B------:R-:W4:Y:S01]  /*2070*/  LD.E R34, desc[UR8][R34.64] ;  /* 0x0000000822227980 */ /* 0x000f22000c101900 */
[----:B0-----:R-:W-:Y:S02]  /*2080*/  SEL R7, R14, R33, P5 ;  /* 0x000000210e077207 */ /* 0x001fe40002800000 */
[----:B-1----:R-:W-:Y:S01]  /*2090*/  SEL R24, R29, R18, P0 ;  /* 0x000000121d187207 */ /* 0x002fe20000000000 */
[----:B------:R-:W-:Y:S01]  /*20a0*/  IMAD.WIDE R14, R37, 0x4, R16 ;  /* 0x00000004250e7825 */ /* 0x000fe200078e0210 */
[----:B-----5:R-:W-:-:S03]  /*20b0*/  FSETP.GEU.AND P4, PT, R42, R41, PT ;  /* 0x000000292a00720b */ /* 0x020fc60003f8e000 */
        /* <DEDUP_REMOVED lines=8> */
[----:B------:R-:W-:Y:S02]  /*2140*/  SEL R29, R9, R20, P2 ;  /* 0x00000014091d7207 */ /* 0x000fe40001000000 */
[----:B------:R-:W-:Y:S02]  /*2150*/  SEL R9, R20, R9, P2 ;  /* 0x0000000914097207 */ /* 0x000fe40001000000 */
[----:B--2---:R-:W-:Y:S02]  /*2160*/  FSETP.GEU.AND P3, PT, R31, R6, PT ;  /* 0x000000061f00720b */ /* 0x004fe40003f6e000 */
        /* <DEDUP_REMOVED lines=8> */
[----:B----4-:R-:W-:Y:S01]  /*21f0*/  FSETP.GEU.AND P2, PT, R27, R34, PT ;  /* 0x000000221b00720b */ /* 0x010fe20003f4e000 */
[----:B------:R0:W2:Y:S02]  /*2200*/  LD.E R22, desc[UR8][R22.64] ;  /* 0x0000000816167980 */ /* 0x0000a4000c101900 */
[--C-:B------:R-:W-:Y:S02]  /*2210*/  IMAD.WIDE R26, R9, 0x4, R16.reuse ;  /* 0x00000004091a7825 */ /* 0x100fe400078e0210 */
[----:B------:R-:W2:Y:S02]  /*2220*/  LD.E R31, desc[UR8][R30.64] ;  /* 0x000000081e1f7980 */ /* 0x000ea4000c101900 */
[----:B------:R-:W-:-:S02]  /*2230*/  IMAD.WIDE R34, R6, 0x4, R16 ;  /* 0x0000000406227825 */ /* 0x000fc400078e0210 */
[----:B------:R1:W3:Y:S01]  /*2240*/  LD.E R26, desc[UR8][R26.64] ;  /* 0x000000081a1a7980 */ /* 0x0002e2000c101900 */
[----:B0-----:R-:W-:Y:S01]  /*2250*/  SEL R23, R12, R21, P3 ;  /* 0x000000150c177207 */ /* 0x001fe20001800000 */
[--C-:B------:R-:W-:Y:S01]  /*2260*/  IMAD.WIDE R20, R3, 0x4, R16.reuse ;  /* 0x0000000403147825 */ /* 0x100fe200078e0210 */
[----:B-----5:R-:W-:Y:S01]  /*2270*/  FSETP.GEU.AND P1, PT, R33, R14, PT ;  /* 0x0000000e2100720b */ /* 0x020fe20003f2e000 */
[----:B------:R-:W3:Y:S01]  /*2280*/  LD.E R35, desc[UR8][R34.64] ;  /* 0x0000000822237980 */ /* 0x000ee2000c101900 */
[----:B------:R-:W-:Y:S01]  /*2290*/  SEL R12, R2, R19, P0 ;  /* 0x00000013020c7207 */ /* 0x000fe20000000000 */
[--C-:B------:R-:W-:Y:S02]  /*22a0*/  IMAD.WIDE R14, R13, 0x4, R16.reuse ;  /* 0x000000040d0e7825 */ /* 0x100fe400078e0210 */
[----:B------:R-:W4:Y:S02]  /*22b0*/  LD.E R20, desc[UR8][R20.64] ;  /* 0x0000000814147980 */ /* 0x000f24000c101900 */
[--C-:B------:R-:W-:Y:S01]  /*22c0*/  IMAD.WIDE R32, R10, 0x4, R16.reuse ;  /* 0x000000040a207825 */ /* 0x100fe200078e0210 */
[----:B------:R-:W-:Y:S01]  /*22d0*/  FSETP.GEU.AND P5, PT, R40, R39, PT ;  /* 0x000000272800720b */ /* 0x000fe20003fae000 */
[----:B------:R-:W5:Y:S02]  /*22e0*/  LD.E R14, desc[UR8][R14.64] ;  /* 0x000000080e0e7980 */ /* 0x000f64000c101900 */
[----:B------:R-:W-:-:S02]  /*22f0*/  IMAD.WIDE R38, R8, 0x4, R16 ;  /* 0x0000000408267825 */ /* 0x000fc400078e0210 */
[----:B------:R-:W5:Y:S02]  /*2300*/  LD.E R33, desc[UR8][R32.64] ;  /* 0x0000000820217980 */ /* 0x000f64000c101900 */
[--C-:B------:R-:W-:Y:S02]  /*2310*/  IMAD.WIDE R42, R12, 0x4, R16.reuse ;  /* 0x000000040c2a7825 */ /* 0x100fe400078e0210 */
[----:B------:R-:W4:Y:S02]  /*2320*/  LD.E R39, desc[UR8][R38.64] ;  /* 0x0000000826277980 */ /* 0x000f24000c101900 */
[----:B------:R-:W-:Y:S02]  /*2330*/  IMAD.WIDE R40, R23, 0x4, R16 ;  /* 0x0000000417287825 */ /* 0x000fe400078e0210 */
[----:B------:R-:W4:Y:S04]  /*2340*/  LD.E R42, desc[UR8][R42.64] ;  /* 0x000000082a2a7980 */ /* 0x000f28000c101900 */
[----:B------:R-:W4:Y:S01]  /*2350*/  LD.E R41, desc[UR8][R40.64] ;  /* 0x0000000828297980 */ /* 0x000f22000c101900 */
[----:B-1----:R-:W-:-:S02]  /*2360*/  SEL R27, R36, R37, P1 ;  /* 0x00000025241b7207 */ /* 0x002fc40000800000 */
[----:B------:R-:W-:Y:S02]  /*2370*/  SEL R36, R37, R36, P1 ;  /* 0x0000002425247207 */ /* 0x000fe40000800000 */
[----:B--2---:R-:W-:Y:S02]  /*2380*/  FSETP.GEU.AND P4, PT, R31, R22, PT ;  /* 0x000000161f00720b */ /* 0x004fe40003f8e000 */
[----:B------:R-:W-:Y:S02]  /*2390*/  SEL R22, R7, R24, P5 ;  /* 0x0000001807167207 */ /* 0x000fe40002800000 */
[----:B------:R-:W-:Y:S02]  /*23a0*/  SEL R31, R28, R11, P2 ;  /* 0x0000000b1c1f7207 */ /* 0x000fe40001000000 */
[----:B---3--:R-:W-:Y:S02]  /*23b0*/  FSETP.GEU.AND P3, PT, R35, R26, PT ;  /* 0x0000001a2300720b */ /* 0x008fe40003f6e000 */
[----:B------:R-:W-:-:S02]  /*23c0*/  SEL R35, R24, R7, P5 ;  /* 0x0000000718237207 */ /* 0x000fc40002800000 */
[----:B------:R-:W-:Y:S02]  /*23d0*/  SEL R26, R18, R29, P4 ;  /* 0x0000001d121a7207 */ /* 0x000fe40002000000 */
[----:B------:R-:W-:Y:S02]  /*23e0*/  SEL R29, R29, R18, P4 ;  /* 0x000000121d1d7207 */ /* 0x000fe40002000000 */
[----:B------:R-:W-:Y:S02]  /*23f0*/  SEL R18, R9, R6, P3 ;  /* 0x0000000609127207 */ /* 0x000fe40001800000 */
[----:B-----5:R-:W-:Y:S01]  /*2400*/  FSETP.GEU.AND P1, PT, R33, R14, PT ;  /* 0x0000000e2100720b */ /* 0x020fe20003f2e000 */
[----:B------:R-:W-:Y:S01]  /*2410*/  IMAD.WIDE R32, R22, 0x4, R16 ;  /* 0x0000000416207825 */ /* 0x000fe200078e0210 */
[----:B----4-:R-:W-:-:S03]  /*2420*/  FSETP.GEU.AND P5, PT, R39, R20, PT ;  /* 0x000000142700720b */ /* 0x010fc60003fae000 */
[--C-:B------:R-:W-:Y:S02]  /*2430*/  IMAD.WIDE R20, R27, 0x4, R16.reuse ;  /* 0x000000041b147825 */ /* 0x100fe400078e0210 */
[----:B------:R-:W2:Y:S02]  /*2440*/  LD.E R33, desc[UR8][R32.64] ;  /* 0x0000000820217980 */ /* 0x000ea4000c101900 */
[--C-:B------:R-:W-:Y:S02]  /*2450*/  IMAD.WIDE R14, R31, 0x4, R16.reuse ;  /* 0x000000041f0e7825 */ /* 0x100fe400078e0210 */
[----:B------:R-:W2:Y:S01]  /*2460*/  LD.E R20, desc[UR8][R20.64] ;  /* 0x0000000814147980 */ /* 0x000ea2000c101900 */
[----:B------:R-:W-:Y:S01]  /*2470*/  FSETP.GEU.AND P4, PT, R42, R41, PT ;  /* 0x000000292a00720b */ /* 0x000fe20003f8e000 */
[--C-:B------:R-:W-:Y:S02]  /*2480*/  IMAD.WIDE R24, R36, 0x4, R16.reuse ;  /* 0x0000000424187825 */ /* 0x100fe400078e0210 */
[----:B------:R0:W3:Y:S02]  /*2490*/  LD.E R14, desc[UR8][R14.64] ;  /* 0x000000080e0e7980 */ /* 0x0000e4000c101900 */
[----:B------:R-:W-:-:S02]  /*24a0*/  IMAD.WIDE R38, R35, 0x4, R16 ;  /* 0x0000000423267825 */ /* 0x000fc400078e0210 */
[----:B------:R1:W3:Y:S02]  /*24b0*/  LD.E R25, desc[UR8][R24.64] ;  /* 0x0000000818197980 */ /* 0x0002e4000c101900 */
[--C-:B------:R-:W-:Y:S02]  /*24c0*/  IMAD.WIDE R40, R26, 0x4, R16.reuse ;  /* 0x000000041a287825 */ /* 0x100fe400078e0210 */
[----:B------:R-:W4:Y:S02]  /*24d0*/  LD.E R38, desc[UR8][R38.64] ;  /* 0x0000000826267980 */ /* 0x000f24000c101900 */
[--C-:B------:R-:W-:Y:S02]  /*24e0*/  IMAD.WIDE R44, R18, 0x4, R16.reuse ;  /* 0x00000004122c7825 */ /* 0x100fe400078e0210 */
[----:B------:R-:W4:Y:S02]  /*24f0*/  LD.E R41, desc[UR8][R40.64] ;  /* 0x0000000828297980 */ /* 0x000f24000c101900 */
[----:B------:R-:W-:-:S02]  /*2500*/  IMAD.WIDE R42, R29, 0x4, R16 ;  /* 0x000000041d2a7825 */ /* 0x000fc400078e0210 */
[----:B------:R-:W5:Y:S04]  /*2510*/  LD.E R44, desc[UR8][R44.64] ;  /* 0x000000082c2c7980 */ /* 0x000f68000c101900 */
[----:B------:R-:W5:Y:S01]  /*2520*/  LD.E R43, desc[UR8][R42.64] ;  /* 0x000000082a2b7980 */ /* 0x000f62000c101900 */
[----:B0-----:R-:W-:Y:S02]  /*2530*/  SEL R15, R10, R13, P1 ;  /* 0x0000000d0a0f7207 */ /* 0x001fe40000800000 */
[----:B------:R-:W-:Y:S02]  /*2540*/  SEL R9, R6, R9, P3 ;  /* 0x0000000906097207 */ /* 0x000fe40001800000 */
[----:B------:R-:W-:Y:S02]  /*2550*/  SEL R10, R13, R10, P1 ;  /* 0x0000000a0d0a7207 */ /* 0x000fe40000800000 */
[----:B------:R-:W-:Y:S01]  /*2560*/  SEL R19, R19, R2, P0 ;  /* 0x0000000213137207 */ /* 0x000fe20000000000 */
[----:B------:R-:W-:Y:S01]  /*2570*/  IMAD.WIDE R6, R9, 0x4, R16 ;  /* 0x0000000409067825 */ /* 0x000fe200078e0210 */
[----:B------:R-:W-:-:S02]  /*2580*/  SEL R13, R8, R3, P5 ;  /* 0x00000003080d7207 */ /* 0x000fc40002800000 */
[----:B-1----:R-:W-:Y:S02]  /*2590*/  SEL R24, R3, R8, P5 ;  /* 0x0000000803187207 */ /* 0x002fe40002800000 */
[----:B------:R-:W-:Y:S01]  /*25a0*/  SEL R8, R12, R23, P4 ;  /* 0x000000170c087207 */ /* 0x000fe20002000000 */
[----:B------:R0:W5:Y:S01]  /*25b0*/  LD.E R6, desc[UR8][R6.64] ;  /* 0x0000000806067980 */ /* 0x000162000c101900 */
[----:B------:R-:W-:Y:S01]  /*25c0*/  SEL R12, R23, R12, P4 ;  /* 0x0000000c170c7207 */ /* 0x000fe20002000000 */
[----:B------:R-:W-:Y:S01]  /*25d0*/  IMAD.WIDE R2, R19, 0x4, R16 ;  /* 0x0000000413027825 */ /* 0x000fe200078e0210 */
[----:B------:R-:W-:-:S05]  /*25e0*/  SEL R28, R11, R28, P2 ;  /* 0x0000001c0b1c7207 */ /* 0x000fca0001000000 */
[----:B------:R-:W5:Y:S01]  /*25f0*/  LD.E R2, desc[UR8][R2.64] ;  /* 0x0000000802027980 */ /* 0x000f62000c101900 */
[----:B--2---:R-:W-:Y:S01]  /*2600*/  FSETP.GEU.AND P3, PT, R33, R20, PT ;  /* 0x000000142100720b */ /* 0x004fe20003f6e000 */
[----:B------:R-:W-:-:S04]  /*2610*/  IMAD.WIDE R32, R10, 0x4, R16 ;  /* 0x000000040a207825 */ /* 0x000fc800078e0210 */
[----:B------:R-:W-:Y:S02]  /*2620*/  IMAD.WIDE R20, R15, 0x4, R16 ;  /* 0x000000040f147825 */ /* 0x000fe400078e0210 */
[----:B------:R-:W2:Y:S01]  /*2630*/  LD.E R33, desc[UR8][R32.64] ;  /* 0x0000000820217980 */ /* 0x000ea2000c101900 */
[----:B---3--:R-:W-:-:S03]  /*2640*/  FSETP.GEU.AND P1, PT, R25, R14, PT ;  /* 0x0000000e1900720b */ /* 0x008fc60003f2e000 */
[----:B------:R-:W3:Y:S01]  /*2650*/  LD.E R20, desc[UR8][R20.64] ;  /* 0x0000000814147980 */ /* 0x000ee2000c101900 */
[----:B0-----:R-:W-:Y:S02]  /*2660*/  SEL R7, R31, R36, P1 ;  /* 0x000000241f077207 */ /* 0x001fe40000800000 */
[----:B----4-:R-:W-:Y:S01]  /*2670*/  FSETP.GEU.AND P4, PT, R41, R38, PT ;  /* 0x000000262900720b */ /* 0x010fe20003f8e000 */
[----:B------:R-:W-:-:S04]  /*2680*/  IMAD.WIDE R40, R24, 0x4, R16 ;  /* 0x0000000418287825 */ /* 0x000fc800078e0210 */
[--C-:B------:R-:W-:Y:S02]  /*2690*/  IMAD.WIDE R38, R13, 0x4, R16.reuse ;  /* 0x000000040d267825 */ /* 0x100fe400078e0210 */
[----:B------:R-:W3:Y:S01]  /*26a0*/  LD.E R41, desc[UR8][R40.64] ;  /* 0x0000000828297980 */ /* 0x000ee2000c101900 */
[----:B-----5:R-:W-:Y:S01]  /*26b0*/  FSETP.GEU.AND P0, PT, R44, R43, PT ;  /* 0x0000002b2c00720b */ /* 0x020fe20003f0e000 */
[--C-:B------:R-:W-:Y:S02]  /*26c0*/  IMAD.WIDE R44, R12, 0x4, R16.reuse ;  /* 0x000000040c2c7825 */ /* 0x100fe400078e0210 */
[----:B------:R0:W4:Y:S02]  /*26d0*/  LD.E R3, desc[UR8][R38.64] ;  /* 0x0000000826037980 */ /* 0x000124000c101900 */
[--C-:B------:R-:W-:Y:S02]  /*26e0*/  IMAD.WIDE R42, R8, 0x4, R16.reuse ;  /* 0x00000004082a7825 */ /* 0x100fe400078e0210 */
[----:B------:R-:W4:Y:S04]  /*26f0*/  LD.E R44, desc[UR8][R44.64] ;  /* 0x000000082c2c7980 */ /* 0x000f28000c101900 */
[----:B------:R1:W5:Y:S01]  /*2700*/  LD.E R23, desc[UR8][R42.64] ;  /* 0x000000082a177980 */ /* 0x000362000c101900 */
[----:B0-----:R-:W-:-:S06]  /*2710*/  IMAD.WIDE R38, R28, 0x4, R16 ;  /* 0x000000041c267825 */ /* 0x001fcc00078e0210 */
[----:B------:R-:W5:Y:S01]  /*2720*/  LD.E R38, desc[UR8][R38.64] ;  /* 0x0000000826267980 */ /* 0x000f62000c101900 */
[----:B-1----:R-:W-:-:S05]  /*2730*/  IMAD.WIDE R42, R7, 0x4, R16 ;  /* 0x00000004072a7825 */ /* 0x002fca00078e0210 */
[----:B------:R-:W5:Y:S01]  /*2740*/  LD.E R11, desc[UR8][R42.64] ;  /* 0x000000082a0b7980 */ /* 0x000f62000c101900 */
[----:B------:R-:W-:Y:S02]  /*2750*/  SEL R37, R26, R35, P4 ;  /* 0x000000231a257207 */ /* 0x000fe40002000000 */
[----:B------:R-:W-:Y:S02]  /*2760*/  SEL R14, R29, R18, P0 ;  /* 0x000000121d0e7207 */ /* 0x000fe40000000000 */
[----:B------:R-:W-:Y:S02]  /*2770*/  SEL R25, R36, R31, P1 ;  /* 0x0000001f24197207 */ /* 0x000fe40000800000 */
[----:B------:R-:W-:-:S03]  /*2780*/  SEL R29, R18, R29, P0 ;  /* 0x0000001d121d7207 */ /* 0x000fc60000000000 */
[----:B------:R-:W-:-:S06]  /*2790*/  IMAD.WIDE R30, R25, 0x4, R16 ;  /* 0x00000004191e7825 */ /* 0x000fcc00078e0210 */
[----:B------:R-:W5:Y:S01]  /*27a0*/  LD.E R30, desc[UR8][R30.64] ;  /* 0x000000081e1e7980 */ /* 0x000f62000c101900 */
[----:B--2---:R-:W-:Y:S02]  /*27b0*/  FSETP.GEU.AND P2, PT, R33, R6, PT ;  /* 0x000000062100720b */ /* 0x004fe40003f4e000 */
[----:B------:R-:W-:Y:S02]  /*27c0*/  SEL R33, R22, R27, P3 ;  /* 0x0000001b16217207 */ /* 0x000fe40001800000 */
[----:B------:R-:W-:Y:S02]  /*27d0*/  SEL R22, R27, R22, P3 ;  /* 0x000000161b167207 */ /* 0x000fe40001800000 */
[----:B------:R-:W-:Y:S01]  /*27e0*/  SEL R6, R35, R26, P4 ;  /* 0x0000001a23067207 */ /* 0x000fe20002000000 */
[----:B------:R-:W-:Y:S01]  /*27f0*/  IMAD.WIDE R26, R33, 0x4, R16 ;  /* 0x00000004211a7825 */ /* 0x000fe200078e0210 */
[----:B------:R-:W-:-:S03]  /*2800*/  SEL R18, R9, R10, P2 ;  /* 0x0000000a09127207 */ /* 0x000fc60001000000 */
[--C-:B------:R-:W-:Y:S01]  /*2810*/  IMAD.WIDE R34, R37, 0x4, R16.reuse ;  /* 0x0000000425227825 */ /* 0x100fe200078e0210 */
[----:B------:R-:W-:Y:S01]  /*2820*/  SEL R32, R10, R9, P2 ;  /* 0x000000090a207207 */ /* 0x000fe20001000000 */
[----:B------:R0:W2:Y:S01]  /*2830*/  LD.E R26, desc[UR8][R26.64] ;  /* 0x000000081a1a7980 */ /* 0x0000a2000c101900 */
[----:B---3--:R-:W-:Y:S01]  /*2840*/  FSETP.GEU.AND P3, PT, R41, R20, PT ;  /* 0x000000142900720b */ /* 0x008fe20003f6e000 */
[--C-:B------:R-:W-:Y:S02]  /*2850*/  IMAD.WIDE R40, R14, 0x4, R16.reuse ;  /* 0x000000040e287825 */ /* 0x100fe400078e0210 */
[----:B------:R-:W3:Y:S02]  /*2860*/  LD.E R34, desc[UR8][R34.64] ;  /* 0x0000000822227980 */ /* 0x000ee4000c101900 */
[----:B------:R-:W-:Y:S02]  /*2870*/  IMAD.WIDE R20, R22, 0x4, R16 ;  /* 0x0000000416147825 */ /* 0x000fe400078e0210 */
[----:B------:R-:W3:Y:S01]  /*2880*/  LD.E R41, desc[UR8][R40.64] ;  /* 0x0000000828297980 */ /* 0x000ee2000c101900 */
[----:B----4-:R-:W-:-:S02]  /*2890*/  FSETP.GEU.AND P4, PT, R44, R3, PT ;  /* 0x000000032c00720b */ /* 0x010fc40003f8e000 */
[----:B-----5:R-:W-:Y:S01]  /*28a0*/  FSETP.GEU.AND P1, PT, R2, R23, PT ;  /* 0x000000170200720b */ /* 0x020fe20003f2e000 */
[----:B------:R-:W-:Y:S01]  /*28b0*/  IMAD.WIDE R2, R6, 0x4, R16 ;  /* 0x0000000406027825 */ /* 0x000fe200078e0210 */
[----:B------:R1:W4:Y:S01]  /*28c0*/  LD.E R23, desc[UR8][R20.64] ;  /* 0x0000000814177980 */ /* 0x000322000c101900 */
[----:B0-----:R-:W-:-:S04]  /*28d0*/  SEL R27, R15, R24, P3 ;  /* 0x000000180f1b7207 */ /* 0x001fc80001800000 */
[----:B------:R-:W2:Y:S01]  /*28e0*/  LD.E R3, desc[UR8][R2.64] ;  /* 0x0000000802037980 */ /* 0x000ea2000c101900 */
[----:B------:R-:W-:-:S04]  /*28f0*/  IMAD.WIDE R42, R27, 0x4, R16 ;  /* 0x000000041b2a7825 */ /* 0x000fc800078e0210 */
[--C-:B-1----:R-:W-:Y:S02]  /*2900*/  IMAD.WIDE R20, R29, 0x4, R16.reuse ;  /* 0x000000041d147825 */ /* 0x102fe400078e0210 */
[----:B------:R-:W5:Y:S01]  /*2910*/  LD.E R42, desc[UR8][R42.64] ;  /* 0x000000082a2a7980 */ /* 0x000f62000c101900 */
[----:B------:R-:W-:Y:S01]  /*2920*/  FSETP.GEU.AND P0, PT, R11, R38, PT ;  /* 0x000000260b00720b */ /* 0x000fe20003f0e000 */
[--C-:B------:R-:W-:Y:S02]  /*2930*/  IMAD.WIDE R38, R18, 0x4, R16.reuse ;  /* 0x0000000412267825 */ /* 0x100fe400078e0210 */
[----:B------:R0:W5:Y:S02]  /*2940*/  LD.E R20, desc[UR8][R20.64] ;  /* 0x0000000814147980 */ /* 0x000164000c101900 */
[----:B------:R-:W-:Y:S02]  /*2950*/  IMAD.WIDE R10, R32, 0x4, R16 ;  /* 0x00000004200a7825 */ /* 0x000fe400078e0210 */
[----:B------:R-:W5:Y:S04]  /*2960*/  LD.E R39, desc[UR8][R38.64] ;  /* 0x0000000826277980 */ /* 0x000f68000c101900 */
[----:B------:R-:W5:Y:S01]  /*2970*/  LD.E R11, desc[UR8][R10.64] ;  /* 0x000000080a0b7980 */ /* 0x000f62000c101900 */
[----:B------:R-:W-:-:S02]  /*2980*/  SEL R15, R24, R15, P3 ;  /* 0x0000000f180f7207 */ /* 0x000fc40001800000 */
[----:B------:R-:W-:Y:S02]  /*2990*/  SEL R24, R13, R12, P4 ;  /* 0x0000000c0d187207 */ /* 0x000fe40002000000 */
[----:B------:R-:W-:Y:S02]  /*29a0*/  SEL R9, R12, R13, P4 ;  /* 0x0000000d0c097207 */ /* 0x000fe40002000000 */
[----:B0-----:R-:W-:Y:S02]  /*29b0*/  SEL R21, R7, R28, P0 ;  /* 0x0000001c07157207 */ /* 0x001fe40000000000 */
[----:B---3--:R-:W-:Y:S01]  /*29c0*/  FSETP.GEU.AND P6, PT, R41, R34, PT ;  /* 0x000000222900720b */ /* 0x008fe20003fce000 */
[----:B------:R-:W-:-:S04]  /*29d0*/  IMAD.WIDE R34, R24, 0x4, R16 ;  /* 0x0000000418227825 */ /* 0x000fc800078e0210 */
[----:B------:R-:W-:Y:S01]  /*29e0*/  IMAD.WIDE R40, R15, 0x4, R16 ;  /* 0x000000040f287825 */ /* 0x000fe200078e0210 */
[----:B----4-:R-:W-:Y:S01]  /*29f0*/  FSETP.GEU.AND P2, PT, R23, R30, PT ;  /* 0x0000001e1700720b */ /* 0x010fe20003f4e000 */
[----:B------:R-:W3:Y:S01]  /*2a00*/  LD.E R34, desc[UR8][R34.64] ;  /* 0x0000000822227980 */ /* 0x000ee2000c101900 */
[----:B--2---:R-:W-:-:S03]  /*2a10*/  FSETP.GEU.AND P3, PT, R3, R26, PT ;  /* 0x0000001a0300720b */ /* 0x004fc60003f6e000 */
[----:B------:R0:W3:Y:S01]  /*2a20*/  LD.E R23, desc[UR8][R40.64] ;  /* 0x0000000828177980 */ /* 0x0000e2000c101900 */
[----:B------:R-:W-:Y:S02]  /*2a30*/  SEL R26, R8, R19, P1 ;  /* 0x00000013081a7207 */ /* 0x000fe40000800000 */
[----:B------:R-:W-:-:S03]  /*2a40*/  SEL R30, R25, R22, P2 ;  /* 0x00000016191e7207 */ /* 0x000fc60001000000 */
[--C-:B------:R-:W-:Y:S01]  /*2a50*/  IMAD.WIDE R2, R26, 0x4, R16.reuse ;  /* 0x000000041a027825 */ /* 0x100fe200078e0210 */
[----:B------:R-:W-:Y:S02]  /*2a60*/  SEL R25, R22, R25, P2 ;  /* 0x0000001916197207 */ /* 0x000fe40001000000 */
[----:B------:R-:W-:Y:S02]  /*2a70*/  SEL R22, R33, R6, P3 ;  /* 0x0000000621167207 */ /* 0x000fe40001800000 */
[----:B-----5:R-:W-:Y:S01]  /*2a80*/  FSETP.GEU.AND P4, PT, R39, R20, PT ;  /* 0x000000142700720b */ /* 0x020fe20003f8e000 */
[--C-:B------:R-:W-:Y:S01]  /*2a90*/  IMAD.WIDE R38, R9, 0x4, R16.reuse ;  /* 0x0000000409267825 */ /* 0x100fe200078e0210 */
[----:B------:R-:W2:Y:S01]  /*2aa0*/  LD.E R3, desc[UR8][R2.64] ;  /* 0x0000000802037980 */ /* 0x000ea2000c101900 */
[----:B------:R-:W-:Y:S02]  /*2ab0*/  FSETP.GEU.AND P5, PT, R42, R11, PT ;  /* 0x0000000b2a00720b */ /* 0x000fe40003fae000 */
[--C-:B------:R-:W-:Y:S01]  /*2ac0*/  IMAD.WIDE R10, R21, 0x4, R16.reuse ;  /* 0x00000004150a7825 */ /* 0x100fe200078e0210 */
[----:B------:R1:W2:Y:S03]  /*2ad0*/  LD.E R20, desc[UR8][R38.64] ;  /* 0x0000000826147980 */ /* 0x0002a6000c101900 */
[----:B------:R-:W-:-:S02]  /*2ae0*/  IMAD.WIDE R12, R30, 0x4, R16 ;  /* 0x000000041e0c7825 */ /* 0x000fc400078e0210 */
[----:B------:R-:W4:Y:S02]  /*2af0*/  LD.E R10, desc[UR8][R10.64] ;  /* 0x000000080a0a7980 */ /* 0x000f24000c101900 */
[--C-:B0-----:R-:W-:Y:S02]  /*2b00*/  IMAD.WIDE R40, R22, 0x4, R16.reuse ;  /* 0x0000000416287825 */ /* 0x101fe400078e0210 */
[----:B------:R-:W4:Y:S02]  /*2b10*/  LD.E R13, desc[UR8][R12.64] ;  /* 0x000000080c0d7980 */ /* 0x000f24000c101900 */
[----:B-1----:R-:W-:Y:S02]  /*2b20*/  IMAD.WIDE R38, R25, 0x4, R16 ;  /* 0x0000000419267825 */ /* 0x002fe400078e0210 */
[----:B------:R-:W5:Y:S04]  /*2b30*/  LD.E R40, desc[UR8][R40.64] ;  /* 0x0000000828287980 */ /* 0x000f68000c101900 */
[----:B------:R-:W5:Y:S01]  /*2b40*/  LD.E R39, desc[UR8][R38.64] ;  /* 0x0000000826277980 */ /* 0x000f62000c101900 */
[----:B------:R-:W-:-:S02]  /*2b50*/  SEL R33, R6, R33, P3 ;  /* 0x0000002106217207 */ /* 0x000fc40001800000 */
[----:B------:R-:W-:Y:S02]  /*2b60*/  SEL R31, R18, R29, P4 ;  /* 0x0000001d121f7207 */ /* 0x000fe40002000000 */
[----:B------:R-:W-:Y:S02]  /*2b70*/  SEL R18, R29, R18, P4 ;  /* 0x000000121d127207 */ /* 0x000fe40002000000 */
[----:B------:R-:W-:Y:S02]  /*2b80*/  SEL R6, R32, R27, P5 ;  /* 0x0000001b20067207 */ /* 0x000fe40002800000 */
[----:B------:R-:W-:Y:S02]  /*2b90*/  SEL R27, R27, R32, P5 ;  /* 0x000000201b1b7207 */ /* 0x000fe40002800000 */
[----:B---3--:R-:W-:Y:S02]  /*2ba0*/  FSETP.GEU.AND P2, PT, R34, R23, PT ;  /* 0x000000172200720b */ /* 0x008fe40003f4e000 */
[----:B------:R-:W-:-:S02]  /*2bb0*/  SEL R23, R14, R37, P6 ;  /* 0x000000250e177207 */ /* 0x000fc40003000000 */
[----:B------:R-:W-:-:S05]  /*2bc0*/  SEL R14, R37, R14, P6 ;  /* 0x0000000e250e7207 */ /* 0x000fca0003000000 */
[----:B------:R-:W-:-:S06]  /*2bd0*/  IMAD.WIDE R34, R14, 0x4, R16 ;  /* 0x000000040e227825 */ /* 0x000fcc00078e0210 */
[----:B------:R-:W3:Y:S01]  /*2be0*/  LD.E R35, desc[UR8][R34.64] ;  /* 0x0000000822237980 */ /* 0x000ee2000c101900 */
[----:B--2---:R-:W-:Y:S01]  /*2bf0*/  FSETP.GEU.AND P3, PT, R3, R20, PT ;  /* 0x000000140300720b */ /* 0x004fe20003f6e000 */
[----:B------:R-:W-:-:S06]  /*2c00*/  IMAD.WIDE R2, R33, 0x4, R16 ;  /* 0x0000000421027825 */ /* 0x000fcc00078e0210 */
[----:B------:R-:W3:Y:S01]  /*2c10*/  LD.E R2, desc[UR8][R2.64] ;  /* 0x0000000802027980 */ /* 0x000ee2000c101900 */
[----:B----4-:R-:W-:Y:S01]  /*2c20*/  FSETP.GEU.AND P4, PT, R13, R10, PT ;  /* 0x0000000a0d00720b */ /* 0x010fe20003f8e000 */
[----:B------:R-:W-:-:S04]  /*2c30*/  IMAD.WIDE R10, R23, 0x4, R16 ;  /* 0x00000004170a7825 */ /* 0x000fc800078e0210 */
[----:B------:R-:W-:Y:S01]  /*2c40*/  IMAD.WIDE R12, R18, 0x4, R16 ;  /* 0x00000004120c7825 */ /* 0x000fe200078e0210 */
[----:B-----5:R-:W-:-:S03]  /*2c50*/  FSETP.GEU.AND P5, PT, R40, R39, PT ;  /* 0x000000272800720b */ /* 0x020fc60003fae000 */
[--C-:B------:R-:W-:Y:S01]  /*2c60*/  IMAD.WIDE R36, R31, 0x4, R16.reuse ;  /* 0x000000041f247825 */ /* 0x100fe200078e0210 */
[----:B------:R-:W2:Y:S03]  /*2c70*/  LD.E R10, desc[UR8][R10.64] ;  /* 0x000000080a0a7980 */ /* 0x000ea6000c101900 */
[----:B------:R-:W-:Y:S01]  /*2c80*/  IMAD.WIDE R38, R6, 0x4, R16 ;  /* 0x0000000406267825 */ /* 0x000fe200078e0210 */
[----:B------:R0:W2:Y:S01]  /*2c90*/  LD.E R13, desc[UR8][R12.64] ;  /* 0x000000080c0d7980 */ /* 0x0000a2000c101900 */
[----:B------:R-:W-:-:S03]  /*2ca0*/  SEL R20, R15, R24, P2 ;  /* 0x000000180f147207 */ /* 0x000fc60001000000 */
[----:B------:R-:W4:Y:S01]  /*2cb0*/  LD.E R36, desc[UR8][R36.64] ;  /* 0x0000000824247980 */ /* 0x000f22000c101900 */
[----:B------:R-:W-:-:S03]  /*2cc0*/  IMAD.WIDE R40, R27, 0x4, R16 ;  /* 0x000000041b287825 */ /* 0x000fc600078e0210 */
[----:B------:R-:W4:Y:S01]  /*2cd0*/  LD.E R39, desc[UR8][R38.64] ;  /* 0x0000000826277980 */ /* 0x000f22000c101900 */
[----:B------:R-:W-:-:S03]  /*2ce0*/  IMAD.WIDE R42, R20, 0x4, R16 ;  /* 0x00000004142a7825 */ /* 0x000fc600078e0210 */
[----:B------:R-:W5:Y:S04]  /*2cf0*/  LD.E R41, desc[UR8][R40.64] ;  /* 0x0000000828297980 */ /* 0x000f68000c101900 */
[----:B------:R-:W5:Y:S01]  /*2d00*/  LD.E R42, desc[UR8][R42.64] ;  /* 0x000000082a2a7980 */ /* 0x000f62000c101900 */
[----:B------:R-:W-:Y:S02]  /*2d10*/  SEL R15, R24, R15, P2 ;  /* 0x0000000f180f7207 */ /* 0x000fe40001000000 */
[----:B0-----:R-:W-:Y:S02]  /*2d20*/  SEL R12, R9, R26, P3 ;  /* 0x0000001a090c7207 */ /* 0x001fe40001800000 */
[----:B------:R-:W-:Y:S02]  /*2d30*/  SEL R7, R28, R7, P0 ;  /* 0x000000071c077207 */ /* 0x000fe40000000000 */
[----:B------:R-:W-:-:S02]  /*2d40*/  SEL R19, R19, R8, P1 ;  /* 0x0000000813137207 */ /* 0x000fc40000800000 */
[----:B------:R-:W-:Y:S01]  /*2d50*/  SEL R26, R26, R9, P3 ;  /* 0x000000091a1a7207 */ /* 0x000fe20001800000 */
[----:B------:R-:W-:Y:S01]  /*2d60*/  IMAD.WIDE R8, R12, 0x4, R16 ;  /* 0x000000040c087825 */ /* 0x000fe200078e0210 */
[----:B------:R-:W-:-:S03]  /*2d70*/  SEL R24, R21, R30, P4 ;  /* 0x0000001e15187207 */ /* 0x000fc60002000000 */
[--C-:B------:R-:W-:Y:S02]  /*2d80*/  IMAD.WIDE R28, R26, 0x4, R16.reuse ;  /* 0x000000041a1c7825 */ /* 0x100fe400078e0210 */
[----:B------:R0:W5:Y:S01]  /*2d90*/  LD.E R9, desc[UR8][R8.64] ;  /* 0x0000000808097980 */ /* 0x000162000c101900 */
[----:B------:R-:W-:Y:S02]  /*2da0*/  SEL R21, R30, R21, P4 ;  /* 0x000000151e157207 */ /* 0x000fe40002000000 */
[----:B------:R-:W-:Y:S01]  /*2db0*/  SEL R30, R25, R22, P5 ;  /* 0x00000016191e7207 */ /* 0x000fe20002800000 */
[----:B------:R-:W5:Y:S01]  /*2dc0*/  LD.E R29, desc[UR8][R28.64] ;  /* 0x000000081c1d7980 */ /* 0x000f62000c101900 */
[----:B------:R-:W-:Y:S02]  /*2dd0*/  SEL R25, R22, R25, P5 ;  /* 0x0000001916197207 */ /* 0x000fe40002800000 */
[----:B---3--:R-:W-:Y:S01]  /*2de0*/  FSETP.GEU.AND P0, PT, R35, R2, PT ;  /* 0x000000022300720b */ /* 0x008fe20003f0e000 */
[----:B------:R-:W-:-:S06]  /*2df0*/  IMAD.WIDE R2, R15, 0x4, R16 ;  /* 0x000000040f027825 */ /* 0x000fcc00078e0210 */
[----:B------:R-:W3:Y:S01]  /*2e00*/  LD.E R2, desc[UR8][R2.64] ;  /* 0x0000000802027980 */ /* 0x000ee2000c101900 */
[----:B------:R-:W-:Y:S01]  /*2e10*/  IMAD.WIDE R34, R7, 0x4, R16 ;  /* 0x0000000407227825 */ /* 0x000fe200078e0210 */
[----:B--2---:R-:W-:-:S03]  /*2e20*/  FSETP.GEU.AND P2, PT, R13, R10, PT ;  /* 0x0000000a0d00720b */ /* 0x004fc60003f4e000 */
[--C-:B------:R-:W-:Y:S02]  /*2e30*/  IMAD.WIDE R10, R19, 0x4, R16.reuse ;  /* 0x00000004130a7825 */ /* 0x100fe400078e0210 */
[----:B------:R-:W2:Y:S04]  /*2e40*/  LD.E R34, desc[UR8][R34.64] ;  /* 0x0000000822227980 */ /* 0x000ea8000c101900 */
[----:B------:R-:W2:Y:S01]  /*2e50*/  LD.E R10, desc[UR8][R10.64] ;  /* 0x000000080a0a7980 */ /* 0x000ea2000c101900 */
[----:B----4-:R-:W-:Y:S01]  /*2e60*/  FSETP.GEU.AND P1, PT, R39, R36, PT ;  /* 0x000000242700720b */ /* 0x010fe20003f2e000 */
[----:B------:R-:W-:Y:S01]  /*2e70*/  IMAD.WIDE R36, R24, 0x4, R16 ;  /* 0x0000000418247825 */ /* 0x000fe200078e0210 */
[----:B0-----:R-:W-:-:S03]  /*2e80*/  SEL R8, R33, R14, P0 ;  /* 0x0000000e21087207 */ /* 0x001fc60000000000 */
[--C-:B------:R-:W-:Y:S02]  /*2e90*/  IMAD.WIDE R38, R21, 0x4, R16.reuse ;  /* 0x0000000415267825 */ /* 0x100fe400078e0210 */
[----:B------:R-:W4:Y:S01]  /*2ea0*/  LD.E R37, desc[UR8][R36.64] ;  /* 0x0000000824257980 */ /* 0x000f22000c101900 */
[----:B-----5:R-:W-:Y:S01]  /*2eb0*/  FSETP.GEU.AND P4, PT, R42, R41, PT ;  /* 0x000000292a00720b */ /* 0x020fe20003f8e000 */
[--C-:B------:R-:W-:Y:S02]  /*2ec0*/  IMAD.WIDE R40, R30, 0x4, R16.reuse ;  /* 0x000000041e287825 */ /* 0x100fe400078e0210 */
[----:B------:R-:W5:Y:S02]  /*2ed0*/  LD.E R38, desc[UR8][R38.64] ;  /* 0x0000000826267980 */ /* 0x000f64000c101900 */
[--C-:B------:R-:W-:Y:S02]  /*2ee0*/  IMAD.WIDE R44, R8, 0x4, R16.reuse ;  /* 0x00000004082c7825 */ /* 0x100fe400078e0210 */
[----:B------:R-:W5:Y:S02]  /*2ef0*/  LD.E R41, desc[UR8][R40.64] ;  /* 0x0000000828297980 */ /* 0x000f64000c101900 */
[----:B------:R-:W-:-:S02]  /*2f00*/  IMAD.WIDE R42, R25, 0x4, R16 ;  /* 0x00000004192a7825 */ /* 0x000fc400078e0210 */
[----:B------:R-:W5:Y:S04]  /*2f10*/  LD.E R44, desc[UR8][R44.64] ;  /* 0x000000082c2c7980 */ /* 0x000f68000c101900 */
[----:B------:R-:W5:Y:S01]  /*2f20*/  LD.E R43, desc[UR8][R42.64] ;  /* 0x000000082a2b7980 */ /* 0x000f62000c101900 */
[----:B------:R-:W-:Y:S02]  /*2f30*/  SEL R14, R14, R33, P0 ;  /* 0x000000210e0e7207 */ /* 0x000fe40000000000 */
[----:B------:R-:W-:Y:S02]  /*2f40*/  SEL R13, R18, R23, P2 ;  /* 0x00000017120d7207 */ /* 0x000fe40001000000 */
[----:B---3--:R-:W-:Y:S02]  /*2f50*/  FSETP.GEU.AND P3, PT, R9, R2, PT ;  /* 0x000000020900720b */ /* 0x008fe40003f6e000 */
[----:B------:R-:W-:-:S02]  /*2f60*/  SEL R9, R23, R18, P2 ;  /* 0x0000001217097207 */ /* 0x000fc40001000000 */
[----:B------:R-:W-:Y:S02]  /*2f70*/  SEL R18, R31, R6, P1 ;  /* 0x000000061f127207 */ /* 0x000fe40000800000 */
[----:B------:R-:W-:Y:S02]  /*2f80*/  SEL R31, R6, R31, P1 ;  /* 0x0000001f061f7207 */ /* 0x000fe40000800000 */
[----:B------:R-:W-:Y:S01]  /*2f90*/  SEL R6, R27, R20, P4 ;  /* 0x000000141b067207 */ /* 0x000fe20002000000 */
[----:B------:R-:W-:Y:S01]  /*2fa0*/  IMAD.WIDE R2, R14, 0x4, R16 ;  /* 0x000000040e027825 */ /* 0x000fe200078e0210 */
[----:B--2---:R-:W-:-:S03]  /*2fb0*/  FSETP.GEU.AND P0, PT, R10, R29, PT ;  /* 0x0000001d0a00720b */ /* 0x004fc60003f0e000 */
[--C-:B------:R-:W-:Y:S02]  /*2fc0*/  IMAD.WIDE R10, R9, 0x4, R16.reuse ;  /* 0x00000004090a7825 */ /* 0x100fe400078e0210 */
[----:B------:R-:W2:Y:S02]  /*2fd0*/  LD.E R2, desc[UR8][R2.64] ;  /* 0x0000000802027980 */ /* 0x000ea4000c101900 */
[----:B------:R-:W-:Y:S01]  /*2fe0*/  IMAD.WIDE R32, R31, 0x4, R16 ;  /* 0x000000041f207825 */ /* 0x000fe200078e0210 */
[----:B----4-:R-:W-:-:S03]  /*2ff0*/  FSETP.GEU.AND P2, PT, R37, R34, PT ;  /* 0x000000222500720b */ /* 0x010fc60003f4e000 */
[--C-:B------:R-:W-:Y:S01]  /*3000*/  IMAD.WIDE R34, R6, 0x4, R16.reuse ;  /* 0x0000000406227825 */ /* 0x100fe200078e0210 */
[----:B------:R0:W2:Y:S01]  /*3010*/  LD.E R11, desc[UR8][R10.64] ;  /* 0x000000080a0b7980 */ /* 0x0000a2000c101900 */
[----:B------:R-:W-:Y:S02]  /*3020*/  SEL R27, R20, R27, P4 ;  /* 0x0000001b141b7207 */ /* 0x000fe40002000000 */
[--C-:B------:R-:W-:Y:S01]  /*3030*/  IMAD.WIDE R22, R13, 0x4, R16.reuse ;  /* 0x000000040d167825 */ /* 0x100fe200078e0210 */
[----:B------:R-:W3:Y:S03]  /*3040*/  LD.E R32, desc[UR8][R32.64] ;  /* 0x0000000820207980 */ /* 0x000ee6000c101900 */
[----:B------:R-:W-:Y:S01]  /*3050*/  IMAD.WIDE R28, R18, 0x4, R16 ;  /* 0x00000004121c7825 */ /* 0x000fe200078e0210 */
[----:B------:R-:W3:Y:S01]  /*3060*/  LD.E R35, desc[UR8][R34.64] ;  /* 0x0000000822237980 */ /* 0x000ee2000c101900 */
[----:B0-----:R-:W-:-:S02]  /*3070*/  SEL R10, R15, R12, P3 ;  /* 0x0000000c0f0a7207 */ /* 0x001fc40001800000 */
[--C-:B------:R-:W-:Y:S01]  /*3080*/  IMAD.WIDE R36, R27, 0x4, R16.reuse ;  /* 0x000000041b247825 */ /* 0x100fe200078e0210 */
[----:B-----5:R-:W-:Y:S01]  /*3090*/  FSETP.GEU.AND P1, PT, R41, R38, PT ;  /* 0x000000262900720b */ /* 0x020fe20003f2e000 */
[----:B------:R-:W4:Y:S01]  /*30a0*/  LD.E R22, desc[UR8][R22.64] ;  /* 0x0000000816167980 */ /* 0x000f22000c101900 */
[----:B------:R-:W-:Y:S01]  /*30b0*/  SEL R15, R12, R15, P3 ;  /* 0x0000000f0c0f7207 */ /* 0x000fe20001800000 */
[--C-:B------:R-:W-:Y:S01]  /*30c0*/  IMAD.WIDE R38, R10, 0x4, R16.reuse ;  /* 0x000000040a267825 */ /* 0x100fe200078e0210 */
[----:B------:R-:W-:Y:S01]  /*30d0*/  SEL R12, R26, R19, P0 ;  /* 0x000000131a0c7207 */ /* 0x000fe20000000000 */
[----:B------:R0:W4:Y:S01]  /*30e0*/  LD.E R29, desc[UR8][R28.64] ;  /* 0x000000081c1d7980 */ /* 0x000122000c101900 */
[----:B------:R-:W-:Y:S01]  /*30f0*/  FSETP.GEU.AND P5, PT, R44, R43, PT ;  /* 0x0000002b2c00720b */ /* 0x000fe20003fae000 */
[--C-:B------:R-:W-:Y:S02]  /*3100*/  IMAD.WIDE R40, R15, 0x4, R16.reuse ;  /* 0x000000040f287825 */ /* 0x100fe400078e0210 */
[----:B------:R-:W5:Y:S02]  /*3110*/  LD.E R36, desc[UR8][R36.64] ;  /* 0x0000000824247980 */ /* 0x000f64000c101900 */
[----:B------:R-:W-:-:S02]  /*3120*/  IMAD.WIDE R42, R12, 0x4, R16 ;  /* 0x000000040c2a7825 */ /* 0x000fc400078e0210 */
[----:B------:R-:W5:Y:S04]  /*3130*/  LD.E R39, desc[UR8][R38.64] ;  /* 0x0000000826277980 */ /* 0x000f68000c101900 */
[----:B------:R-:W5:Y:S04]  /*3140*/  LD.E R42, desc[UR8][R42.64] ;  /* 0x000000082a2a7980 */ /* 0x000f68000c101900 */
[----:B------:R-:W5:Y:S01]  /*3150*/  LD.E R41, desc[UR8][R40.64] ;  /* 0x0000000828297980 */ /* 0x000f62000c101900 */
[----:B--2---:R-:W-:Y:S02]  /*3160*/  FSETP.GEU.AND P4, PT, R11, R2, PT ;  /* 0x000000020b00720b */ /* 0x004fe40003f8e000 */
[----:B------:R-:W-:-:S02]  /*3170*/  SEL R11, R30, R21, P1 ;  /* 0x000000151e0b7207 */ /* 0x000fc40000800000 */
[----:B------:R-:W-:Y:S02]  /*3180*/  SEL R30, R21, R30, P1 ;  /* 0x0000001e151e7207 */ /* 0x000fe40000800000 */
[----:B---3--:R-:W-:Y:S02]  /*3190*/  FSETP.GEU.AND P1, PT, R35, R32, PT ;  /* 0x000000202300720b */ /* 0x008fe40003f2e000 */
[----:B------:R-:W-:Y:S02]  /*31a0*/  SEL R35, R8, R25, P5 ;  /* 0x0000001908237207 */ /* 0x000fe40002800000 */
[----:B------:R-:W-:Y:S02]  /*31b0*/  SEL R8, R25, R8, P5 ;  /* 0x0000000819087207 */ /* 0x000fe40002800000 */
[----:B0-----:R-:W-:Y:S02]  /*31c0*/  SEL R28, R14, R9, P4 ;  /* 0x000000090e1c7207 */ /* 0x001fe40002000000 */
[----:B----4-:R-:W-:-:S02]  /*31d0*/  FSETP.GEU.AND P3, PT, R29, R22, PT ;  /* 0x000000161d00720b */ /* 0x010fc40003f6e000 */
[----:B------:R-:W-:Y:S01]  /*31e0*/  SEL R29, R24, R7, P2 ;  /* 0x00000007181d7207 */ /* 0x000fe20001000000 */
[----:B------:R-:W-:Y:S01]  /*31f0*/  IMAD.WIDE R22, R11, 0x4, R16 ;  /* 0x000000040b167825 */ /* 0x000fe200078e0210 */
[----:B------:R-:W-:-:S03]  /*3200*/  SEL R9, R9, R14, P4 ;  /* 0x0000000e09097207 */ /* 0x000fc60002000000 */
[--C-:B------:R-:W-:Y:S01]  /*3210*/  IMAD.WIDE R32, R8, 0x4, R16.reuse ;  /* 0x0000000408207825 */ /* 0x100fe200078e0210 */
[----:B-----5:R-:W-:Y:S01]  /*3220*/  FSETP.GEU.AND P5, PT, R39, R36, PT ;  /* 0x000000242700720b */ /* 0x020fe20003fae000 */
[----:B------:R0:W2:Y:S01]  /*3230*/  LD.E R22, desc[UR8][R22.64] ;  /* 0x0000000816167980 */ /* 0x0000a2000c101900 */
[----:B------:R-:W-:Y:S01]  /*3240*/  SEL R14, R13, R18, P3 ;  /* 0x000000120d0e7207 */ /* 0x000fe20001800000 */
[--C-:B------:R-:W-:Y:S02]  /*3250*/  IMAD.WIDE R2, R29, 0x4, R16.reuse ;  /* 0x000000041d027825 */ /* 0x100fe400078e0210 */
[----:B------:R-:W2:Y:S02]  /*3260*/  LD.E R33, desc[UR8][R32.64] ;  /* 0x0000000820217980 */ /* 0x000ea4000c101900 */
[--C-:B------:R-:W-:Y:S01]  /*3270*/  IMAD.WIDE R20, R30, 0x4, R16.reuse ;  /* 0x000000041e147825 */ /* 0x100fe200078e0210 */
[----:B------:R-:W-:Y:S01]  /*3280*/  FSETP.GEU.AND P4, PT, R42, R41, PT ;  /* 0x000000292a00720b */ /* 0x000fe20003f8e000 */
[----:B------:R-:W3:Y:S02]  /*3290*/  LD.E R2, desc[UR8][R2.64] ;  /* 0x0000000802027980 */ /* 0x000ee4000c101900 */
[----:B------:R-:W-:-:S02]  /*32a0*/  IMAD.WIDE R36, R35, 0x4, R16 ;  /* 0x0000000423247825 */ /* 0x000fc400078e0210 */
[----:B------:R-:W3:Y:S02]  /*32b0*/  LD.E R21, desc[UR8][R20.64] ;  /* 0x0000000814157980 */ /* 0x000ee4000c101900 */
[--C-:B------:R-:W-:Y:S02]  /*32c0*/  IMAD.WIDE R38, R28, 0x4, R16.reuse ;  /* 0x000000041c267825 */ /* 0x100fe400078e0210 */
[----:B------:R-:W4:Y:S02]  /*32d0*/  LD.E R36, desc[UR8][R36.64] ;  /* 0x0000000824247980 */ /* 0x000f24000c101900 */
[--C-:B------:R-:W-:Y:S02]  /*32e0*/  IMAD.WIDE R42, R14, 0x4, R16.reuse ;  /* 0x000000040e2a7825 */ /* 0x100fe400078e0210 */
[----:B------:R-:W4:Y:S02]  /*32f0*/  LD.E R39, desc[UR8][R38.64] ;  /* 0x0000000826277980 */ /* 0x000f24000c101900 */
[----:B------:R-:W-:-:S02]  /*3300*/  IMAD.WIDE R40, R9, 0x4, R16 ;  /* 0x0000000409287825 */ /* 0x000fc400078e0210 */
[----:B------:R-:W5:Y:S04]  /*3310*/  LD.E R42, desc[UR8][R42.64] ;  /* 0x000000082a2a7980 */ /* 0x000f68000c101900 */
[----:B------:R-:W5:Y:S01]  /*3320*/  LD.E R41, desc[UR8][R40.64] ;  /* 0x0000000828297980 */ /* 0x000f62000c101900 */
[----:B------:R-:W-:Y:S02]  /*3330*/  SEL R25, R6, R31, P1 ;  /* 0x0000001f06197207 */ /* 0x000fe40000800000 */
[----:B0-----:R-:W-:Y:S02]  /*3340*/  SEL R23, R18, R13, P3 ;  /* 0x0000000d12177207 */ /* 0x001fe40001800000 */
[----:B------:R-:W-:Y:S02]  /*3350*/  SEL R6, R31, R6, P1 ;  /* 0x000000061f067207 */ /* 0x000fe40000800000 */
[----:B------:R-:W-:-:S02]  /*3360*/  SEL R18, R27, R10, P5 ;  /* 0x0000000a1b127207 */ /* 0x000fc40002800000 */
[----:B------:R-:W-:Y:S02]  /*3370*/  SEL R19, R19, R26, P0 ;  /* 0x0000001a13137207 */ /* 0x000fe40000000000 */
[----:B------:R-:W-:Y:S02]  /*3380*/  SEL R31, R10, R27, P5 ;  /* 0x0000001b0a1f7207 */ /* 0x000fe40002800000 */
[----:B------:R-:W-:Y:S02]  /*3390*/  SEL R10, R12, R15, P4 ;  /* 0x0000000f0c0a7207 */ /* 0x000fe40002000000 */
[----:B------:R-:W-:Y:S01]  /*33a0*/  SEL R26, R15, R12, P4 ;  /* 0x0000000c0f1a7207 */ /* 0x000fe20002000000 */
[----:B------:R-:W-:-:S06]  /*33b0*/  IMAD.WIDE R12, R23, 0x4, R16 ;  /* 0x00000004170c7825 */ /* 0x000fcc00078e0210 */
[----:B------:R0:W5:Y:S01]  /*33c0*/  LD.E R12, desc[UR8][R12.64] ;  /* 0x000000080c0c7980 */ /* 0x000162000c101900 */
[----:B------:R-:W-:-:S05]  /*33d0*/  SEL R24, R7, R24, P2 ;  /* 0x0000001807187207 */ /* 0x000fca0001000000 */
[----:B------:R-:W-:-:S06]  /*33e0*/  IMAD.WIDE R44, R24, 0x4, R16 ;  /* 0x00000004182c7825 */ /* 0x000fcc00078e0210 */
[----:B------:R-:W5:Y:S01]  /*33f0*/  LD.E R44, desc[UR8][R44.64] ;  /* 0x000000082c2c7980 */ /* 0x000f62000c101900 */
[----:B--2---:R-:W-:Y:S01]  /*3400*/  FSETP.GEU.AND P3, PT, R33, R22, PT ;  /* 0x000000162100720b */ /* 0x004fe20003f6e000 */
[----:B------:R-:W-:-:S06]  /*3410*/  IMAD.WIDE R32, R6, 0x4, R16 ;  /* 0x0000000406207825 */ /* 0x000fcc00078e0210 */
[----:B------:R-:W2:Y:S01]  /*3420*/  LD.E R33, desc[UR8][R32.64] ;  /* 0x0000000820217980 */ /* 0x000ea2000c101900 */
[----:B---3--:R-:W-:Y:S01]  /*3430*/  FSETP.GEU.AND P0, PT, R21, R2, PT ;  /* 0x000000021500720b */ /* 0x008fe20003f0e000 */
[----:B------:R-:W-:-:S06]  /*3440*/  IMAD.WIDE R20, R25, 0x4, R16 ;  /* 0x0000000419147825 */ /* 0x000fcc00078e0210 */
[----:B------:R-:W3:Y:S01]  /*3450*/  LD.E R20, desc[UR8][R20.64] ;  /* 0x0000000814147980 */ /* 0x000ee2000c101900 */
[----:B----4-:R-:W-:Y:S01]  /*3460*/  FSETP.GEU.AND P4, PT, R39, R36, PT ;  /* 0x000000242700720b */ /* 0x010fe20003f8e000 */
[----:B------:R-:W-:-:S04]  /*3470*/  IMAD.WIDE R38, R18, 0x4, R16 ;  /* 0x0000000412267825 */ /* 0x000fc800078e0210 */
[--C-:B------:R-:W-:Y:S02]  /*3480*/  IMAD.WIDE R36, R31, 0x4, R16.reuse ;  /* 0x000000041f247825 */ /* 0x100fe400078e0210 */
[----:B------:R-:W3:Y:S01]  /*3490*/  LD.E R39, desc[UR8][R38.64] ;  /* 0x0000000826277980 */ /* 0x000ee2000c101900 */
[----:B-----5:R-:W-:Y:S01]  /*34a0*/  FSETP.GEU.AND P1, PT, R42, R41, PT ;  /* 0x000000292a00720b */ /* 0x020fe20003f2e000 */
[--C-:B------:R-:W-:Y:S02]  /*34b0*/  IMAD.WIDE R42, R26, 0x4, R16.reuse ;  /* 0x000000041a2a7825 */ /* 0x100fe400078e0210 */
[----:B------:R-:W4:Y:S02]  /*34c0*/  LD.E R36, desc[UR8][R36.64] ;  /* 0x0000000824247980 */ /* 0x000f24000c101900 */
[--C-:B------:R-:W-:Y:S02]  /*34d0*/  IMAD.WIDE R2, R19, 0x4, R16.reuse ;  /* 0x0000000413027825 */ /* 0x100fe400078e0210 */
[----:B------:R-:W4:Y:S01]  /*34e0*/  LD.E R43, desc[UR8][R42.64] ;  /* 0x000000082a2b7980 */ /* 0x000f22000c101900 */
[----:B0-----:R-:W-:Y:S01]  /*34f0*/  SEL R13, R29, R30, P0 ;  /* 0x0000001e1d0d7207 */ /* 0x001fe20000000000 */
[----:B------:R-:W-:-:S02]  /*3500*/  IMAD.WIDE R40, R10, 0x4, R16 ;  /* 0x000000040a287825 */ /* 0x000fc400078e0210 */
[----:B------:R-:W5:Y:S04]  /*3510*/  LD.E R2, desc[UR8][R2.64] ;  /* 0x0000000802027980 */ /* 0x000f68000c101900 */
[----:B------:R0:W5:Y:S02]  /*3520*/  LD.E R3, desc[UR8][R40.64] ;  /* 0x0000000828037980 */ /* 0x000164000c101900 */
[----:B0-----:R-:W-:-:S05]  /*3530*/  IMAD.WIDE R40, R13, 0x4, R16 ;  /* 0x000000040d287825 */ /* 0x001fca00078e0210 */
[----:B------:R0:W5:Y:S01]  /*3540*/  LD.E R7, desc[UR8][R40.64] ;  /* 0x0000000828077980 */ /* 0x000162000c101900 */
[----:B------:R-:W-:Y:S02]  /*3550*/  SEL R29, R30, R29, P0 ;  /* 0x0000001d1e1d7207 */ /* 0x000fe40000000000 */
[----:B------:R-:W-:Y:S02]  /*3560*/  SEL R15, R8, R11, P3 ;  /* 0x0000000b080f7207 */ /* 0x000fe40001800000 */
[----:B------:R-:W-:Y:S02]  /*3570*/  SEL R8, R11, R8, P3 ;  /* 0x000000080b087207 */ /* 0x000fe40001800000 */
[----:B------:R-:W-:Y:S02]  /*3580*/  SEL R11, R28, R35, P4 ;  /* 0x000000231c0b7207 */ /* 0x000fe40002000000 */
[----:B------:R-:W-:Y:S01]  /*3590*/  SEL R28, R35, R28, P4 ;  /* 0x0000001c231c7207 */ /* 0x000fe20002000000 */
[----:B------:R-:W-:-:S06]  /*35a0*/  IMAD.WIDE R34, R15, 0x4, R16 ;  /* 0x000000040f227825 */ /* 0x000fcc00078e0210 */
[----:B------:R-:W5:Y:S01]  /*35b0*/  LD.E R34, desc[UR8][R34.64] ;  /* 0x0000000822227980 */ /* 0x000f62000c101900 */
[----:B--2---:R-:W-:Y:S01]  /*35c0*/  FSETP.GEU.AND P2, PT, R33, R12, PT ;  /* 0x0000000c2100720b */ /* 0x004fe20003f4e000 */
[--C-:B------:R-:W-:Y:S01]  /*35d0*/  IMAD.WIDE R32, R29, 0x4, R16.reuse ;  /* 0x000000041d207825 */ /* 0x100fe200078e0210 */
[----:B------:R-:W-:Y:S02]  /*35e0*/  SEL R12, R9, R14, P1 ;  /* 0x0000000e090c7207 */ /* 0x000fe40000800000 */
[----:B------:R-:W-:Y:S02]  /*35f0*/  SEL R9, R14, R9, P1 ;  /* 0x000000090e097207 */ /* 0x000fe40000800000 */
[----:B------:R-:W-:Y:S01]  /*3600*/  SEL R14, R23, R6, P2 ;  /* 0x00000006170e7207 */ /* 0x000fe20001000000 */
[----:B------:R-:W2:Y:S01]  /*3610*/  LD.E R32, desc[UR8][R32.64] ;  /* 0x0000000820207980 */ /* 0x000ea2000c101900 */
[----:B---3--:R-:W-:Y:S01]  /*3620*/  FSETP.GEU.AND P4, PT, R39, R20, PT ;  /* 0x000000142700720b */ /* 0x008fe20003f8e000 */
[----:B------:R-:W-:-:S04]  /*3630*/  IMAD.WIDE R20, R8, 0x4, R16 ;  /* 0x0000000408147825 */ /* 0x000fc800078e0210 */
[--C-:B------:R-:W-:Y:S01]  /*3640*/  IMAD.WIDE R38, R12, 0x4, R16.reuse ;  /* 0x000000040c267825 */ /* 0x100fe200078e0210 */
[----:B------:R1:W2:Y:S01]  /*3650*/  LD.E R27, desc[UR8][R20.64] ;  /* 0x00000008141b7980 */ /* 0x0002a2000c101900 */
[----:B----4-:R-:W-:Y:S02]  /*3660*/  FSETP.GEU.AND P5, PT, R43, R36, PT ;  /* 0x000000242b00720b */ /* 0x010fe40003fae000 */
[--C-:B------:R-:W-:Y:S02]  /*3670*/  IMAD.WIDE R36, R11, 0x4, R16.reuse ;  /* 0x000000040b247825 */ /* 0x100fe400078e0210 */
[----:B------:R-:W3:Y:S02]  /*3680*/  LD.E R39, desc[UR8][R38.64] ;  /* 0x0000000826277980 */ /* 0x000ee4000c101900 */
[--C-:B0-----:R-:W-:Y:S02]  /*3690*/  IMAD.WIDE R40, R14, 0x4, R16.reuse ;  /* 0x000000040e287825 */ /* 0x101fe400078e0210 */
[----:B------:R-:W3:Y:S02]  /*36a0*/  LD.E R36, desc[UR8][R36.64] ;  /* 0x0000000824247980 */ /* 0x000ee4000c101900 */
[----:B-1----:R-:W-:-:S02]  /*36b0*/  IMAD.WIDE R20, R9, 0x4, R16 ;  /* 0x0000000409147825 */ /* 0x002fc400078e0210 */
[----:B------:R-:W4:Y:S01]  /*36c0*/  LD.E R41, desc[UR8][R40.64] ;  /* 0x0000000828297980 */ /* 0x000f22000c101900 */
[----:B------:R-:W-:Y:S02]  /*36d0*/  SEL R33, R25, R18, P4 ;  /* 0x0000001219217207 */ /* 0x000fe40002000000 */
[----:B-----5:R-:W-:Y:S01]  /*36e0*/  FSETP.GEU.AND P0, PT, R2, R3, PT ;  /* 0x000000030200720b */ /* 0x020fe20003f0e000 */
[----:B------:R-:W4:Y:S01]  /*36f0*/  LD.E R20, desc[UR8][R20.64] ;  /* 0x0000000814147980 */ /* 0x000f22000c101900 */
[----:B------:R-:W-:Y:S01]  /*3700*/  IMAD.WIDE R2, R28, 0x4, R16 ;  /* 0x000000041c027825 */ /* 0x000fe200078e0210 */
[----:B------:R-:W-:-:S03]  /*3710*/  SEL R30, R6, R23, P2 ;  /* 0x00000017061e7207 */ /* 0x000fc60001000000 */
[--C-:B------:R-:W-:Y:S02]  /*3720*/  IMAD.WIDE R22, R33, 0x4, R16.reuse ;  /* 0x0000000421167825 */ /* 0x100fe400078e0210 */
[----:B------:R-:W5:Y:S04]  /*3730*/  LD.E R3, desc[UR8][R2.64] ;  /* 0x0000000802037980 */ /* 0x000f68000c101900 */
[----:B------:R0:W5:Y:S01]  /*3740*/  LD.E R22, desc[UR8][R22.64] ;  /* 0x0000000816167980 */ /* 0x000162000c101900 */
[----:B------:R-:W-:Y:S01]  /*3750*/  FSETP.GEU.AND P1, PT, R7, R44, PT ;  /* 0x0000002c0700720b */ /* 0x000fe20003f2e000 */
[----:B------:R-:W-:-:S06]  /*3760*/  IMAD.WIDE R6, R30, 0x4, R16 ;  /* 0x000000041e067825 */ /* 0x000fcc00078e0210 */
[----:B------:R-:W5:Y:S01]  /*3770*/  LD.E R7, desc[UR8][R6.64] ;  /* 0x0000000806077980 */ /* 0x000f62000c101900 */
[----:B0-----:R-:W-:Y:S02]  /*3780*/  SEL R23, R13, R24, P1 ;  /* 0x000000180d177207 */ /* 0x001fe40000800000 */
[----:B--2---:R-:W-:Y:S02]  /*3790*/  FSETP.GEU.AND P3, PT, R27, R32, PT ;  /* 0x000000201b00720b */ /* 0x004fe40003f6e000 */
[----:B------:R-:W-:Y:S02]  /*37a0*/  SEL R27, R18, R25, P4 ;  /* 0x00000019121b7207 */ /* 0x000fe40002000000 */
[----:B------:R-:W-:Y:S02]  /*37b0*/  SEL R25, R26, R31, P5 ;  /* 0x0000001f1a197207 */ /* 0x000fe40002800000 */
[----:B------:R-:W-:Y:S02]  /*37c0*/  SEL R26, R31, R26, P5 ;  /* 0x0000001a1f1a7207 */ /* 0x000fe40002800000 */
[----:B---3--:R-:W-:-:S03]  /*37d0*/  FSETP.GEU.AND P6, PT, R39, R36, PT ;  /* 0x000000242700720b */ /* 0x008fc60003fce000 */
[----:B------:R-:W-:Y:S01]  /*37e0*/  IMAD.WIDE R38, R26, 0x4, R16 ;  /* 0x000000041a267825 */ /* 0x000fe200078e0210 */
[----:B------:R-:W-:-:S04]  /*37f0*/  SEL R18, R10, R19, P0 ;  /* 0x000000130a127207 */ /* 0x000fc80000000000 */
[----:B------:R0:W2:Y:S01]  /*3800*/  LD.E R35, desc[UR8][R38.64] ;  /* 0x0000000826237980 */ /* 0x0000a2000c101900 */
[----:B----4-:R-:W-:Y:S01]  /*3810*/  FSETP.GEU.AND P2, PT, R41, R20, PT ;  /* 0x000000142900720b */ /* 0x010fe20003f4e000 */
[----:B------:R-:W-:-:S05]  /*3820*/  IMAD.WIDE R40, R27, 0x4, R16 ;  /* 0x000000041b287825 */ /* 0x000fca00078e0210 */
[----:B------:R-:W2:Y:S01]  /*3830*/  LD.E R32, desc[UR8][R40.64] ;  /* 0x0000000828207980 */ /* 0x000ea2000c101900 */
[----:B-----5:R-:W-:Y:S01]  /*3840*/  FSETP.GEU.AND P5, PT, R3, R34, PT ;  /* 0x000000220300720b */ /* 0x020fe20003fae000 */
[----:B------:R-:W-:Y:S01]  /*3850*/  IMAD.WIDE R2, R18, 0x4, R16 ;  /* 0x0000000412027825 */ /* 0x000fe200078e0210 */
[----:B------:R-:W-:-:S03]  /*3860*/  SEL R34, R29, R8, P3 ;  /* 0x000000081d227207 */ /* 0x000fc60001800000 */
[--C-:B------:R-:W-:Y:S01]  /*3870*/  IMAD.WIDE R36, R25, 0x4, R16.reuse ;  /* 0x0000000419247825 */ /* 0x100fe200078e0210 */
[----:B------:R-:W-:Y:S01]  /*3880*/  SEL R29, R8, R29, P3 ;  /* 0x0000001d081d7207 */ /* 0x000fe20001800000 */
[----:B------:R-:W3:Y:S01]  /*3890*/  LD.E R2, desc[UR8][R2.64] ;  /* 0x0000000802027980 */ /* 0x000ee2000c101900 */
[----:B------:R-:W-:Y:S01]  /*38a0*/  SEL R8, R15, R28, P5 ;  /* 0x0000001c0f087207 */ /* 0x000fe20002800000 */
[--C-:B------:R-:W-:Y:S02]  /*38b0*/  IMAD.WIDE R20, R34, 0x4, R16.reuse ;  /* 0x0000000422147825 */ /* 0x100fe400078e0210 */
[----:B------:R1:W3:Y:S01]  /*38c0*/  LD.E R31, desc[UR8][R36.64] ;  /* 0x00000008241f7980 */ /* 0x0002e2000c101900 */
[----:B------:R-:W-:Y:S01]  /*38d0*/  FSETP.GEU.AND P3, PT, R22, R7, PT ;  /* 0x000000071600720b */ /* 0x000fe20003f6e000 */
[--C-:B------:R-:W-:Y:S02]  /*38e0*/  IMAD.WIDE R6, R23, 0x4, R16.reuse ;  /* 0x0000000417067825 */ /* 0x100fe400078e0210 */
[----:B------:R4:W5:Y:S02]  /*38f0*/  LD.E R21, desc[UR8][R20.64] ;  /* 0x0000000814157980 */ /* 0x000964000c101900 */
[----:B0-----:R-:W-:-:S02]  /*3900*/  IMAD.WIDE R38, R8, 0x4, R16 ;  /* 0x0000000408267825 */ /* 0x001fc400078e0210 */
[----:B------:R-:W5:Y:S02]  /*3910*/  LD.E R6, desc[UR8][R6.64] ;  /* 0x0000000806067980 */ /* 0x000f64000c101900 */
[----:B-1----:R-:W-:Y:S02]  /*3920*/  IMAD.WIDE R36, R29, 0x4, R16 ;  /* 0x000000041d247825 */ /* 0x002fe400078e0210 */
[----:B------:R0:W5:Y:S04]  /*3930*/  LD.E R38, desc[UR8][R38.64] ;  /* 0x0000000826267980 */ /* 0x000168000c101900 */
[----:B------:R-:W5:Y:S01]  /*3940*/  LD.E R37, desc[UR8][R36.64] ;  /* 0x0000000824257980 */ /* 0x000f62000c101900 */
[----:B------:R-:W-:Y:S02]  /*3950*/  SEL R28, R28, R15, P5 ;  /* 0x0000000f1c1c7207 */ /* 0x000fe40002800000 */
[----:B----4-:R-:W-:-:S03]  /*3960*/  SEL R20, R9, R14, P2 ;  /* 0x0000000e09147207 */ /* 0x010fc60001000000 */
[----:B------:R-:W-:Y:S01]  /*3970*/  IMAD.WIDE R44, R28, 0x4, R16 ;  /* 0x000000041c2c7825 */ /* 0x000fe200078e0210 */
[----:B------:R-:W-:Y:S02]  /*3980*/  SEL R9, R14, R9, P2 ;  /* 0x000000090e097207 */ /* 0x000fe40001000000 */
[----:B------:R-:W-:Y:S02]  /*3990*/  SEL R22, R30, R33, P3 ;  /* 0x000000211e167207 */ /* 0x000fe40001800000 */
[----:B0-----:R-:W-:-:S03]  /*39a0*/  SEL R39, R33, R30, P3 ;  /* 0x0000001e21277207 */ /* 0x001fc60001800000 */
[----:B------:R-:W-:-:S06]  /*39b0*/  IMAD.WIDE R14, R22, 0x4, R16 ;  /* 0x00000004160e7825 */ /* 0x000fcc00078e0210 */
[----:B------:R-:W4:Y:S01]  /*39c0*/  LD.E R15, desc[UR8][R14.64] ;  /* 0x000000080e0f7980 */ /* 0x000f22000c101900 */
[----:B--2---:R-:W-:Y:S02]  /*39d0*/  FSETP.GEU.AND P4, PT, R35, R32, PT ;  /* 0x000000202300720b */ /* 0x004fe40003f8e000 */
[----:B------:R-:W-:Y:S02]  /*39e0*/  SEL R35, R11, R12, P6 ;  /* 0x0000000c0b237207 */ /* 0x000fe40003000000 */
[----:B------:R-:W-:Y:S02]  /*39f0*/  SEL R11, R12, R11, P6 ;  /* 0x0000000b0c0b7207 */ /* 0x000fe40003000000 */
[----:B------:R-:W2:Y:S01]  /*3a00*/  LD.E R12, desc[UR8][R44.64] ;  /* 0x000000082c0c7980 */ /* 0x000ea2000c101900 */
[----:B------:R-:W-:Y:S01]  /*3a10*/  IMAD.WIDE R42, R35, 0x4, R16 ;  /* 0x00000004232a7825 */ /* 0x000fe200078e0210 */
[----:B---3--:R-:W-:-:S03]  /*3a20*/  FSETP.GEU.AND P5, PT, R2, R31, PT ;  /* 0x0000001f0200720b */ /* 0x008fc60003fae000 */
[--C-:B------:R-:W-:Y:S01]  /*3a30*/  IMAD.WIDE R2, R20, 0x4, R16.reuse ;  /* 0x0000000414027825 */ /* 0x100fe200078e0210 */
[----:B------:R-:W2:Y:S03]  /*3a40*/  LD.E R31, desc[UR8][R42.64] ;  /* 0x000000082a1f7980 */ /* 0x000ea6000c101900 */
[--C-:B------:R-:W-:Y:S01]  /*3a50*/  IMAD.WIDE R40, R11, 0x4, R16.reuse ;  /* 0x000000040b287825 */ /* 0x100fe200078e0210 */
[----:B------:R-:W-:Y:S01]  /*3a60*/  SEL R30, R27, R26, P4 ;  /* 0x0000001a1b1e7207 */ /* 0x000fe20002000000 */
[----:B------:R-:W3:Y:S01]  /*3a70*/  LD.E R2, desc[UR8][R2.64] ;  /* 0x0000000802027980 */ /* 0x000ee2000c101900 */
[----:B-----5:R-:W-:Y:S01]  /*3a80*/  FSETP.GEU.AND P2, PT, R21, R6, PT ;  /* 0x000000061500720b */ /* 0x020fe20003f4e000 */
[--C-:B------:R-:W-:Y:S02]  /*3a90*/  IMAD.WIDE R6, R9, 0x4, R16.reuse ;  /* 0x0000000409067825 */ /* 0x100fe400078e0210 */
[----:B------:R0:W3:Y:S02]  /*3aa0*/  LD.E R21, desc[UR8][R40.64] ;  /* 0x0000000828157980 */ /* 0x0000e4000c101900 */
[----:B------:R-:W-:-:S02]  /*3ab0*/  IMAD.WIDE R32, R39, 0x4, R16 ;  /* 0x0000000427207825 */ /* 0x000fc400078e0210 */
[----:B------:R-:W4:Y:S01]  /*3ac0*/  LD.E R6, desc[UR8][R6.64] ;  /* 0x0000000806067980 */ /* 0x000f22000c101900 */
[----:B------:R-:W-:Y:S01]  /*3ad0*/  FSETP.GEU.AND P3, PT, R38, R37, PT ;  /* 0x000000252600720b */ /* 0x000fe20003f6e000 */
[----:B------:R-:W-:Y:S02]  /*3ae0*/  IMAD.WIDE R36, R30, 0x4, R16 ;  /* 0x000000041e247825 */ /* 0x000fe400078e0210 */
[----:B------:R1:W5:Y:S04]  /*3af0*/  LD.E R33, desc[UR8][R32.64] ;  /* 0x0000000820217980 */ /* 0x000368000c101900 */
[----:B------:R-:W5:Y:S01]  /*3b00*/  LD.E R36, desc[UR8][R36.64] ;  /* 0x0000000824247980 */ /* 0x000f62000c101900 */
[----:B------:R-:W-:Y:S02]  /*3b10*/  SEL R19, R19, R10, P0 ;  /* 0x0000000a13137207 */ /* 0x000fe40000000000 */
[----:B------:R-:W-:-:S02]  /*3b20*/  SEL R10, R25, R18, P5 ;  /* 0x00000012190a7207 */ /* 0x000fc40002800000 */
[----:B0-----:R-:W-:Y:S02]  /*3b30*/  SEL R41, R24, R13, P1 ;  /* 0x0000000d18297207 */ /* 0x001fe40000800000 */
[----:B------:R-:W-:Y:S01]  /*3b40*/  SEL R18, R18, R25, P5 ;  /* 0x0000001912127207 */ /* 0x000fe20002800000 */
[----:B------:R-:W-:Y:S01]  /*3b50*/  IMAD.WIDE R24, R10, 0x4, R16 ;  /* 0x000000040a187825 */ /* 0x000fe200078e0210 */
[----:B-1----:R-:W-:Y:S02]  /*3b60*/  SEL R32, R23, R34, P2 ;  /* 0x0000002217207207 */ /* 0x002fe40001000000 */
[----:B------:R-:W-:-:S03]  /*3b70*/  SEL R23, R34, R23, P2 ;  /* 0x0000001722177207 */ /* 0x000fc60001000000 */
[----:B------:R-:W5:Y:S01]  /*3b80*/  LD.E R25, desc[UR8][R24.64] ;  /* 0x0000000818197980 */ /* 0x000f62000c101900 */
[----:B------:R-:W-:Y:S02]  /*3b90*/  SEL R34, R29, R8, P3 ;  /* 0x000000081d227207 */ /* 0x000fe40001800000 */
[----:B------:R-:W-:-:S05]  /*3ba0*/  SEL R29, R8, R29, P3 ;  /* 0x0000001d081d7207 */ /* 0x000fca0001800000 */
[----:B------:R-:W-:-:S06]  /*3bb0*/  IMAD.WIDE R44, R29, 0x4, R16 ;  /* 0x000000041d2c7825 */ /* 0x000fcc00078e0210 */
[----:B------:R-:W5:Y:S01]  /*3bc0*/  LD.E R45, desc[UR8][R44.64] ;  /* 0x000000082c2d7980 */ /* 0x000f62000c101900 */
[----:B--2---:R-:W-:Y:S02]  /*3bd0*/  FSETP.GEU.AND P0, PT, R31, R12, PT ;  /* 0x0000000c1f00720b */ /* 0x004fe40003f0e000 */
[----:B------:R-:W-:Y:S01]  /*3be0*/  SEL R31, R26, R27, P4 ;  /* 0x0000001b1a1f7207 */ /* 0x000fe20002000000 */
[----:B------:R-:W-:Y:S01]  /*3bf0*/  IMAD.WIDE R26, R41, 0x4, R16 ;  /* 0x00000004291a7825 */ /* 0x000fe200078e0210 */
[----:B---3--:R-:W-:-:S03]  /*3c00*/  FSETP.GEU.AND P1, PT, R2, R21, PT ;  /* 0x000000150200720b */ /* 0x008fc60003f2e000 */
[--C-:B------:R-:W-:Y:S02]  /*3c10*/  IMAD.WIDE R2, R31, 0x4, R16.reuse ;  /* 0x000000041f027825 */ /* 0x100fe400078e0210 */
[----:B------:R-:W2:Y:S01]  /*3c20*/  LD.E R26, desc[UR8][R26.64] ;  /* 0x000000081a1a7980 */ /* 0x000ea2000c101900 */
[----:B----4-:R-:W-:Y:S01]  /*3c30*/  FSETP.GEU.AND P4, PT, R15, R6, PT ;  /* 0x000000060f00720b */ /* 0x010fe20003f8e000 */
[--C-:B------:R-:W-:Y:S02]  /*3c40*/  IMAD.WIDE R14, R32, 0x4, R16.reuse ;  /* 0x00000004200e7825 */ /* 0x100fe400078e0210 */
[----:B------:R-:W3:Y:S02]  /*3c50*/  LD.E R2, desc[UR8][R2.64] ;  /* 0x0000000802027980 */ /* 0x000ee4000c101900 */
[--C-:B------:R-:W-:Y:S01]  /*3c60*/  IMAD.WIDE R12, R19, 0x4, R16.reuse ;  /* 0x00000004130c7825 */ /* 0x100fe200078e0210 */
[----:B------:R-:W-:Y:S01]  /*3c70*/  SEL R8, R28, R35, P0 ;  /* 0x000000231c087207 */ /* 0x000fe20000000000 */
[----:B------:R-:W2:Y:S01]  /*3c80*/  LD.E R15, desc[UR8][R14.64] ;  /* 0x000000080e0f7980 */ /* 0x000ea2000c101900 */
[----:B-----5:R-:W-:Y:S01]  /*3c90*/  FSETP.GEU.AND P2, PT, R36, R33, PT ;  /* 0x000000212400720b */ /* 0x020fe20003f4e000 */
[----:B------:R-:W-:-:S02]  /*3ca0*/  IMAD.WIDE R6, R18, 0x4, R16 ;  /* 0x0000000412067825 */ /* 0x000fc400078e0210 */
[----:B------:R-:W4:Y:S02]  /*3cb0*/  LD.E R12, desc[UR8][R12.64] ;  /* 0x000000080c0c7980 */ /* 0x000f24000c101900 */
[--C-:B------:R-:W-:Y:S02]  /*3cc0*/  IMAD.WIDE R36, R23, 0x4, R16.reuse ;  /* 0x0000000417247825 */ /* 0x100fe400078e0210 */
[----:B------:R-:W4:Y:S04]  /*3cd0*/  LD.E R7, desc[UR8][R6.64] ;  /* 0x0000000806077980 */ /* 0x000f28000c101900 */
[----:B------:R0:W5:Y:S02]  /*3ce0*/  LD.E R3, desc[UR8][R36.64] ;  /* 0x0000000824037980 */ /* 0x000164000c101900 */
[----:B0-----:R-:W-:-:S05]  /*3cf0*/  IMAD.WIDE R36, R8, 0x4, R16 ;  /* 0x0000000408247825 */ /* 0x001fca00078e0210 */
[----:B------:R0:W5:Y:S01]  /*3d00*/  LD.E R6, desc[UR8][R36.64] ;  /* 0x0000000824067980 */ /* 0x000162000c101900 */
[----:B------:R-:W-:Y:S01]  /*3d10*/  SEL R35, R35, R28, P0 ;  /* 0x0000001c23237207 */ /* 0x000fe20000000000 */
[--C-:B------:R-:W-:Y:S01]  /*3d20*/  IMAD.WIDE R42, R34, 0x4, R16.reuse ;  /* 0x00000004222a7825 */ /* 0x100fe200078e0210 */
[----:B------:R-:W-:Y:S02]  /*3d30*/  SEL R13, R20, R11, P1 ;  /* 0x0000000b140d7207 */ /* 0x000fe40000800000 */
[----:B------:R-:W-:Y:S02]  /*3d40*/  SEL R33, R30, R39, P2 ;  /* 0x000000271e217207 */ /* 0x000fe40001000000 */
[----:B------:R-:W-:Y:S01]  /*3d50*/  SEL R30, R39, R30, P2 ;  /* 0x0000001e271e7207 */ /* 0x000fe20001000000 */
[----:B------:R-:W5:Y:S01]  /*3d60*/  LD.E R42, desc[UR8][R42.64] ;  /* 0x000000082a2a7980 */ /* 0x000f62000c101900 */
[----:B---3--:R-:W-:Y:S02]  /*3d70*/  FSETP.GEU.AND P0, PT, R25, R2, PT ;  /* 0x000000021900720b */ /* 0x008fe40003f0e000 */
[----:B------:R-:W-:Y:S01]  /*3d80*/  SEL R2, R11, R20, P1 ;  /* 0x000000140b027207 */ /* 0x000fe20000800000 */
[----:B------:R-:W-:Y:S01]  /*3d90*/  IMAD.WIDE R20, R35, 0x4, R16 ;  /* 0x0000000423147825 */ /* 0x000fe200078e0210 */
[----:B------:R-:W-:-:S02]  /*3da0*/  SEL R25, R22, R9, P4 ;  /* 0x0000000916197207 */ /* 0x000fc40002000000 */
[----:B--2---:R-:W-:Y:S01]  /*3db0*/  FSETP.GEU.AND P3, PT, R15, R26, PT ;  /* 0x0000001a0f00720b */ /* 0x004fe20003f6e000 */
[--C-:B------:R-:W-:Y:S01]  /*3dc0*/  IMAD.WIDE R26, R2, 0x4, R16.reuse ;  /* 0x00000004021a7825 */ /* 0x100fe200078e0210 */
[----:B------:R-:W-:Y:S01]  /*3dd0*/  SEL R22, R9, R22, P4 ;  /* 0x0000001609167207 */ /* 0x000fe20002000000 */
[----:B------:R1:W2:Y:S02]  /*3de0*/  LD.E R20, desc[UR8][R20.64] ;  /* 0x0000000814147980 */ /* 0x0002a4000c101900 */
[--C-:B------:R-:W-:Y:S01]  /*3df0*/  IMAD.WIDE R14, R13, 0x4, R16.reuse ;  /* 0x000000040d0e7825 */ /* 0x100fe200078e0210 */
[----:B----4-:R-:W-:Y:S01]  /*3e00*/  FSETP.GEU.AND P1, PT, R12, R7, PT ;  /* 0x000000070c00720b */ /* 0x010fe20003f2e000 */
[----:B------:R3:W2:Y:S02]  /*3e10*/  LD.E R27, desc[UR8][R26.64] ;  /* 0x000000081a1b7980 */ /* 0x0006a4000c101900 */
[--C-:B0-----:R-:W-:Y:S01]  /*3e20*/  IMAD.WIDE R36, R22, 0x4, R16.reuse ;  /* 0x0000000416247825 */ /* 0x101fe200078e0210 */
[----:B------:R-:W-:Y:S01]  /*3e30*/  SEL R24, R31, R10, P0 ;  /* 0x0000000a1f187207 */ /* 0x000fe20000000000 */
[----:B------:R0:W4:Y:S01]  /*3e40*/  LD.E R9, desc[UR8][R14.64] ;  /* 0x000000080e097980 */ /* 0x000122000c101900 */
[----:B-1----:R-:W-:Y:S01]  /*3e50*/  SEL R21, R10, R31, P0 ;  /* 0x0000001f0a157207 */ /* 0x002fe20000000000 */
[----:B------:R-:W-:-:S02]  /*3e60*/  IMAD.WIDE R10, R25, 0x4, R16 ;  /* 0x00000004190a7825 */ /* 0x000fc400078e0210 */
[----:B------:R1:W4:Y:S01]  /*3e70*/  LD.E R12, desc[UR8][R36.64] ;  /* 0x00000008240c7980 */ /* 0x000322000c101900 */
[----:B---3--:R-:W-:Y:S01]  /*3e80*/  SEL R26, R18, R19, P1 ;  /* 0x00000013121a7207 */ /* 0x008fe20000800000 */
[--C-:B------:R-:W-:Y:S02]  /*3e90*/  IMAD.WIDE R38, R24, 0x4, R16.reuse ;  /* 0x0000000418267825 */ /* 0x100fe400078e0210 */
[----:B------:R3:W4:Y:S02]  /*3ea0*/  LD.E R10, desc[UR8][R10.64] ;  /* 0x000000080a0a7980 */ /* 0x000724000c101900 */
[--C-:B0-----:R-:W-:Y:S02]  /*3eb0*/  IMAD.WIDE R14, R30, 0x4, R16.reuse ;  /* 0x000000041e0e7825 */ /* 0x101fe400078e0210 */
[----:B------:R-:W4:Y:S01]  /*3ec0*/  LD.E R39, desc[UR8][R38.64] ;  /* 0x0000000826277980 */ /* 0x000f22000c101900 */
[----:B-----5:R-:W-:Y:S01]  /*3ed0*/  FSETP.GEU.AND P2, PT, R6, R45, PT ;  /* 0x0000002d0600720b */ /* 0x020fe20003f4e000 */
[----:B------:R-:W-:-:S02]  /*3ee0*/  IMAD.WIDE R6, R33, 0x4, R16 ;  /* 0x0000000421067825 */ /* 0x000fc400078e0210 */
[----:B------:R-:W5:Y:S02]  /*3ef0*/  LD.E R15, desc[UR8][R14.64] ;  /* 0x000000080e0f7980 */ /* 0x000f64000c101900 */
[--C-:B-1----:R-:W-:Y:S02]  /*3f00*/  IMAD.WIDE R36, R21, 0x4, R16.reuse ;  /* 0x0000000415247825 */ /* 0x102fe400078e0210 */
[----:B------:R0:W5:Y:S02]  /*3f10*/  LD.E R6, desc[UR8][R6.64] ;  /* 0x0000000806067980 */ /* 0x000164000c101900 */
[----:B------:R-:W-:Y:S02]  /*3f20*/  IMAD.WIDE R16, R26, 0x4, R16 ;  /* 0x000000041a107825 */ /* 0x000fe400078e0210 */
[----:B------:R-:W5:Y:S04]  /*3f30*/  LD.E R36, desc[UR8][R36.64] ;  /* 0x0000000824247980 */ /* 0x000f68000c101900 */
[----:B------:R-:W5:Y:S01]  /*3f40*/  LD.E R17, desc[UR8][R16.64] ;  /* 0x0000000810117980 */ /* 0x000f62000c101900 */
[----:B------:R-:W-:-:S04]  /*3f50*/  FSETP.GEU.AND P0, PT, R42, R3, PT ;  /* 0x000000032a00720b */ /* 0x000fc80003f0e000 */
[----:B---3--:R-:W-:Y:S02]  /*3f60*/  SEL R11, R34, R23, P0 ;  /* 0x00000017220b7207 */ /* 0x008fe40000000000 */
[----:B------:R-:W-:Y:S02]  /*3f70*/  SEL R23, R23, R34, P0 ;  /* 0x0000002217177207 */ /* 0x000fe40000000000 */
[----:B------:R-:W-:Y:S02]  /*3f80*/  SEL R18, R19, R18, P1 ;  /* 0x0000001213127207 */ /* 0x000fe40000800000 */
[----:B0-----:R-:W-:Y:S02]  /*3f90*/  SEL R7, R8, R29, P2 ;  /* 0x0000001d08077207 */ /* 0x001fe40001000000 */
[----:B------:R-:W-:Y:S02]  /*3fa0*/  SEL R8, R29, R8, P2 ;  /* 0x000000081d087207 */ /* 0x000fe40001000000 */
[----:B------:R-:W-:-:S02]  /*3fb0*/  SEL R3, R32, R41, P3 ;  /* 0x0000002920037207 */ /* 0x000fc40001800000 */
[----:B------:R-:W-:Y:S02]  /*3fc0*/  SEL R32, R41, R32, P3 ;  /* 0x0000002029207207 */ /* 0x000fe40001800000 */
[----:B--2---:R-:W-:Y:S02]  /*3fd0*/  FSETP.GEU.AND P0, PT, R27, R20, PT ;  /* 0x000000141b00720b */ /* 0x004fe40003f0e000 */
[----:B----4-:R-:W-:Y:S02]  /*3fe0*/  FSETP.GEU.AND P1, PT, R12, R9, PT ;  /* 0x000000090c00720b */ /* 0x010fe40003f2e000 */
[----:B------:R-:W-:Y:S02]  /*3ff0*/  SEL R9, R2, R35, P0 ;  /* 0x0000002302097207 */ /* 0x000fe40000000000 */
[----:B------:R-:W-:Y:S01]  /*4000*/  SEL R2, R35, R2, P0 ;  /* 0x0000000223027207 */ /* 0x000fe20000000000 */
[----:B------:R-:W-:Y:S01]  /*4010*/  IMAD.MOV.U32 R12, RZ, RZ, 0x2 ;  /* 0x00000002ff0c7424 */ /* 0x000fe200078e00ff */
[----:B-----5:R-:W-:-:S02]  /*4020*/  FSETP.GEU.AND P0, PT, R15, R10, PT ;  /* 0x0000000a0f00720b */ /* 0x020fc40003f0e000 */
[----:B------:R-:W-:Y:S02]  /*4030*/  SEL R10, R22, R13, P1 ;  /* 0x0000000d160a7207 */ /* 0x000fe40000800000 */
[----:B------:R-:W-:Y:S02]  /*4040*/  SEL R13, R13, R22, P1 ;  /* 0x000000160d0d7207 */ /* 0x000fe40000800000 */
[----:B------:R-:W-:Y:S02]  /*4050*/  FSETP.GEU.AND P1, PT, R39, R6, PT ;  /* 0x000000062700720b */ /* 0x000fe40003f2e000 */
[----:B------:R-:W-:Y:S02]  /*4060*/  SEL R6, R30, R25, P0 ;  /* 0x000000191e067207 */ /* 0x000fe40000000000 */
[----:B------:R-:W-:Y:S02]  /*4070*/  FSETP.GEU.AND P2, PT, R17, R36, PT ;  /* 0x000000241100720b */ /* 0x000fe40003f4e000 */
[----:B------:R-:W-:-:S02]  /*4080*/  SEL R28, R24, R33, P1 ;  /* 0x00000021181c7207 */ /* 0x000fc40000800000 */
[----:B------:R-:W-:Y:S02]  /*4090*/  SEL R19, R26, R21, P2 ;  /* 0x000000151a137207 */ /* 0x000fe40001000000 */
[----:B------:R-:W-:Y:S02]  /*40a0*/  SEL R25, R25, R30, P0 ;  /* 0x0000001e19197207 */ /* 0x000fe40000000000 */
[----:B------:R-:W-:Y:S02]  /*40b0*/  SEL R24, R33, R24, P1 ;  /* 0x0000001821187207 */ /* 0x000fe40000800000 */
[----:B------:R-:W-:-:S07]  /*40c0*/  SEL R26, R21, R26, P2 ;  /* 0x0000001a151a7207 */ /* 0x000fce0001000000 */
.L_x_866:
        /* <DEDUP_REMOVED lines=13> */
[C---:B------:R-:W-:Y:S01]  /*41a0*/  IMAD R20, R15.reuse, 0x11, R17 ;  /* 0x000000110f147824 */ /* 0x040fe200078e0211 */
        /* <DEDUP_REMOVED lines=14> */
[----:B------:R1:W-:Y:S03]  /*4290*/  STS [R29+0x18], R2 ;  /* 0x000018021d007388 */ /* 0x0003e60000000800 */
[C---:B------:R-:W-:Y:S01]  /*42a0*/  ISETP.GE.AND P0, PT, R27.reuse, R16, PT ;  /* 0x000000101b00720c */ /* 0x040fe20003f06270 */
[----:B------:R1:W-:Y:S01]  /*42b0*/  STS [R29+0x1c], R9 ;  /* 0x00001c091d007388 */ /* 0x0003e20000000800 */
[----:B------:R-:W-:-:S03]  /*42c0*/  IMAD.IADD R16, R27, 0x1, -R16 ;  /* 0x000000011b107824 */ /* 0x000fc600078e0a10 */
[----:B------:R1:W-:Y:S02]  /*42d0*/  STS [R29+0x20], R13 ;  /* 0x0000200d1d007388 */ /* 0x0003e40000000800 */
[----:B------:R-:W-:Y:S02]  /*42e0*/  SEL R16, R16, RZ, P0 ;  /* 0x000000ff10107207 */ /* 0x000fe40000000000 */
[----:B------:R1:W-:Y:S02]  /*42f0*/  STS [R29+0x24], R10 ;  /* 0x0000240a1d007388 */ /* 0x0003e40000000800 */
[----:B------:R-:W-:Y:S02]  /*4300*/  ISETP.GE.AND P0, PT, R16, R3, PT ;  /* 0x000000031000720c */ /* 0x000fe40003f06270 */
        /* <DEDUP_REMOVED lines=13> */
[----:B------:R-:W-:Y:S02]  /*43e0*/  IMAD.MOV.U32 R9, RZ, RZ, R3 ;  /* 0x000000ffff097224 */ /* 0x000fe400078e0003 */
[----:B------:R-:W-:Y:S01]  /*43f0*/  IMAD.IADD R18, R27, 0x1, R20 ;  /* 0x000000011b127824 */ /* 0x000fe200078e0214 */
[----:B0-----:R-:W-:-:S07]  /*4400*/  LEA R13, R7, R2, 0x18 ;  /* 0x00000002070d7211 */ /* 0x001fce00078ec0ff */
.L_x_831:
        /* <DEDUP_REMOVED lines=19> */
.L_x_830:
[----:B------:R-:W-:Y:S05]  /*4540*/  BSYNC.RECONVERGENT B0 ;  /* 0x0000000000007941 */ /* 0x000fea0003800200 */
.L_x_829:
[----:B------:R-:W0:Y:S01]  /*4550*/  S2UR UR5, SR_CgaCtaId ;  /* 0x00000000000579c3 */ /* 0x000e220000008800 */
[----:B------:R-:W-:Y:S01]  /*4560*/  UMOV UR4, 0x400 ;  /* 0x0000040000047882 */ /* 0x000fe20000000000 */
[----:B------:R-:W-:Y:S01]  /*4570*/  IMAD.IADD R17, R17, 0x1, R16 ;  /* 0x0000000111117824 */ /* 0x000fe200078e0210 */
[----:B------:R-:W-:Y:S01]  /*4580*/  IADD3 R16, PT, PT, -R16, R20, R27 ;  /* 0x0000001410107210 */ /* 0x000fe20007ffe11b */
[----:B------:R-:W-:Y:S01]  /*4590*/  BSSY.RECONVERGENT B0, `(.L_x_832) ;  /* 0x0000013000007945 */ /* 0x000fe20003800200 */
[----:B------:R-:W-:Y:S01]  /*45a0*/  PLOP3.LUT P0, PT, PT, PT, PT, 0x8, 0x80 ;  /* 0x000000000080781c */ /* 0x000fe20003f0e170 */
[----:B-1----:R-:W-:Y:S01]  /*45b0*/  VIADD R9, R17, 0x1 ;  /* 0x0000000111097836 */ /* 0x002fe20000000000 */
        /* <DEDUP_REMOVED lines=16> */
.L_x_833:
[----:B------:R-:W-:Y:S05]  /*46c0*/  BSYNC.RECONVERGENT B0 ;  /* 0x0000000000007941 */ /* 0x000fea0003800200 */
.L_x_832:
        /* <DEDUP_REMOVED lines=21> */
.L_x_835:
[----:B------:R-:W-:Y:S05]  /*4820*/  BSYNC.RECONVERGENT B0 ;  /* 0x0000000000007941 */ /* 0x000fea0003800200 */
.L_x_834:
        /* <DEDUP_REMOVED lines=21> */
.L_x_837:
[----:B------:R-:W-:Y:S05]  /*4980*/  BSYNC.RECONVERGENT B0 ;  /* 0x0000000000007941 */ /* 0x000fea0003800200 */
.L_x_836:
        /* <DEDUP_REMOVED lines=21> */
.L_x_839:
[----:B------:R-:W-:Y:S05]  /*4ae0*/  BSYNC.RECONVERGENT B0 ;  /* 0x0000000000007941 */ /* 0x000fea0003800200 */
.L_x_838:
        /* <DEDUP_REMOVED lines=21> */
.L_x_841:
[----:B------:R-:W-:Y:S05]  /*4c40*/  BSYNC.RECONVERGENT B0 ;  /* 0x0000000000007941 */ /* 0x000fea0003800200 */
.L_x_840:
        /* <DEDUP_REMOVED lines=21> */
.L_x_843:
[----:B------:R-:W-:Y:S05]  /*4da0*/  BSYNC.RECONVERGENT B0 ;  /* 0x0000000000007941 */ /* 0x000fea0003800200 */
.L_x_842:
        /* <DEDUP_REMOVED lines=21> */
.L_x_845:
[----:B------:R-:W-:Y:S05]  /*4f00*/  BSYNC.RECONVERGENT B0 ;  /* 0x0000000000007941 */ /* 0x000fea0003800200 */
.L_x_844:
        /* <DEDUP_REMOVED lines=21> */
.L_x_847:
[----:B------:R-:W-:Y:S05]  /*5060*/  BSYNC.RECONVERGENT B0 ;  /* 0x0000000000007941 */ /* 0x000fea0003800200 */
.L_x_846:
        /* <DEDUP_REMOVED lines=21> */
.L_x_849:
[----:B------:R-:W-:Y:S05]  /*51c0*/  BSYNC.RECONVERGENT B0 ;  /* 0x0000000000007941 */ /* 0x000fea0003800200 */
.L_x_848:
        /* <DEDUP_REMOVED lines=21> */
.L_x_851:
[----:B------:R-:W-:Y:S05]  /*5320*/  BSYNC.RECONVERGENT B0 ;  /* 0x0000000000007941 */ /* 0x000fea0003800200 */
.L_x_850:
        /* <DEDUP_REMOVED lines=21> */
.L_x_853:
[----:B------:R-:W-:Y:S05]  /*5480*/  BSYNC.RECONVERGENT B0 ;  /* 0x0000000000007941 */ /* 0x000fea0003800200 */
.L_x_852:
        /* <DEDUP_REMOVED lines=21> */
.L_x_855:
[----:B------:R-:W-:Y:S05]  /*55e0*/  BSYNC.RECONVERGENT B0 ;  /* 0x0000000000007941 */ /* 0x000fea0003800200 */
.L_x_854:
        /* <DEDUP_REMOVED lines=21> */
.L_x_857:
[----:B------:R-:W-:Y:S05]  /*5740*/  BSYNC.RECONVERGENT B0 ;  /* 0x0000000000007941 */ /* 0x000fea0003800200 */
.L_x_856:
        /* <DEDUP_REMOVED lines=21> */
.L_x_859:
[----:B------:R-:W-:Y:S05]  /*58a0*/  BSYNC.RECONVERGENT B0 ;  /* 0x0000000000007941 */ /* 0x000fea0003800200 */
.L_x_858:
        /* <DEDUP_REMOVED lines=20> */
.L_x_861:
[----:B------:R-:W-:Y:S05]  /*59f0*/  BSYNC.RECONVERGENT B0 ;  /* 0x0000000000007941 */ /* 0x000fea0003800200 */
.L_x_860:
[----:B------:R-:W-:Y:S01]  /*5a00*/  VIADD R30, R26, 0x1 ;  /* 0x000000011a1e7836 */ /* 0x000fe20000000000 */
[----:B------:R-:W-:Y:S01]  /*5a10*/  BSSY.RECONVERGENT B0, `(.L_x_862) ;  /* 0x0000013000007945 */ /* 0x000fe20003800200 */
[----:B------:R-:W-:Y:S01]  /*5a20*/  @!P0 IMAD.MOV R30, RZ, RZ, R26 ;  /* 0x000000ffff1e8224 */ /* 0x000fe200078e021a */
[----:B-12---:R-:W-:Y:S01]  /*5a30*/  SEL R26, R22, R27, P0 ;  /* 0x0000001b161a7207 */ /* 0x006fe20000000000 */
[----:B------:R-:W-:-:S03]  /*5a40*/  @P0 IMAD.MOV R31, RZ, RZ, R29 ;  /* 0x000000ffff1f0224 */ /* 0x000fc600078e021d */
        /* <DEDUP_REMOVED lines=15> */
.L_x_863:
[----:B------:R-:W-:Y:S05]  /*5b40*/  BSYNC.RECONVERGENT B0 ;  /* 0x0000000000007941 */ /* 0x000fea0003800200 */
.L_x_862:
        /* <DEDUP_REMOVED lines=22> */
.L_x_865:
[----:B------:R-:W-:Y:S05]  /*5cb0*/  BSYNC.RECONVERGENT B0 ;  /* 0x0000000000007941 */ /* 0x000fea0003800200 */
.L_x_864:
        /* <DEDUP_REMOVED lines=20> */
[----:B------:R-:W-:Y:S02]  /*5e00*/  LOP3.LUT R39, R12, 0x1f, RZ, 0xc0, !PT ;  /* 0x0000001f0c277812 */ /* 0x000fe400078ec0ff */
[----:B------:R-:W-:Y:S03]  /*5e10*/  STS [R27+0x4], R3 ;  /* 0x000004031b007388 */ /* 0x000fe60000000800 */
[----:B------:R-:W-:Y:S01]  /*5e20*/  IMAD.IADD R0, R0, 0x1, R39 ;  /* 0x0000000100007824 */ /* 0x000fe200078e0227 */
[----:B------:R-:W-:Y:S04]  /*5e30*/  STS [R27+0x8], R23 ;  /* 0x000008171b007388 */ /* 0x000fe80000000800 */
[----:B------:R-:W-:Y:S04]  /*5e40*/  STS [R27+0xc], R11 ;  /* 0x00000c0b1b007388 */ /* 0x000fe80000000800 */
[----:B------:R-:W-:Y:S04]  /*5e50*/  STS [R27+0x10], R8 ;  /* 0x000010081b007388 */ /* 0x000fe80000000800 */
[----:B------:R-:W-:Y:S04]  /*5e60*/  STS [R27+0x14], R7 ;  /* 0x000014071b007388 */ /* 0x000fe80000000800 */
[----:B------:R1:W-:Y:S04]  /*5e70*/  STS [R27+0x18], R2 ;  /* 0x000018021b007388 */ /* 0x0003e80000000800 */
[----:B------:R-:W-:Y:S04]  /*5e80*/  STS [R27+0x1c], R9 ;  /* 0x00001c091b007388 */ /* 0x000fe80000000800 */
[----:B------:R-:W-:Y:S01]  /*5e90*/  STS [R27+0x20], R13 ;  /* 0x0000200d1b007388 */ /* 0x000fe20000000800 */
[----:B-1----:R-:W-:-:S03]  /*5ea0*/  LOP3.LUT R2, R12, 0x3e0, RZ, 0xc0, !PT ;  /* 0x000003e00c027812 */ /* 0x002fc600078ec0ff */
[----:B------:R-:W-:Y:S02]  /*5eb0*/  STS [R27+0x24], R10 ;  /* 0x0000240a1b007388 */ /* 0x000fe40000000800 */
[----:B------:R-:W-:Y:S02]  /*5ec0*/  IMAD R3, R2, 0x11, RZ ;  /* 0x0000001102037824 */ /* 0x000fe400078e02ff */
[----:B------:R-:W-:Y:S04]  /*5ed0*/  STS [R27+0x28], R25 ;  /* 0x000028191b007388 */ /* 0x000fe80000000800 */
[----:B------:R-:W-:Y:S01]  /*5ee0*/  STS [R27+0x2c], R6 ;  /* 0x00002c061b007388 */ /* 0x000fe20000000800 */
[----:B------:R-:W-:-:S03]  /*5ef0*/  IADD3 R0, P0, PT, R3, R0, RZ ;  /* 0x0000000003007210 */ /* 0x000fc60007f1e0ff */
[----:B------:R-:W-:Y:S02]  /*5f00*/  STS [R27+0x30], R24 ;  /* 0x000030181b007388 */ /* 0x000fe40000000800 */
[----:B------:R-:W-:Y:S01]  /*5f10*/  IMAD.X R3, RZ, RZ, RZ, P0 ;  /* 0x000000ffff037224 */ /* 0x000fe200000e06ff */
[C---:B0-----:R-:W-:Y:S01]  /*5f20*/  LEA R2, P0, R0.reuse, UR4, 0x2 ;  /* 0x0000000400027c11 */ /* 0x041fe2000f8010ff */
[----:B------:R-:W-:Y:S03]  /*5f30*/  STS [R27+0x34], R28 ;  /* 0x0000341c1b007388 */ /* 0x000fe60000000800 */
[----:B------:R-:W-:Y:S01]  /*5f40*/  LEA.HI.X R3, R0, UR5, R3, 0x2, P0 ;  /* 0x0000000500037c11 */ /* 0x000fe200080f1403 */
        /* <DEDUP_REMOVED lines=39> */
.L_x_867:
[----:B------:R-:W-:Y:S01]  /*61c0*/  STS [R27], R32 ;  /* 0x000000201b007388 */ /* 0x000fe20000000800 */
[----:B------:R-:W0:Y:S03]  /*61d0*/  LDCU.64 UR4, c[0x0][0x3b0] ;  /* 0x00007600ff0477ac */ /* 0x000e260008000a00 */
        /* <DEDUP_REMOVED lines=54> */
.L_x_828:
[----:B------:R-:W0:Y:S01]  /*6540*/  LDC.64 R8, c[0x0][0x388] ;  /* 0x0000e200ff087b82 */ /* 0x000e220000000a00 */
[----:B------:R-:W-:Y:S01]  /*6550*/  ACQBULK ;  /* 0x000000000000782e */ /* 0x000fe20000000000 */
[----:B------:R-:W1:Y:S06]  /*6560*/  S2R R2, SR_TID.X ;  /* 0x0000000000027919 */ /* 0x000e6c0000002100 */
[----:B------:R-:W2:Y:S01]  /*6570*/  LDC R5, c[0x0][0x3a8] ;  /* 0x0000ea00ff057b82 */ /* 0x000ea20000000800 */
[----:B0-----:R-:W-:-:S06]  /*6580*/  IMAD.WIDE.U32 R8, R0, 0x4, R8 ;  /* 0x0000000400087825 */ /* 0x001fcc00078e0008 */
[----:B------:R0:W3:Y:S01]  /*6590*/  LDG.E R8, desc[UR8][R8.64] ;  /* 0x0000000808087981 */ /* 0x0000e2000c1e1900 */
[----:B------:R-:W-:Y:S01]  /*65a0*/  IMAD.MOV R4, RZ, RZ, -R0 ;  /* 0x000000ffff047224 */ /* 0x000fe200078e0a00 */
[C---:B-1----:R-:W-:Y:S02]  /*65b0*/  LOP3.LUT R3, R2.reuse, 0x1f, RZ, 0xc0, !PT ;  /* 0x0000001f02037812 */ /* 0x042fe400078ec0ff */
[----:B------:R-:W-:Y:S02]  /*65c0*/  LOP3.LUT R6, R2, 0x3e0, RZ, 0xc0, !PT ;  /* 0x000003e002067812 */ /* 0x000fe400078ec0ff */
[----:B--2---:R-:W-:-:S03]  /*65d0*/  VIADDMNMX R4, R4, R5, 0x1100, PT ;  /* 0x0000110004047446 */ /* 0x004fc60003800105 */
[----:B------:R-:W-:-:S04]  /*65e0*/  IMAD R3, R6, 0x11, R3 ;  /* 0x0000001106037824 */ /* 0x000fc800078e0203 */
[C---:B------:R-:W-:Y:S01]  /*65f0*/  VIADD R5, R3.reuse, 0x20 ;  /* 0x0000002003057836 */ /* 0x040fe20000000000 */
[----:B------:R-:W-:-:S04]  /*6600*/  ISETP.GE.AND P1, PT, R3, R4, PT ;  /* 0x000000040300720c */ /* 0x000fc80003f26270 */
[----:B------:R-:W-:Y:S01]  /*6610*/  ISETP.GE.AND P2, PT, R5, R4, PT ;  /* 0x000000040500720c */ /* 0x000fe20003f46270 */
[----:B------:R-:W-:-:S05]  /*6620*/  VIADD R5, R3, 0x40 ;  /* 0x0000004003057836 */ /* 0x000fca0000000000 */
[-C--:B------:R-:W-:Y:S01]  /*6630*/  ISETP.GE.AND P3, PT, R5, R4.reuse, PT ;  /* 0x000000040500720c */ /* 0x080fe20003f66270 */
[----:B------:R-:W-:Y:S02]  /*6640*/  VIADD R5, R3, 0x60 ;  /* 0x0000006003057836 */ /* 0x000fe40000000000 */
[----:B------:R-:W1:Y:S01]  /*6650*/  @!P1 LDC.64 R22, c[0x0][0x388] ;  /* 0x0000e200ff169b82 */ /* 0x000e620000000a00 */
[----:B0-----:R-:W-:Y:S02]  /*6660*/  @!P1 IADD3 R9, P0, PT, R0, R3, RZ ;  /* 0x0000000300099210 */ /* 0x001fe40007f1e0ff */
[-C--:B------:R-:W-:Y:S01]  /*6670*/  ISETP.GE.AND P4, PT, R5, R4.reuse, PT ;  /* 0x000000040500720c */ /* 0x080fe20003f86270 */
[----:B------:R-:W-:Y:S02]  /*6680*/  VIADD R5, R3, 0x80 ;  /* 0x0000008003057836 */ /* 0x000fe40000000000 */
[----:B------:R-:W-:Y:S02]  /*6690*/  @!P1 IMAD.X R10, RZ, RZ, RZ, P0 ;  /* 0x000000ffff0a9224 */ /* 0x000fe400000e06ff */
[----:B------:R-:W0:Y:S01]  /*66a0*/  @!P2 LDC.64 R6, c[0x0][0x388] ;  /* 0x0000e200ff06ab82 */ /* 0x000e220000000a00 */
[----:B------:R-:W-:Y:S01]  /*66b0*/  ISETP.GE.AND P0, PT, R5, R4, PT ;  /* 0x000000040500720c */ /* 0x000fe20003f06270 */
[----:B------:R-:W-:-:S06]  /*66c0*/  VIADD R5, R3, 0xa0 ;  /* 0x000000a003057836 */ /* 0x000fcc0000000000 */
[----:B------:R-:W2:Y:S01]  /*66d0*/  @!P3 LDC.64 R12, c[0x0][0x388] ;  /* 0x0000e200ff0cbb82 */ /* 0x000ea20000000a00 */
[----:B-1----:R-:W-:-:S07]  /*66e0*/  @!P1 LEA R22, P5, R9, R22, 0x2 ;  /* 0x0000001609169211 */ /* 0x002fce00078a10ff */
[----:B------:R-:W1:Y:S01]  /*66f0*/  @!P4 LDC.64 R14, c[0x0][0x388] ;  /* 0x0000e200ff0ecb82 */ /* 0x000e620000000a00 */
[----:B------:R-:W-:Y:S02]  /*6700*/  @!P1 LEA.HI.X R23, R9, R23, R10, 0x2, P5 ;  /* 0x0000001709179211 */ /* 0x000fe400028f140a */
[----:B------:R-:W-:-:S05]  /*6710*/  @!P2 IADD3 R9, P5, PT, R0, R3, RZ ;  /* 0x000000030009a210 */ /* 0x000fca0007fbe0ff */
[----:B------:R-:W-:Y:S01]  /*6720*/  @!P2 IMAD.X R18, RZ, RZ, RZ, P5 ;  /* 0x000000ffff12a224 */ /* 0x000fe200028e06ff */
[----:B0-----:R-:W-:-:S04]  /*6730*/  @!P2 LEA R16, P5, R9, R6, 0x2 ;  /* 0x000000060910a211 */ /* 0x001fc800078a10ff */
[----:B------:R-:W-:Y:S02]  /*6740*/  @!P2 LEA.HI.X R17, R9, R7, R18, 0x2, P5 ;  /* 0x000000070911a211 */ /* 0x000fe400028f1412 */
[----:B------:R-:W-:Y:S01]  /*6750*/  @!P3 IADD3 R7, P5, PT, R0, R3, RZ ;  /* 0x000000030007b210 */ /* 0x000fe20007fbe0ff */
[----:B------:R-:W0:Y:S04]  /*6760*/  @!P0 LDC.64 R18, c[0x0][0x388] ;  /* 0x0000e200ff128b82 */ /* 0x000e280000000a00 */
[----:B------:R-:W-:Y:S01]  /*6770*/  @!P3 IMAD.X R24, RZ, RZ, RZ, P5 ;  /* 0x000000ffff18b224 */ /* 0x000fe200028e06ff */
[----:B--2---:R-:W-:-:S04]  /*6780*/  @!P3 LEA R20, P5, R7, R12, 0x2 ;  /* 0x0000000c0714b211 */ /* 0x004fc800078a10ff */
[----:B------:R-:W-:Y:S02]  /*6790*/  @!P3 LEA.HI.X R21, R7, R13, R24, 0x2, P5 ;  /* 0x0000000d0715b211 */ /* 0x000fe400028f1418 */
[----:B------:R-:W-:Y:S01]  /*67a0*/  @!P4 IADD3 R7, P5, PT, R0, R3, RZ ;  /* 0x000000030007c210 */ /* 0x000fe20007fbe0ff */
[----:B---3--:R-:W-:Y:S02]  /*67b0*/  IMAD.MOV.U32 R10, RZ, RZ, R8 ;  /* 0x000000ffff0a7224 */ /* 0x008fe400078e0008 */
[----:B------:R2:W3:Y:S01]  /*67c0*/  @!P1 LDG.E R8, desc[UR8][R22.64] ;  /* 0x0000000816089981 */ /* 0x0004e2000c1e1900 */
[----:B------:R-:W-:Y:S01]  /*67d0*/  ISETP.GE.AND P1, PT, R5, R4, PT ;  /* 0x000000040500720c */ /* 0x000fe20003f26270 */
[----:B------:R-:W-:Y:S02]  /*67e0*/  IMAD.MOV.U32 R6, RZ, RZ, R10 ;  /* 0x000000ffff067224 */ /* 0x000fe400078e000a */
[----:B------:R-:W-:-:S04]  /*67f0*/  VIADD R5, R3, 0xc0 ;  /* 0x000000c003057836 */ /* 0x000fc80000000000 */
[----:B------:R4:W3:Y:S01]  /*6800*/  @!P2 LDG.E R6, desc[UR8][R16.64+0x80] ;  /* 0x000080081006a981 */ /* 0x0008e2000c1e1900 */
[----:B------:R-:W-:Y:S01]  /*6810*/  ISETP.GE.AND P2, PT, R5, R4, PT ;  /* 0x000000040500720c */ /* 0x000fe20003f46270 */
[----:B--2---:R-:W-:Y:S01]  /*6820*/  @!P4 IMAD.X R22, RZ, RZ, RZ, P5 ;  /* 0x000000ffff16c224 */ /* 0x004fe200028e06ff */
[----:B-1----:R-:W-:Y:S01]  /*6830*/  @!P4 LEA R24, P5, R7, R14, 0x2 ;  /* 0x0000000e0718c211 */ /* 0x002fe200078a10ff */
[----:B------:R-:W-:Y:S02]  /*6840*/  IMAD.MOV.U32 R38, RZ, RZ, R10 ;  /* 0x000000ffff267224 */ /* 0x000fe400078e000a */
[----:B------:R-:W1:Y:S01]  /*6850*/  @!P1 LDC.64 R12, c[0x0][0x388] ;  /* 0x0000e200ff0c9b82 */ /* 0x000e620000000a00 */
[----:B------:R-:W-:Y:S01]  /*6860*/  VIADD R5, R3, 0xe0 ;  /* 0x000000e003057836 */ /* 0x000fe20000000000 */
[----:B------:R-:W-:Y:S02]  /*6870*/  @!P4 LEA.HI.X R25, R7, R15, R22, 0x2, P5 ;  /* 0x0000000f0719c211 */ /* 0x000fe400028f1416 */
[----:B------:R-:W-:Y:S01]  /*6880*/  @!P0 IADD3 R7, P5, PT, R0, R3, RZ ;  /* 0x0000000300078210 */ /* 0x000fe20007fbe0ff */
[----:B------:R2:W3:Y:S01]  /*6890*/  @!P3 LDG.E R38, desc[UR8][R20.64+0x100] ;  /* 0x000100081426b981 */ /* 0x0004e2000c1e1900 */
[----:B------:R-:W-:Y:S01]  /*68a0*/  ISETP.GE.AND P3, PT, R5, R4, PT ;  /* 0x000000040500720c */ /* 0x000fe20003f66270 */
[----:B------:R-:W-:Y:S01]  /*68b0*/  IMAD.MOV.U32 R36, RZ, RZ, R10 ;  /* 0x000000ffff247224 */ /* 0x000fe200078e000a */
[----:B----4-:R-:W4:Y:S01]  /*68c0*/  @!P2 LDC.64 R16, c[0x0][0x388] ;  /* 0x0000e200ff10ab82 */ /* 0x010f220000000a00 */
[----:B------:R-:W-:-:S02]  /*68d0*/  VIADD R5, R3, 0x100 ;  /* 0x0000010003057836 */ /* 0x000fc40000000000 */
[----:B------:R-:W-:Y:S01]  /*68e0*/  @!P0 IMAD.X R14, RZ, RZ, RZ, P5 ;  /* 0x000000ffff0e8224 */ /* 0x000fe200028e06ff */
[----:B0-----:R-:W-:Y:S01]  /*68f0*/  @!P0 LEA R18, P5, R7, R18, 0x2 ;  /* 0x0000001207128211 */ /* 0x001fe200078a10ff */
[----:B------:R0:W3:Y:S01]  /*6900*/  @!P4 LDG.E R36, desc[UR8][R24.64+0x180] ;  /* 0x000180081824c981 */ /* 0x0000e2000c1e1900 */
[----:B------:R-:W-:Y:S01]  /*6910*/  ISETP.GE.AND P4, PT, R5, R4, PT ;  /* 0x000000040500720c */ /* 0x000fe20003f86270 */
[----:B------:R-:W-:Y:S01]  /*6920*/  IMAD.MOV.U32 R34, RZ, RZ, R10 ;  /* 0x000000ffff227224 */ /* 0x000fe200078e000a */
[----:B------:R-:W-:Y:S01]  /*6930*/  @!P0 LEA.HI.X R19, R7, R19, R14, 0x2, P5 ;  /* 0x0000001307138211 */ /* 0x000fe200028f140e */
[----:B------:R-:W-:Y:S01]  /*6940*/  VIADD R5, R3, 0x120 ;  /* 0x0000012003057836 */ /* 0x000fe20000000000 */
[----:B------:R-:W-:Y:S01]  /*6950*/  @!P1 IADD3 R7, P5, PT, R0, R3, RZ ;  /* 0x0000000300079210 */ /* 0x000fe20007fbe0ff */
[----:B------:R-:W0:Y:S01]  /*6960*/  @!P3 LDC.64 R14, c[0x0][0x388] ;  /* 0x0000e200ff0ebb82 */ /* 0x000e220000000a00 */
[----:B------:R-:W-:Y:S01]  /*6970*/  IMAD.MOV.U32 R32, RZ, RZ, R10 ;  /* 0x000000ffff207224 */ /* 0x000fe200078e000a */
[----:B------:R0:W3:Y:S02]  /*6980*/  @!P0 LDG.E R34, desc[UR8][R18.64+0x200] ;  /* 0x0002000812228981 */ /* 0x0000e4000c1e1900 */
[----:B--2---:R-:W-:Y:S01]  /*6990*/  @!P1 IMAD.X R20, RZ, RZ, RZ, P5 ;  /* 0x000000ffff149224 */ /* 0x004fe200028e06ff */
[----:B-1----:R-:W-:-:S02]  /*69a0*/  @!P1 LEA R22, P5, R7, R12, 0x2 ;  /* 0x0000000c07169211 */ /* 0x002fc400078a10ff */
[-C--:B------:R-:W-:Y:S02]  /*69b0*/  ISETP.GE.AND P0, PT, R5, R4.reuse, PT ;  /* 0x000000040500720c */ /* 0x080fe40003f06270 */
[----:B------:R-:W-:Y:S01]  /*69c0*/  @!P1 LEA.HI.X R23, R7, R13, R20, 0x2, P5 ;  /* 0x0000000d07179211 */ /* 0x000fe200028f1414 */
[----:B------:R-:W-:Y:S01]  /*69d0*/  VIADD R5, R3, 0x140 ;  /* 0x0000014003057836 */ /* 0x000fe20000000000 */
[----:B------:R-:W-:Y:S01]  /*69e0*/  @!P2 IADD3 R7, P5, PT, R0, R3, RZ ;  /* 0x000000030007a210 */ /* 0x000fe20007fbe0ff */
[----:B------:R-:W1:Y:S02]  /*69f0*/  @!P4 LDC.64 R12, c[0x0][0x388] ;  /* 0x0000e200ff0ccb82 */ /* 0x000e640000000a00 */
[----:B------:R2:W3:Y:S01]  /*6a00*/  @!P1 LDG.E R32, desc[UR8][R22.64+0x280] ;  /* 0x0002800816209981 */ /* 0x0004e2000c1e1900 */
[----:B------:R-:W-:Y:S01]  /*6a10*/  ISETP.GE.AND P1, PT, R5, R4, PT ;  /* 0x000000040500720c */ /* 0x000fe20003f26270 */
[----:B------:R-:W-:Y:S01]  /*6a20*/  @!P2 IMAD.X R20, RZ, RZ, RZ, P5 ;  /* 0x000000ffff14a224 */ /* 0x000fe200028e06ff */
[----:B----4-:R-:W-:Y:S01]  /*6a30*/  @!P2 LEA R16, P5, R7, R16, 0x2 ;  /* 0x000000100710a211 */ /* 0x010fe200078a10ff */
[----:B------:R-:W-:-:S02]  /*6a40*/  VIADD R5, R3, 0x160 ;  /* 0x0000016003057836 */ /* 0x000fc40000000000 */
[----:B0-----:R-:W0:Y:S01]  /*6a50*/  @!P0 LDC.64 R24, c[0x0][0x388] ;  /* 0x0000e200ff188b82 */ /* 0x001e220000000a00 */
[----:B------:R-:W-:Y:S01]  /*6a60*/  @!P2 LEA.HI.X R17, R7, R17, R20, 0x2, P5 ;  /* 0x000000110711a211 */ /* 0x000fe200028f1414 */
[----:B------:R-:W-:Y:S01]  /*6a70*/  IMAD.MOV.U32 R20, RZ, RZ, R10 ;  /* 0x000000ffff147224 */ /* 0x000fe200078e000a */
[CC--:B------:R-:W-:Y:S02]  /*6a80*/  @!P3 IADD3 R7, P5, PT, R0.reuse, R3.reuse, RZ ;  /* 0x000000030007b210 */ /* 0x0c0fe40007fbe0ff */
[----:B------:R-:W-:-:S03]  /*6a90*/  @!P4 IADD3 R9, P6, PT, R0, R3, RZ ;  /* 0x000000030009c210 */ /* 0x000fc60007fde0ff */
[----:B------:R-:W-:Y:S01]  /*6aa0*/  @!P3 IMAD.X R18, RZ, RZ, RZ, P5 ;  /* 0x000000ffff12b224 */ /* 0x000fe200028e06ff */
[----:B------:R4:W3:Y:S01]  /*6ab0*/  @!P2 LDG.E R20, desc[UR8][R16.64+0x300] ;  /* 0x000300081014a981 */ /* 0x0008e2000c1e1900 */
[----:B------:R-:W-:Y:S01]  /*6ac0*/  @!P3 LEA R14, P5, R7, R14, 0x2 ;  /* 0x0000000e070eb211 */ /* 0x000fe200078a10ff */
[----:B------:R-:W0:Y:S01]  /*6ad0*/  @!P1 LDC.64 R26, c[0x0][0x388] ;  /* 0x0000e200ff1a9b82 */ /* 0x000e220000000a00 */
[----:B------:R-:W-:Y:S02]  /*6ae0*/  ISETP.GE.AND P2, PT, R5, R4, PT ;  /* 0x000000040500720c */ /* 0x000fe40003f46270 */
[----:B------:R-:W-:Y:S01]  /*6af0*/  @!P3 LEA.HI.X R15, R7, R15, R18, 0x2, P5 ;  /* 0x0000000f070fb211 */ /* 0x000fe200028f1412 */
[----:B------:R-:W-:Y:S01]  /*6b00*/  IMAD.MOV.U32 R18, RZ, RZ, R10 ;  /* 0x000000ffff127224 */ /* 0x000fe200078e000a */
[----:B-1----:R-:W-:Y:S01]  /*6b10*/  @!P4 LEA R12, P5, R9, R12, 0x2 ;  /* 0x0000000c090cc211 */ /* 0x002fe200078a10ff */
[----:B------:R-:W-:Y:S02]  /*6b20*/  VIADD R5, R3, 0x180 ;  /* 0x0000018003057836 */ /* 0x000fe40000000000 */
[----:B--2---:R-:W-:-:S02]  /*6b30*/  @!P4 IMAD.X R22, RZ, RZ, RZ, P6 ;  /* 0x000000ffff16c224 */ /* 0x004fc400030e06ff */
[----:B------:R1:W2:Y:S01]  /*6b40*/  @!P3 LDG.E R18, desc[UR8][R14.64+0x380] ;  /* 0x000380080e12b981 */ /* 0x0002a2000c1e1900 */
[----:B----4-:R-:W-:Y:S01]  /*6b50*/  IMAD.MOV.U32 R16, RZ, RZ, R10 ;  /* 0x000000ffff107224 */ /* 0x010fe200078e000a */
[-C--:B------:R-:W-:Y:S01]  /*6b60*/  ISETP.GE.AND P3, PT, R5, R4.reuse, PT ;  /* 0x000000040500720c */ /* 0x080fe20003f66270 */
[----:B------:R-:W-:Y:S01]  /*6b70*/  VIADD R5, R3, 0x1a0 ;  /* 0x000001a003057836 */ /* 0x000fe20000000000 */
[----:B------:R-:W-:Y:S02]  /*6b80*/  @!P4 LEA.HI.X R13, R9, R13, R22, 0x2, P5 ;  /* 0x0000000d090dc211 */ /* 0x000fe400028f1416 */
[CC--:B------:R-:W-:Y:S01]  /*6b90*/  @!P0 IADD3 R7, P5, PT, R0.reuse, R3.reuse, RZ ;  /* 0x0000000300078210 */ /* 0x0c0fe20007fbe0ff */
[----:B------:R-:W4:Y:S02]  /*6ba0*/  @!P2 LDC.64 R22, c[0x0][0x388] ;  /* 0x0000e200ff16ab82 */ /* 0x000f240000000a00 */
[----:B------:R1:W2:Y:S01]  /*6bb0*/  @!P4 LDG.E R16, desc[UR8][R12.64+0x400] ;  /* 0x000400080c10c981 */ /* 0x0002a2000c1e1900 */
[----:B------:R-:W-:Y:S01]  /*6bc0*/  ISETP.GE.AND P4, PT, R5, R4, PT ;  /* 0x000000040500720c */ /* 0x000fe20003f86270 */
[----:B------:R-:W-:Y:S01]  /*6bd0*/  @!P0 IMAD.X R28, RZ, RZ, RZ, P5 ;  /* 0x000000ffff1c8224 */ /* 0x000fe200028e06ff */
[----:B0-----:R-:W-:Y:S01]  /*6be0*/  @!P0 LEA R24, P5, R7, R24, 0x2 ;  /* 0x0000001807188211 */ /* 0x001fe200078a10ff */
[----:B------:R-:W-:Y:S01]  /*6bf0*/  VIADD R5, R3, 0x1c0 ;  /* 0x000001c003057836 */ /* 0x000fe20000000000 */
[----:B------:R-:W-:Y:S01]  /*6c00*/  @!P1 IADD3 R9, P6, PT, R0, R3, RZ ;  /* 0x0000000300099210 */ /* 0x000fe20007fde0ff */
[----:B-1----:R-:W-:Y:S01]  /*6c10*/  IMAD.MOV.U32 R14, RZ, RZ, R10 ;  /* 0x000000ffff0e7224 */ /* 0x002fe200078e000a */
[----:B------:R-:W-:Y:S01]  /*6c20*/  @!P0 LEA.HI.X R25, R7, R25, R28, 0x2, P5 ;  /* 0x0000001907198211 */ /* 0x000fe200028f141c */
[----:B------:R-:W0:Y:S01]  /*6c30*/  @!P3 LDC.64 R30, c[0x0][0x388] ;  /* 0x0000e200ff1ebb82 */ /* 0x000e220000000a00 */
[----:B------:R-:W-:Y:S01]  /*6c40*/  ISETP.GE.AND P5, PT, R5, R4, PT ;  /* 0x000000040500720c */ /* 0x000fe20003fa6270 */
[----:B------:R-:W-:Y:S01]  /*6c50*/  @!P1 IMAD.X R28, RZ, RZ, RZ, P6 ;  /* 0x000000ffff1c9224 */ /* 0x000fe200030e06ff */
[----:B------:R-:W-:Y:S01]  /*6c60*/  @!P1 LEA R26, P6, R9, R26, 0x2 ;  /* 0x0000001a091a9211 */ /* 0x000fe200078c10ff */
[----:B------:R-:W-:Y:S01]  /*6c70*/  VIADD R5, R3, 0x1e0 ;  /* 0x000001e003057836 */ /* 0x000fe20000000000 */
[----:B------:R1:W2:Y:S01]  /*6c80*/  @!P0 LDG.E R14, desc[UR8][R24.64+0x480] ;  /* 0x00048008180e8981 */ /* 0x0002a2000c1e1900 */
[----:B------:R-:W-:Y:S01]  /*6c90*/  IMAD.MOV.U32 R12, RZ, RZ, R10 ;  /* 0x000000ffff0c7224 */ /* 0x000fe200078e000a */
[----:B------:R-:W-:-:S02]  /*6ca0*/  @!P1 LEA.HI.X R27, R9, R27, R28, 0x2, P6 ;  /* 0x0000001b091b9211 */ /* 0x000fc400030f141c */
[-C--:B------:R-:W-:Y:S01]  /*6cb0*/  ISETP.GE.AND P0, PT, R5, R4.reuse, PT ;  /* 0x000000040500720c */ /* 0x080fe20003f06270 */
[----:B------:R-:W-:Y:S01]  /*6cc0*/  VIADD R5, R3, 0x200 ;  /* 0x0000020003057836 */ /* 0x000fe20000000000 */
[----:B------:R-:W-:Y:S01]  /*6cd0*/  @!P2 IADD3 R7, P6, PT, R0, R3, RZ ;  /* 0x000000030007a210 */ /* 0x000fe20007fde0ff */
[----:B------:R-:W0:Y:S01]  /*6ce0*/  @!P4 LDC.64 R28, c[0x0][0x388] ;  /* 0x0000e200ff1ccb82 */ /* 0x000e220000000a00 */
[----:B------:R0:W2:Y:S02]  /*6cf0*/  @!P1 LDG.E R12, desc[UR8][R26.64+0x500] ;  /* 0x000500081a0c9981 */ /* 0x0000a4000c1e1900 */
[----:B------:R-:W-:Y:S01]  /*6d00*/  ISETP.GE.AND P1, PT, R5, R4, PT ;  /* 0x000000040500720c */ /* 0x000fe20003f26270 */
[----:B-1----:R-:W-:Y:S01]  /*6d10*/  @!P2 IMAD.X R24, RZ, RZ, RZ, P6 ;  /* 0x000000ffff18a224 */ /* 0x002fe200030e06ff */
[----:B----4-:R-:W-:Y:S01]  /*6d20*/  @!P2 LEA R42, P6, R7, R22, 0x2 ;  /* 0x00000016072aa211 */ /* 0x010fe200078c10ff */
[----:B------:R-:W-:-:S03]  /*6d30*/  IMAD.MOV.U32 R40, RZ, RZ, R10 ;  /* 0x000000ffff287224 */ /* 0x000fc600078e000a */
[----:B------:R-:W-:Y:S02]  /*6d40*/  @!P2 LEA.HI.X R43, R7, R23, R24, 0x2, P6 ;  /* 0x00000017072ba211 */ /* 0x000fe400030f1418 */
[----:B------:R-:W1:Y:S01]  /*6d50*/  @!P5 LDC.64 R24, c[0x0][0x388] ;  /* 0x0000e200ff18db82 */ /* 0x000e620000000a00 */
[CC--:B------:R-:W-:Y:S02]  /*6d60*/  @!P3 IADD3 R5, P6, PT, R0.reuse, R3.reuse, RZ ;  /* 0x000000030005b210 */ /* 0x0c0fe40007fde0ff */
[----:B------:R4:W2:Y:S02]  /*6d70*/  @!P2 LDG.E R40, desc[UR8][R42.64+0x580] ;  /* 0x000580082a28a981 */ /* 0x0008a4000c1e1900 */
[----:B0-----:R-:W-:Y:S01]  /*6d80*/  @!P3 LEA R30, P2, R5, R30, 0x2 ;  /* 0x0000001e051eb211 */ /* 0x001fe200078410ff */
[----:B------:R-:W-:Y:S02]  /*6d90*/  @!P3 IMAD.X R44, RZ, RZ, RZ, P6 ;  /* 0x000000ffff2cb224 */ /* 0x000fe400030e06ff */
[----:B------:R-:W0:Y:S01]  /*6da0*/  @!P0 LDC.64 R22, c[0x0][0x388] ;  /* 0x0000e200ff168b82 */ /* 0x000e220000000a00 */
[----:B------:R-:W-:-:S02]  /*6db0*/  @!P4 IADD3 R7, P6, PT, R0, R3, RZ ;  /* 0x000000030007c210 */ /* 0x000fc40007fde0ff */
[----:B------:R-:W-:-:S05]  /*6dc0*/  @!P3 LEA.HI.X R31, R5, R31, R44, 0x2, P2 ;  /* 0x0000001f051fb211 */ /* 0x000fca00010f142c */
[----:B------:R-:W0:Y:S01]  /*6dd0*/  @!P1 LDC.64 R26, c[0x0][0x388] ;  /* 0x0000e200ff1a9b82 */ /* 0x000e220000000a00 */
[--C-:B------:R-:W-:Y:S01]  /*6de0*/  IMAD.MOV.U32 R44, RZ, RZ, R10.reuse ;  /* 0x000000ffff2c7224 */ /* 0x100fe200078e000a */
[C---:B------:R-:W-:Y:S01]  /*6df0*/  @!P4 LEA R28, P2, R7.reuse, R28, 0x2 ;  /* 0x0000001c071cc211 */ /* 0x040fe200078410ff */
[----:B------:R-:W-:Y:S02]  /*6e00*/  @!P4 IMAD.X R5, RZ, RZ, RZ, P6 ;  /* 0x000000ffff05c224 */ /* 0x000fe400030e06ff */
[----:B----4-:R-:W-:Y:S02]  /*6e10*/  IMAD.MOV.U32 R42, RZ, RZ, R10 ;  /* 0x000000ffff2a7224 */ /* 0x010fe400078e000a */
[----:B------:R4:W2:Y:S01]  /*6e20*/  @!P3 LDG.E R44, desc[UR8][R30.64+0x600] ;  /* 0x000600081e2cb981 */ /* 0x0008a2000c1e1900 */
[----:B------:R-:W-:Y:S02]  /*6e30*/  @!P5 IADD3 R9, P3, PT, R0, R3, RZ ;  /* 0x000000030009d210 */ /* 0x000fe40007f7e0ff */
[----:B------:R-:W-:-:S02]  /*6e40*/  @!P4 LEA.HI.X R29, R7, R29, R5, 0x2, P2 ;  /* 0x0000001d071dc211 */ /* 0x000fc400010f1405 */
[CC--:B------:R-:W-:Y:S01]  /*6e50*/  @!P0 IADD3 R5, P2, PT, R0.reuse, R3.reuse, RZ ;  /* 0x0000000300058210 */ /* 0x0c0fe20007f5e0ff */
[----:B------:R-:W-:Y:S01]  /*6e60*/  @!P5 IMAD.X R11, RZ, RZ, RZ, P3 ;  /* 0x000000ffff0bd224 */ /* 0x000fe200018e06ff */
[C---:B-1----:R-:W-:Y:S01]  /*6e70*/  @!P5 LEA R24, P3, R9.reuse, R24, 0x2 ;  /* 0x000000180918d211 */ /* 0x042fe200078610ff */
[----:B------:R1:W2:Y:S01]  /*6e80*/  @!P4 LDG.E R42, desc[UR8][R28.64+0x680] ;  /* 0x000680081c2ac981 */ /* 0x0002a2000c1e1900 */
[----:B------:R-:W-:Y:S02]  /*6e90*/  @!P1 IADD3 R7, P4, PT, R0, R3, RZ ;  /* 0x0000000300079210 */ /* 0x000fe40007f9e0ff */
[----:B------:R-:W-:Y:S01]  /*6ea0*/  @!P5 LEA.HI.X R25, R9, R25, R11, 0x2, P3 ;  /* 0x000000190919d211 */ /* 0x000fe200018f140b */
[----:B------:R-:W-:Y:S01]  /*6eb0*/  @!P0 IMAD.X R9, RZ, RZ, RZ, P2 ;  /* 0x000000ffff098224 */ /* 0x000fe200010e06ff */
[----:B0-----:R-:W-:Y:S01]  /*6ec0*/  @!P0 LEA R22, P2, R5, R22, 0x2 ;  /* 0x0000001605168211 */ /* 0x001fe200078410ff */
[----:B------:R-:W-:Y:S01]  /*6ed0*/  @!P1 IMAD.X R13, RZ, RZ, RZ, P4 ;  /* 0x000000ffff0d9224 */ /* 0x000fe200020e06ff */
[----:B------:R-:W-:Y:S01]  /*6ee0*/  @!P1 LEA R26, P3, R7, R26, 0x2 ;  /* 0x0000001a071a9211 */ /* 0x000fe200078610ff */
[--C-:B----4-:R-:W-:Y:S01]  /*6ef0*/  IMAD.MOV.U32 R30, RZ, RZ, R10.reuse ;  /* 0x000000ffff1e7224 */ /* 0x110fe200078e000a */
[----:B------:R-:W-:Y:S01]  /*6f00*/  @!P0 LEA.HI.X R23, R5, R23, R9, 0x2, P2 ;  /* 0x0000001705178211 */ /* 0x000fe200010f1409 */
[----:B------:R-:W-:Y:S01]  /*6f10*/  IMAD.MOV.U32 R11, RZ, RZ, R10 ;  /* 0x000000ffff0b7224 */ /* 0x000fe200078e000a */
[----:B------:R-:W-:-:S03]  /*6f20*/  @!P1 LEA.HI.X R27, R7, R27, R13, 0x2, P3 ;  /* 0x0000001b071b9211 */ /* 0x000fc600018f140d */
[----:B------:R-:W4:Y:S04]  /*6f30*/  @!P5 LDG.E R30, desc[UR8][R24.64+0x700] ;  /* 0x00070008181ed981 */ /* 0x000f28000c1e1900 */
[----:B------:R-:W4:Y:S04]  /*6f40*/  @!P0 LDG.E R11, desc[UR8][R22.64+0x780] ;  /* 0x00078008160b8981 */ /* 0x000f28000c1e1900 */
[----:B------:R-:W4:Y:S01]  /*6f50*/  @!P1 LDG.E R10, desc[UR8][R26.64+0x800] ;  /* 0x000800081a0a9981 */ /* 0x000f22000c1e1900 */
[----:B-1----:R-:W0:Y:S01]  /*6f60*/  S2R R28, SR_LANEID ;  /* 0x00000000001c7919 */ /* 0x002e220000000000 */
[----:B------:R-:W1:Y:S01]  /*6f70*/  S2UR UR5, SR_CgaCtaId ;  /* 0x00000000000579c3 */ /* 0x000e620000008800 */
[----:B------:R-:W-:Y:S01]  /*6f80*/  SHF.R.U32.HI R5, RZ, 0x5, R2 ;  /* 0x00000005ff057819 */ /* 0x000fe20000011602 */
[----:B------:R-:W-:-:S02]  /*6f90*/  UMOV UR4, 0x400 ;  /* 0x0000040000047882 */ /* 0x000fc40000000000 */
[----:B-1----:R-:W-:Y:S02]  /*6fa0*/  ULEA UR4, UR5, UR4, 0x18 ;  /* 0x0000000405047291 */ /* 0x002fe4000f8ec0ff */
[----:B0-----:R-:W-:-:S05]  /*6fb0*/  IMAD R7, R5, 0x220, R28 ;  /* 0x0000022005077824 */ /* 0x001fca00078e021c */
[----:B------:R-:W-:Y:S01]  /*6fc0*/  LEA R5, R7, UR4, 0x2 ;  /* 0x0000000407057c11 */ /* 0x000fe2000f8e10ff */
[----:B------:R-:W-:-:S04]  /*6fd0*/  IMAD R7, R28, 0x10, R7 ;  /* 0x000000101c077824 */ /* 0x000fc800078e0207 */
[----:B---3--:R-:W-:Y:S04]  /*6fe0*/  STS [R5], R8 ;  /* 0x0000000805007388 */ /* 0x008fe80000000800 */
[----:B------:R0:W-:Y:S02]  /*6ff0*/  STS [R5+0x80], R6 ;  /* 0x0000800605007388 */ /* 0x0001e40000000800 */
[----:B0-----:R-:W-:Y:S02]  /*7000*/  LEA R6, R7, UR4, 0x2 ;  /* 0x0000000407067c11 */ /* 0x001fe4000f8e10ff */
[----:B------:R-:W-:Y:S04]  /*7010*/  STS [R5+0x100], R38 ;  /* 0x0001002605007388 */ /* 0x000fe80000000800 */
[----:B------:R-:W-:Y:S04]  /*7020*/  STS [R5+0x180], R36 ;  /* 0x0001802405007388 */ /* 0x000fe80000000800 */
[----:B------:R-:W-:Y:S04]  /*7030*/  STS [R5+0x200], R34 ;  /* 0x0002002205007388 */ /* 0x000fe80000000800 */
[----:B------:R-:W-:Y:S04]  /*7040*/  STS [R5+0x280], R32 ;  /* 0x0002802005007388 */ /* 0x000fe80000000800 */
[----:B------:R-:W-:Y:S04]  /*7050*/  STS [R5+0x300], R20 ;  /* 0x0003001405007388 */ /* 0x000fe80000000800 */
[----:B--2---:R0:W-:Y:S04]  /*7060*/  STS [R5+0x380], R18 ;  /* 0x0003801205007388 */ /* 0x0041e80000000800 */
        /* <DEDUP_REMOVED lines=49> */
[----:B--234-:R-:W-:-:S12]  /*7380*/  @P6 BRA `(.L_x_869) ;  /* 0x00000000001c6947 */ /* 0x01cfd80003800000 */
[----:B-----5:R-:W-:-:S04]  /*7390*/  IMAD.WIDE R14, R8, 0x4, R18 ;  /* 0x00000004080e7825 */ /* 0x020fc800078e0212 */
[----:B------:R-:W-:Y:S02]  /*73a0*/  IMAD.WIDE R12, R35, 0x4, R18 ;  /* 0x00000004230c7825 */ /* 0x000fe400078e0212 */
[----:B------:R-:W2:Y:S04]  /*73b0*/  LD.E R14, desc[UR8][R14.64] ;  /* 0x000000080e0e7980 */ /* 0x000ea8000c101900 */
[----:B------:R-:W2:Y:S01]  /*73c0*/  LD.E R13, desc[UR8][R12.64] ;  /* 0x000000080c0d7980 */ /* 0x000ea2000c101900 */
[----:B------:R-:W-:Y:S01]  /*73d0*/  IMAD.MOV.U32 R33, RZ, RZ, R35 ;  /* 0x000000ffff217224 */ /* 0x000fe200078e0023 */
[----:B--2---:R-:W-:-:S13]  /*73e0*/  FSETP.GEU.AND P6, PT, R14, R13, PT ;  /* 0x0000000d0e00720b */ /* 0x004fda0003fce000 */
[----:B------:R-:W-:-:S07]  /*73f0*/  @!P6 IMAD.MOV.U32 R22, RZ, RZ, R35 ;  /* 0x000000ffff16e224 */ /* 0x000fce00078e0023 */
.L_x_869:
[----:B------:R-:W-:Y:S05]  /*7400*/  BSYNC.RECONVERGENT B0 ;  /* 0x0000000000007941 */ /* 0x000fea0003800200 */
.L_x_868:
        /* <DEDUP_REMOVED lines=10> */
.L_x_871:
[----:B------:R-:W-:Y:S05]  /*74b0*/  BSYNC.RECONVERGENT B0 ;  /* 0x0000000000007941 */ /* 0x000fea0003800200 */
.L_x_870:
        /* <DEDUP_REMOVED lines=10> */
.L_x_873:
[----:B------:R-:W-:Y:S05]  /*7560*/  BSYNC.RECONVERGENT B0 ;  /* 0x0000000000007941 */ /* 0x000fea0003800200 */
.L_x_872:
        /* <DEDUP_REMOVED lines=10> */
.L_x_875:
[----:B------:R-:W-:Y:S05]  /*7610*/  BSYNC.RECONVERGENT B0 ;  /* 0x0000000000007941 */ /* 0x000fea0003800200 */
.L_x_874:
        /* <DEDUP_REMOVED lines=13> */
[----:B------:R-:W2:Y:S04]  /*76f0*/  LD.E R16, desc[UR8][R16.64] ;  /* 0x0000000810107980 */ /* 0x000ea8000c101900 */
[----:B------:R-:W2:Y:S01]  /*7700*/  LD.E R15, desc[UR8][R14.64] ;  /* 0x000000080e0f7980 */ /* 0x000ea2000c101900 */
[----:B------:R-:W-:Y:S01]  /*7710*/  IMAD.MOV.U32 R10, RZ, RZ, R43 ;  /* 0x000000ffff0a7224 */ /* 0x000fe200078e002b */
[----:B--2---:R-:W-:-:S13]  /*7720*/  FSETP.GEU.AND P3, PT, R16, R15, PT ;  /* 0x0000000f1000720b */ /* 0x004fda0003f6e000 */
[----:B------:R-:W-:-:S07]  /*7730*/  @!P3 IMAD.MOV.U32 R13, RZ, RZ, R43 ;  /* 0x000000ffff0db224 */ /* 0x000fce00078e002b */
.L_x_877:
[----:B------:R-:W-:Y:S05]  /*7740*/  BSYNC.RECONVERGENT B0 ;  /* 0x0000000000007941 */ /* 0x000fea0003800200 */
.L_x_876:
        /* <DEDUP_REMOVED lines=10> */
.L_x_879:
[----:B------:R-:W-:Y:S05]  /*77f0*/  BSYNC.RECONVERGENT B0 ;  /* 0x0000000000007941 */ /* 0x000fea0003800200 */
.L_x_878:
        /* <DEDUP_REMOVED lines=10> */
.L_x_881:
[----:B------:R-:W-:Y:S05]  /*78a0*/  BSYNC.RECONVERGENT B0 ;  /* 0x0000000000007941 */ /* 0x000fea0003800200 */
.L_x_880:
        /* <DEDUP_REMOVED lines=10> */
.L_x_883:
[----:B------:R-:W-:Y:S05]  /*7950*/  BSYNC.RECONVERGENT B0 ;  /* 0x0000000000007941 */ /* 0x000fea0003800200 */
.L_x_882:
        /* <DEDUP_REMOVED lines=18> */
.L_x_885:
[----:B------:R-:W-:Y:S05]  /*7a80*/  BSYNC.RECONVERGENT B0 ;  /* 0x0000000000007941 */ /* 0x000fea0003800200 */
.L_x_884:
[----:B------:R-:W-:Y:S01]  /*7a90*/  BSSY.RECONVERGENT B0, `(.L_x_886) ;  /* 0x000000c000007945 */ /* 0x000fe20003800200 */
[C---:B------:R-:W-:Y:S01]  /*7aa0*/  ISETP.GE.U32.AND P0, PT, R39.reuse, R4, PT ;  /* 0x000000042700720c */ /* 0x040fe20003f06070 */
        /* <DEDUP_REMOVED lines=10> */
.L_x_887:
[----:B------:R-:W-:Y:S05]  /*7b50*/  BSYNC.RECONVERGENT B0 ;  /* 0x0000000000007941 */ /* 0x000fea0003800200 */
.L_x_886:
[----:B------:R-:W-:Y:S01]  /*7b60*/  BSSY.RECONVERGENT B0, `(.L_x_888) ;  /* 0x000000b000007945 */ /* 0x000fe20003800200 */
[----:B------:R-:W-:Y:S01]  /*7b70*/  ISETP.GE.U32.AND P1, PT, R39, R4, PT ;  /* 0x000000042700720c */ /* 0x000fe20003f26070 */
        /* <DEDUP_REMOVED lines=9> */
.L_x_889:
[----:B------:R-:W-:Y:S05]  /*7c10*/  BSYNC.RECONVERGENT B0 ;  /* 0x0000000000007941 */ /* 0x000fea0003800200 */
.L_x_888:
        /* <DEDUP_REMOVED lines=10> */
.L_x_891:
[----:B------:R-:W-:Y:S05]  /*7cc0*/  BSYNC.RECONVERGENT B0 ;  /* 0x0000000000007941 */ /* 0x000fea0003800200 */
.L_x_890:
        /* <DEDUP_REMOVED lines=10> */
.L_x_893:
[----:B------:R-:W-:Y:S05]  /*7d70*/  BSYNC.RECONVERGENT B0 ;  /* 0x0000000000007941 */ /* 0x000fea0003800200 */
.L_x_892:
        /* <DEDUP_REMOVED lines=10> */
.L_x_895:
[----:B------:R-:W-:Y:S05]  /*7e20*/  BSYNC.RECONVERGENT B0 ;  /* 0x0000000000007941 */ /* 0x000fea0003800200 */
.L_x_894:
        /* <DEDUP_REMOVED lines=10> */
.L_x_897:
[----:B------:R-:W-:Y:S05]  /*7ed0*/  BSYNC.RECONVERGENT B0 ;  /* 0x0000000000007941 */ /* 0x000fea0003800200 */
.L_x_896:
        /* <DEDUP_REMOVED lines=13> */
[----:B------:R4:W3:Y:S04]  /*7fb0*/  LD.E R16, desc[UR8][R44.64] ;  /* 0x000000082c107980 */ /* 0x0008e8000c101900 */
[----:B------:R4:W3:Y:S01]  /*7fc0*/  LD.E R7, desc[UR8][R42.64] ;  /* 0x000000082a077980 */ /* 0x0008e2000c101900 */
[----:B0-----:R-:W-:-:S04]  /*7fd0*/  IMAD.WIDE R40, R12, 0x4, R18 ;  /* 0x000000040c287825 */ /* 0x001fc800078e0212 */
[----:B-1----:R-:W-:-:S04]  /*7fe0*/  IMAD.WIDE R36, R13, 0x4, R18 ;  /* 0x000000040d247825 */ /* 0x002fc800078e0212 */
[----:B------:R-:W-:-:S04]  /*7ff0*/  IMAD.WIDE R38, R15, 0x4, R18 ;  /* 0x000000040f267825 */ /* 0x000fc800078e0212 */
[----:B----4-:R-:W-:-:S04]  /*8000*/  IMAD.WIDE R44, R14, 0x4, R18 ;  /* 0x000000040e2c7825 */ /* 0x010fc800078e0212 */
[----:B------:R-:W-:Y:S01]  /*8010*/  IMAD.WIDE R42, R26, 0x4, R18 ;  /* 0x000000041a2a7825 */ /* 0x000fe200078e0212 */
[----:B--2---:R-:W-:-:S03]  /*8020*/  FSETP.GEU.AND P3, PT, R23, R30, PT ;  /* 0x0000001e1700720b */ /* 0x004fc60003f6e000 */
[----:B------:R-:W-:Y:S01]  /*8030*/  IMAD.WIDE R30, R11, 0x4, R18 ;  /* 0x000000040b1e7825 */ /* 0x000fe200078e0212 */
[----:B------:R-:W2:Y:S05]  /*8040*/  LD.E R23, desc[UR8][R38.64] ;  /* 0x0000000826177980 */ /* 0x000eaa000c101900 */
[----:B------:R-:W2:Y:S01]  /*8050*/  LD.E R30, desc[UR8][R30.64] ;  /* 0x000000081e1e7980 */ /* 0x000ea2000c101900 */
[----:B---3--:R-:W-:-:S03]  /*8060*/  FSETP.GEU.AND P2, PT, R28, R21, PT ;  /* 0x000000151c00720b */ /* 0x008fc60003f4e000 */
[----:B------:R0:W3:Y:S04]  /*8070*/  LD.E R21, desc[UR8][R40.64] ;  /* 0x0000000828157980 */ /* 0x0000e8000c101900 */
[----:B------:R1:W3:Y:S01]  /*8080*/  LD.E R28, desc[UR8][R36.64] ;  /* 0x00000008241c7980 */ /* 0x0002e2000c101900 */
[----:B------:R-:W-:-:S03]  /*8090*/  FSETP.GEU.AND P5, PT, R16, R7, PT ;  /* 0x000000071000720b */ /* 0x000fc60003fae000 */
[----:B------:R-:W4:Y:S01]  /*80a0*/  LD.E R7, desc[UR8][R44.64] ;  /* 0x000000082c077980 */ /* 0x000f22000c101900 */
[----:B0-----:R-:W-:-:S03]  /*80b0*/  IMAD.WIDE R40, R20, 0x4, R18 ;  /* 0x0000000414287825 */ /* 0x001fc600078e0212 */
[----:B------:R-:W4:Y:S01]  /*80c0*/  LD.E R16, desc[UR8][R42.64] ;  /* 0x000000082a107980 */ /* 0x000f22000c101900 */
[----:B-1----:R-:W-:-:S03]  /*80d0*/  IMAD.WIDE R36, R24, 0x4, R18 ;  /* 0x0000000418247825 */ /* 0x002fc600078e0212 */
[----:B------:R-:W4:Y:S04]  /*80e0*/  LD.E R40, desc[UR8][R40.64] ;  /* 0x0000000828287980 */ /* 0x000f28000c101900 */
[----:B------:R-:W4:Y:S01]  /*80f0*/  LD.E R37, desc[UR8][R36.64] ;  /* 0x0000000824257980 */ /* 0x000f22000c101900 */
[----:B------:R-:W-:Y:S01]  /*8100*/  IMAD.WIDE R38, R29, 0x4, R18 ;  /* 0x000000041d267825 */ /* 0x000fe200078e0212 */
[----:B--2---:R-:W-:-:S03]  /*8110*/  FSETP.GEU.AND P0, PT, R30, R23, PT ;  /* 0x000000171e00720b */ /* 0x004fc60003f0e000 */
[----:B------:R-:W-:Y:S01]  /*8120*/  IMAD.WIDE R30, R17, 0x4, R18 ;  /* 0x00000004111e7825 */ /* 0x000fe200078e0212 */
[----:B------:R0:W2:Y:S05]  /*8130*/  LD.E R23, desc[UR8][R38.64] ;  /* 0x0000000826177980 */ /* 0x0000aa000c101900 */
[----:B------:R-:W2:Y:S01]  /*8140*/  LD.E R30, desc[UR8][R30.64] ;  /* 0x000000081e1e7980 */ /* 0x000ea2000c101900 */
[----:B---3--:R-:W-:Y:S02]  /*8150*/  FSETP.GEU.AND P4, PT, R21, R28, PT ;  /* 0x0000001c1500720b */ /* 0x008fe40003f8e000 */
[----:B------:R-:W-:Y:S02]  /*8160*/  SEL R21, R9, R10, P5 ;  /* 0x0000000a09157207 */ /* 0x000fe40002800000 */
[----:B----4-:R-:W-:-:S02]  /*8170*/  FSETP.GEU.AND P1, PT, R7, R16, PT ;  /* 0x000000100700720b */ /* 0x010fc40003f2e000 */
[----:B------:R-:W-:Y:S02]  /*8180*/  SEL R16, R22, R35, P3 ;  /* 0x0000002316107207 */ /* 0x000fe40001800000 */
[----:B------:R-:W-:Y:S02]  /*8190*/  SEL R22, R35, R22, P3 ;  /* 0x0000001623167207 */ /* 0x000fe40001800000 */
[----:B------:R-:W-:Y:S02]  /*81a0*/  SEL R7, R33, R8, P2 ;  /* 0x0000000821077207 */ /* 0x000fe40001000000 */
[----:B------:R-:W-:Y:S01]  /*81b0*/  FSETP.GEU.AND P6, PT, R40, R37, PT ;  /* 0x000000252800720b */ /* 0x000fe20003fce000 */
[----:B------:R-:W-:-:S04]  /*81c0*/  IMAD.WIDE R34, R22, 0x4, R18 ;  /* 0x0000000416227825 */ /* 0x000fc800078e0212 */
[--C-:B------:R-:W-:Y:S02]  /*81d0*/  IMAD.WIDE R36, R21, 0x4, R18.reuse ;  /* 0x0000000415247825 */ /* 0x100fe400078e0212 */
[----:B------:R-:W3:Y:S02]  /*81e0*/  LD.E R34, desc[UR8][R34.64] ;  /* 0x0000000822227980 */ /* 0x000ee4000c101900 */
[--C-:B------:R-:W-:Y:S02]  /*81f0*/  IMAD.WIDE R42, R7, 0x4, R18.reuse ;  /* 0x00000004072a7825 */ /* 0x100fe400078e0212 */
[----:B------:R-:W3:Y:S02]  /*8200*/  LD.E R27, desc[UR8][R36.64] ;  /* 0x00000008241b7980 */ /* 0x000ee4000c101900 */
[----:B------:R-:W-:Y:S02]  /*8210*/  IMAD.WIDE R40, R16, 0x4, R18 ;  /* 0x0000000410287825 */ /* 0x000fe400078e0212 */
[----:B------:R1:W4:Y:S04]  /*8220*/  LD.E R25, desc[UR8][R42.64] ;  /* 0x000000082a197980 */ /* 0x000328000c101900 */
[----:B------:R-:W4:Y:S01]  /*8230*/  LD.E R28, desc[UR8][R40.64] ;  /* 0x00000008281c7980 */ /* 0x000f22000c101900 */
[----:B------:R-:W-:-:S02]  /*8240*/  SEL R10, R10, R9, P5 ;  /* 0x000000090a0a7207 */ /* 0x000fc40002800000 */
[----:B------:R-:W-:-:S05]  /*8250*/  SEL R9, R13, R12, P4 ;  /* 0x0000000c0d097207 */ /* 0x000fca0002000000 */
[----:B0-----:R-:W-:-:S06]  /*8260*/  IMAD.WIDE R38, R9, 0x4, R18 ;  /* 0x0000000409267825 */ /* 0x001fcc00078e0212 */
[----:B------:R-:W4:Y:S01]  /*8270*/  LD.E R38, desc[UR8][R38.64] ;  /* 0x0000000826267980 */ /* 0x000f22000c101900 */
[----:B--2---:R-:W-:Y:S02]  /*8280*/  FSETP.GEU.AND P3, PT, R30, R23, PT ;  /* 0x000000171e00720b */ /* 0x004fe40003f6e000 */
[----:B------:R-:W-:Y:S02]  /*8290*/  SEL R23, R12, R13, P4 ;  /* 0x0000000d0c177207 */ /* 0x000fe40002000000 */
[----:B------:R-:W-:-:S03]  /*82a0*/  SEL R12, R15, R11, P0 ;  /* 0x0000000b0f0c7207 */ /* 0x000fc60000000000 */
[----:B-1----:R-:W-:-:S04]  /*82b0*/  IMAD.WIDE R42, R23, 0x4, R18 ;  /* 0x00000004172a7825 */ /* 0x002fc800078e0212 */
[----:B------:R-:W-:Y:S01]  /*82c0*/  IMAD.WIDE R30, R10, 0x4, R18 ;  /* 0x000000040a1e7825 */ /* 0x000fe200078e0212 */
[----:B------:R-:W-:-:S05]  /*82d0*/  SEL R13, R26, R14, P1 ;  /* 0x0000000e1a0d7207 */ /* 0x000fca0000800000 */
[----:B------:R-:W2:Y:S01]  /*82e0*/  LD.E R31, desc[UR8][R30.64] ;  /* 0x000000081e1f7980 */ /* 0x000ea2000c101900 */
[----:B---3--:R-:W-:Y:S01]  /*82f0*/  FSETP.GEU.AND P5, PT, R27, R34, PT ;  /* 0x000000221b00720b */ /* 0x008fe20003fae000 */
[----:B------:R-:W-:-:S06]  /*8300*/  IMAD.WIDE R34, R12, 0x4, R18 ;  /* 0x000000040c227825 */ /* 0x000fcc00078e0212 */
[----:B------:R-:W3:Y:S01]  /*8310*/  LD.E R34, desc[UR8][R34.64] ;  /* 0x0000000822227980 */ /* 0x000ee2000c101900 */
[----:B----4-:R-:W-:-:S03]  /*8320*/  FSETP.GEU.AND P4, PT, R28, R25, PT ;  /* 0x000000191c00720b */ /* 0x010fc60003f8e000 */
[----:B------:R0:W3:Y:S01]  /*8330*/  LD.E R25, desc[UR8][R42.64] ;  /* 0x000000082a197980 */ /* 0x0000e2000c101900 */
[----:B------:R-:W-:Y:S01]  /*8340*/  SEL R28, R11, R15, P0 ;  /* 0x0000000f0b1c7207 */ /* 0x000fe20000000000 */
[----:B------:R-:W-:-:S04]  /*8350*/  IMAD.WIDE R40, R13, 0x4, R18 ;  /* 0x000000040d287825 */ /* 0x000fc800078e0212 */
[----:B------:R-:W-:Y:S01]  /*8360*/  IMAD.WIDE R36, R28, 0x4, R18 ;  /* 0x000000041c247825 */ /* 0x000fe200078e0212 */
[----:B------:R1:W4:Y:S04]  /*8370*/  LD.E R27, desc[UR8][R40.64] ;  /* 0x00000008281b7980 */ /* 0x000328000c101900 */
[----:B------:R3:W4:Y:S01]  /*8380*/  LD.E R30, desc[UR8][R36.64] ;  /* 0x00000008241e7980 */ /* 0x000722000c101900 */
[----:B------:R-:W-:Y:S02]  /*8390*/  SEL R11, R24, R20, P6 ;  /* 0x00000014180b7207 */ /* 0x000fe40003000000 */
[----:B------:R-:W-:Y:S02]  /*83a0*/  SEL R15, R20, R24, P6 ;  /* 0x00000018140f7207 */ /* 0x000fe40003000000 */
[----:B------:R-:W-:-:S02]  /*83b0*/  SEL R20, R29, R17, P3 ;  /* 0x000000111d147207 */ /* 0x000fc40001800000 */
[----:B------:R-:W-:Y:S01]  /*83c0*/  SEL R14, R14, R26, P1 ;  /* 0x0000001a0e0e7207 */ /* 0x000fe20000800000 */
[----:B0-----:R-:W-:-:S04]  /*83d0*/  IMAD.WIDE R42, R11, 0x4, R18 ;  /* 0x000000040b2a7825 */ /* 0x001fc800078e0212 */
[----:B------:R-:W-:-:S04]  /*83e0*/  IMAD.WIDE R44, R14, 0x4, R18 ;  /* 0x000000040e2c7825 */ /* 0x000fc800078e0212 */
[----:B-1----:R-:W-:Y:S01]  /*83f0*/  IMAD.WIDE R40, R15, 0x4, R18 ;  /* 0x000000040f287825 */ /* 0x002fe200078e0212 */
[----:B------:R-:W4:Y:S04]  /*8400*/  LD.E R24, desc[UR8][R44.64] ;  /* 0x000000082c187980 */ /* 0x000f28000c101900 */
[----:B------:R-:W4:Y:S01]  /*8410*/  LD.E R26, desc[UR8][R40.64] ;  /* 0x00000008281a7980 */ /* 0x000f22000c101900 */
[----:B--2---:R-:W-:-:S03]  /*8420*/  FSETP.GEU.AND P0, PT, R38, R31, PT ;  /* 0x0000001f2600720b */ /* 0x004fc60003f0e000 */
[----:B------:R0:W2:Y:S01]  /*8430*/  LD.E R31, desc[UR8][R42.64] ;  /* 0x000000082a1f7980 */ /* 0x0000a2000c101900 */
[----:B------:R-:W-:Y:S01]  /*8440*/  IMAD.WIDE R38, R32, 0x4, R18 ;  /* 0x0000000420267825 */ /* 0x000fe200078e0212 */
[----:B---3--:R-:W-:-:S03]  /*8450*/  FSETP.GEU.AND P1, PT, R34, R25, PT ;  /* 0x000000192200720b */ /* 0x008fc60003f2e000 */
[----:B------:R-:W-:Y:S01]  /*8460*/  IMAD.WIDE R34, R20, 0x4, R18 ;  /* 0x0000000414227825 */ /* 0x000fe200078e0212 */
[----:B------:R-:W-:-:S05]  /*8470*/  SEL R25, R17, R29, P3 ;  /* 0x0000001d11197207 */ /* 0x000fca0001800000 */
[----:B------:R-:W3:Y:S01]  /*8480*/  LD.E R35, desc[UR8][R34.64] ;  /* 0x0000000822237980 */ /* 0x000ee2000c101900 */
[----:B------:R-:W-:Y:S01]  /*8490*/  IMAD.WIDE R36, R25, 0x4, R18 ;  /* 0x0000000419247825 */ /* 0x000fe200078e0212 */
[----:B----4-:R-:W-:Y:S02]  /*84a0*/  FSETP.GEU.AND P3, PT, R27, R30, PT ;  /* 0x0000001e1b00720b */ /* 0x010fe40003f6e000 */
[----:B------:R1:W4:Y:S04]  /*84b0*/  LD.E R30, desc[UR8][R38.64] ;  /* 0x00000008261e7980 */ /* 0x000328000c101900 */
[----:B------:R1:W4:Y:S01]  /*84c0*/  LD.E R29, desc[UR8][R36.64] ;  /* 0x00000008241d7980 */ /* 0x000322000c101900 */
[----:B------:R-:W-:Y:S02]  /*84d0*/  SEL R27, R16, R7, P4 ;  /* 0x00000007101b7207 */ /* 0x000fe40002000000 */
[----:B------:R-:W-:-:S02]  /*84e0*/  SEL R16, R7, R16, P4 ;  /* 0x0000001007107207 */ /* 0x000fc40002000000 */
[----:B------:R-:W-:Y:S02]  /*84f0*/  SEL R7, R21, R22, P5 ;  /* 0x0000001615077207 */ /* 0x000fe40002800000 */
[----:B------:R-:W-:Y:S02]  /*8500*/  SEL R17, R8, R33, P2 ;  /* 0x0000002108117207 */ /* 0x000fe40001000000 */
[----:B------:R-:W-:Y:S01]  /*8510*/  SEL R22, R22, R21, P5 ;  /* 0x0000001516167207 */ /* 0x000fe20002800000 */
[----:B0-----:R-:W-:-:S04]  /*8520*/  IMAD.WIDE R42, R16, 0x4, R18 ;  /* 0x00000004102a7825 */ /* 0x001fc800078e0212 */
[----:B------:R-:W-:-:S04]  /*8530*/  IMAD.WIDE R44, R17, 0x4, R18 ;  /* 0x00000004112c7825 */ /* 0x000fc800078e0212 */
[----:B------:R-:W-:-:S04]  /*8540*/  IMAD.WIDE R40, R27, 0x4, R18 ;  /* 0x000000041b287825 */ /* 0x000fc800078e0212 */
[--C-:B-1----:R-:W-:Y:S01]  /*8550*/  IMAD.WIDE R38, R22, 0x4, R18.reuse ;  /* 0x0000000416267825 */ /* 0x102fe200078e0212 */
[----:B------:R-:W4:Y:S01]  /*8560*/  LD.E R33, desc[UR8][R40.64] ;  /* 0x0000000828217980 */ /* 0x000f22000c101900 */
[----:B------:R-:W-:Y:S02]  /*8570*/  SEL R8, R10, R9, P0 ;  /* 0x000000090a087207 */ /* 0x000fe40000000000 */
[----:B------:R-:W-:Y:S01]  /*8580*/  IMAD.WIDE R36, R7, 0x4, R18 ;  /* 0x0000000407247825 */ /* 0x000fe200078e0212 */
[----:B--2---:R-:W-:Y:S02]  /*8590*/  FSETP.GEU.AND P2, PT, R31, R24, PT ;  /* 0x000000181f00720b */ /* 0x004fe40003f4e000 */
[----:B------:R-:W2:Y:S04]  /*85a0*/  LD.E R24, desc[UR8][R44.64] ;  /* 0x000000082c187980 */ /* 0x000ea8000c101900 */
[----:B------:R0:W2:Y:S01]  /*85b0*/  LD.E R31, desc[UR8][R42.64] ;  /* 0x000000082a1f7980 */ /* 0x0000a2000c101900 */
[----:B---3--:R-:W-:-:S03]  /*85c0*/  FSETP.GEU.AND P4, PT, R35, R26, PT ;  /* 0x0000001a2300720b */ /* 0x008fc60003f8e000 */
[----:B------:R-:W3:Y:S01]  /*85d0*/  LD.E R26, desc[UR8][R38.64] ;  /* 0x00000008261a7980 */ /* 0x000ee2000c101900 */
[----:B------:R-:W-:Y:S01]  /*85e0*/  IMAD.WIDE R34, R8, 0x4, R18 ;  /* 0x0000000408227825 */ /* 0x000fe200078e0212 */
[----:B----4-:R-:W-:Y:S02]  /*85f0*/  FSETP.GEU.AND P5, PT, R30, R29, PT ;  /* 0x0000001d1e00720b */ /* 0x010fe40003fae000 */
[----:B------:R-:W4:Y:S04]  /*8600*/  LD.E R30, desc[UR8][R36.64] ;  /* 0x00000008241e7980 */ /* 0x000f28000c101900 */
[----:B------:R1:W4:Y:S01]  /*8610*/  LD.E R29, desc[UR8][R34.64] ;  /* 0x00000008221d7980 */ /* 0x000322000c101900 */
[----:B------:R-:W-:Y:S02]  /*8620*/  SEL R21, R12, R23, P1 ;  /* 0x000000170c157207 */ /* 0x000fe40000800000 */
[----:B------:R-:W-:-:S02]  /*8630*/  SEL R12, R23, R12, P1 ;  /* 0x0000000c170c7207 */ /* 0x000fc40000800000 */
[----:B------:R-:W-:Y:S02]  /*8640*/  SEL R23, R13, R28, P3 ;  /* 0x0000001c0d177207 */ /* 0x000fe40001800000 */
[----:B------:R-:W-:Y:S02]  /*8650*/  SEL R28, R28, R13, P3 ;  /* 0x0000000d1c1c7207 */ /* 0x000fe40001800000 */
[----:B------:R-:W-:Y:S01]  /*8660*/  SEL R9, R9, R10, P0 ;  /* 0x0000000a09097207 */ /* 0x000fe20000000000 */
[----:B0-----:R-:W-:-:S04]  /*8670*/  IMAD.WIDE R42, R12, 0x4, R18 ;  /* 0x000000040c2a7825 */ /* 0x001fc800078e0212 */
[----:B-1----:R-:W-:-:S04]  /*8680*/  IMAD.WIDE R34, R28, 0x4, R18 ;  /* 0x000000041c227825 */ /* 0x002fc800078e0212 */
[----:B------:R-:W-:-:S04]  /*8690*/  IMAD.WIDE R44, R9, 0x4, R18 ;  /* 0x00000004092c7825 */ /* 0x000fc800078e0212 */
[--C-:B------:R-:W-:Y:S01]  /*86a0*/  IMAD.WIDE R40, R21, 0x4, R18.reuse ;  /* 0x0000000415287825 */ /* 0x100fe200078e0212 */
[----:B------:R-:W-:Y:S01]  /*86b0*/  SEL R10, R14, R11, P2 ;  /* 0x0000000b0e0a7207 */ /* 0x000fe20001000000 */
[----:B------:R-:W4:Y:S02]  /*86c0*/  LD.E R35, desc[UR8][R34.64] ;  /* 0x0000000822237980 */ /* 0x000f24000c101900 */
[----:B------:R-:W-:-:S04]  /*86d0*/  IMAD.WIDE R38, R23, 0x4, R18 ;  /* 0x0000000417267825 */ /* 0x000fc800078e0212 */
[----:B------:R-:W-:Y:S01]  /*86e0*/  IMAD.WIDE R36, R10, 0x4, R18 ;  /* 0x000000040a247825 */ /* 0x000fe200078e0212 */
[----:B--2---:R-:W-:Y:S02]  /*86f0*/  FSETP.GEU.AND P0, PT, R31, R24, PT ;  /* 0x000000181f00720b */ /* 0x004fe40003f0e000 */
[----:B------:R-:W2:Y:S01]  /*8700*/  LD.E R24, desc[UR8][R40.64] ;  /* 0x0000000828187980 */ /* 0x000ea2000c101900 */
[----:B---3--:R-:W-:-:S03]  /*8710*/  FSETP.GEU.AND P1, PT, R26, R33, PT ;  /* 0x000000211a00720b */ /* 0x008fc60003f2e000 */
[----:B------:R-:W3:Y:S04]  /*8720*/  LD.E R26, desc[UR8][R44.64] ;  /* 0x000000082c1a7980 */ /* 0x000ee8000c101900 */
[----:B------:R0:W3:Y:S01]  /*8730*/  LD.E R33, desc[UR8][R42.64] ;  /* 0x000000082a217980 */ /* 0x0000e2000c101900 */
[----:B----4-:R-:W-:-:S03]  /*8740*/  FSETP.GEU.AND P3, PT, R29, R30, PT ;  /* 0x0000001e1d00720b */ /* 0x010fc60003f6e000 */
[----:B------:R-:W4:Y:S04]  /*8750*/  LD.E R30, desc[UR8][R38.64] ;  /* 0x00000008261e7980 */ /* 0x000f28000c101900 */
[----:B------:R1:W4:Y:S01]  /*8760*/  LD.E R29, desc[UR8][R36.64] ;  /* 0x00000008241d7980 */ /* 0x000322000c101900 */
[----:B------:R-:W-:Y:S02]  /*8770*/  SEL R13, R11, R14, P2 ;  /* 0x0000000e0b0d7207 */ /* 0x000fe40001000000 */
[----:B------:R-:W-:Y:S02]  /*8780*/  SEL R11, R20, R15, P4 ;  /* 0x0000000f140b7207 */ /* 0x000fe40002000000 */
[----:B------:R-:W-:Y:S01]  /*8790*/  SEL R20, R15, R20, P4 ;  /* 0x000000140f147207 */ /* 0x000fe20002000000 */
[----:B0-----:R-:W-:Y:S01]  /*87a0*/  IMAD.WIDE R42, R13, 0x4, R18 ;  /* 0x000000040d2a7825 */ /* 0x001fe200078e0212 */
[----:B------:R-:W-:-:S03]  /*87b0*/  SEL R31, R32, R25, P5 ;  /* 0x00000019201f7207 */ /* 0x000fc60002800000 */
[--C-:B------:R-:W-:Y:S01]  /*87c0*/  IMAD.WIDE R40, R20, 0x4, R18.reuse ;  /* 0x0000000414287825 */ /* 0x100fe200078e0212 */
[----:B------:R-:W-:Y:S02]  /*87d0*/  SEL R32, R25, R32, P5 ;  /* 0x0000002019207207 */ /* 0x000fe40002800000 */
[----:B------:R-:W4:Y:S04]  /*87e0*/  LD.E R25, desc[UR8][R42.64] ;  /* 0x000000082a197980 */ /* 0x000f28000c101900 */
[----:B------:R-:W4:Y:S01]  /*87f0*/  LD.E R34, desc[UR8][R40.64] ;  /* 0x0000000828227980 */ /* 0x000f22000c101900 */
[----:B-1----:R-:W-:-:S04]  /*8800*/  IMAD.WIDE R36, R11, 0x4, R18 ;  /* 0x000000040b247825 */ /* 0x002fc800078e0212 */
[----:B------:R-:W-:Y:S01]  /*8810*/  IMAD.WIDE R44, R32, 0x4, R18 ;  /* 0x00000004202c7825 */ /* 0x000fe200078e0212 */
[----:B------:R-:W-:Y:S02]  /*8820*/  SEL R15, R27, R22, P1 ;  /* 0x000000161b0f7207 */ /* 0x000fe40000800000 */
[----:B------:R-:W-:-:S03]  /*8830*/  SEL R14, R16, R17, P0 ;  /* 0x00000011100e7207 */ /* 0x000fc60000000000 */
[--C-:B------:R-:W-:Y:S01]  /*8840*/  IMAD.WIDE R38, R15, 0x4, R18.reuse ;  /* 0x000000040f267825 */ /* 0x100fe200078e0212 */
[----:B--2---:R-:W-:Y:S02]  /*8850*/  FSETP.GEU.AND P4, PT, R35, R24, PT ;  /* 0x000000182300720b */ /* 0x004fe40003f8e000 */
[----:B------:R0:W2:Y:S02]  /*8860*/  LD.E R24, desc[UR8][R36.64] ;  /* 0x0000000824187980 */ /* 0x0000a4000c101900 */
[----:B0-----:R-:W-:Y:S01]  /*8870*/  IMAD.WIDE R36, R14, 0x4, R18 ;  /* 0x000000040e247825 */ /* 0x001fe200078e0212 */
[----:B---3--:R-:W-:Y:S02]  /*8880*/  FSETP.GEU.AND P2, PT, R33, R26, PT ;  /* 0x0000001a2100720b */ /* 0x008fe40003f4e000 */
[----:B------:R-:W2:Y:S04]  /*8890*/  LD.E R33, desc[UR8][R44.64] ;  /* 0x000000082c217980 */ /* 0x000ea8000c101900 */
[----:B------:R0:W3:Y:S01]  /*88a0*/  LD.E R26, desc[UR8][R38.64] ;  /* 0x00000008261a7980 */ /* 0x0000e2000c101900 */
[----:B----4-:R-:W-:-:S03]  /*88b0*/  FSETP.GEU.AND P6, PT, R29, R30, PT ;  /* 0x0000001e1d00720b */ /* 0x010fc60003fce000 */
[----:B------:R-:W3:Y:S01]  /*88c0*/  LD.E R29, desc[UR8][R36.64] ;  /* 0x00000008241d7980 */ /* 0x000ee2000c101900 */
[----:B------:R-:W-:Y:S02]  /*88d0*/  SEL R22, R22, R27, P1 ;  /* 0x0000001b16167207 */ /* 0x000fe40000800000 */
[----:B------:R-:W-:Y:S02]  /*88e0*/  FSETP.GEU.AND P5, PT, R34, R25, PT ;  /* 0x000000192200720b */ /* 0x000fe40003fae000 */
[----:B------:R-:W-:Y:S01]  /*88f0*/  SEL R25, R7, R8, P3 ;  /* 0x0000000807197207 */ /* 0x000fe20001800000 */
[----:B------:R-:W-:-:S04]  /*8900*/  IMAD.WIDE R34, R22, 0x4, R18 ;  /* 0x0000000416227825 */ /* 0x000fc800078e0212 */
[----:B------:R-:W-:Y:S01]  /*8910*/  IMAD.WIDE R42, R25, 0x4, R18 ;  /* 0x00000004192a7825 */ /* 0x000fe200078e0212 */
[----:B------:R-:W-:Y:S02]  /*8920*/  SEL R7, R8, R7, P3 ;  /* 0x0000000708077207 */ /* 0x000fe40001800000 */
[----:B------:R-:W-:-:S03]  /*8930*/  SEL R8, R9, R12, P2 ;  /* 0x0000000c09087207 */ /* 0x000fc60001000000 */
[----:B------:R-:W-:-:S04]  /*8940*/  IMAD.WIDE R40, R7, 0x4, R18 ;  /* 0x0000000407287825 */ /* 0x000fc800078e0212 */
[----:B0-----:R-:W-:-:S05]  /*8950*/  IMAD.WIDE R38, R8, 0x4, R18 ;  /* 0x0000000408267825 */ /* 0x001fca00078e0212 */
[----:B------:R-:W4:Y:S01]  /*8960*/  LD.E R27, desc[UR8][R38.64] ;  /* 0x00000008261b7980 */ /* 0x000f22000c101900 */
[----:B--2---:R-:W-:-:S03]  /*8970*/  FSETP.GEU.AND P1, PT, R33, R24, PT ;  /* 0x000000182100720b */ /* 0x004fc60003f2e000 */
[----:B------:R0:W2:Y:S04]  /*8980*/  LD.E R24, desc[UR8][R34.64] ;  /* 0x0000000822187980 */ /* 0x0000a8000c101900 */
[----:B------:R-:W2:Y:S01]  /*8990*/  LD.E R33, desc[UR8][R42.64] ;  /* 0x000000082a217980 */ /* 0x000ea2000c101900 */
[----:B---3--:R-:W-:-:S03]  /*89a0*/  FSETP.GEU.AND P3, PT, R26, R29, PT ;  /* 0x0000001d1a00720b */ /* 0x008fc60003f6e000 */
[----:B------:R-:W4:Y:S01]  /*89b0*/  LD.E R26, desc[UR8][R40.64] ;  /* 0x00000008281a7980 */ /* 0x000f22000c101900 */
[----:B------:R-:W-:Y:S02]  /*89c0*/  SEL R9, R12, R9, P2 ;  /* 0x000000090c097207 */ /* 0x000fe40001000000 */
[----:B------:R-:W-:Y:S02]  /*89d0*/  SEL R12, R21, R28, P4 ;  /* 0x0000001c150c7207 */ /* 0x000fe40002000000 */
[----:B------:R-:W-:Y:S01]  /*89e0*/  SEL R21, R28, R21, P4 ;  /* 0x000000151c157207 */ /* 0x000fe20002000000 */
[----:B0-----:R-:W-:-:S04]  /*89f0*/  IMAD.WIDE R34, R9, 0x4, R18 ;  /* 0x0000000409227825 */ /* 0x001fc800078e0212 */
[--C-:B------:R-:W-:Y:S02]  /*8a00*/  IMAD.WIDE R44, R21, 0x4, R18.reuse ;  /* 0x00000004152c7825 */ /* 0x100fe400078e0212 */
[----:B------:R-:W3:Y:S02]  /*8a10*/  LD.E R34, desc[UR8][R34.64] ;  /* 0x0000000822227980 */ /* 0x000ee4000c101900 */
[----:B------:R-:W-:-:S05]  /*8a20*/  IMAD.WIDE R36, R12, 0x4, R18 ;  /* 0x000000040c247825 */ /* 0x000fca00078e0212 */
[----:B------:R-:W3:Y:S01]  /*8a30*/  LD.E R29, desc[UR8][R36.64] ;  /* 0x00000008241d7980 */ /* 0x000ee2000c101900 */
[----:B--2---:R-:W-:Y:S02]  /*8a40*/  FSETP.GEU.AND P2, PT, R33, R24, PT ;  /* 0x000000182100720b */ /* 0x004fe40003f4e000 */
[----:B------:R-:W-:-:S05]  /*8a50*/  SEL R24, R23, R10, P6 ;  /* 0x0000000a17187207 */ /* 0x000fca0003000000 */
[----:B------:R-:W-:Y:S01]  /*8a60*/  IMAD.WIDE R42, R24, 0x4, R18 ;  /* 0x00000004182a7825 */ /* 0x000fe200078e0212 */
[----:B----4-:R-:W-:Y:S02]  /*8a70*/  FSETP.GEU.AND P4, PT, R27, R26, PT ;  /* 0x0000001a1b00720b */ /* 0x010fe40003f8e000 */
[----:B------:R0:W2:Y:S04]  /*8a80*/  LD.E R26, desc[UR8][R44.64] ;  /* 0x000000082c1a7980 */ /* 0x0000a8000c101900 */
[----:B------:R1:W2:Y:S01]  /*8a90*/  LD.E R27, desc[UR8][R42.64] ;  /* 0x000000082a1b7980 */ /* 0x0002a2000c101900 */
[----:B------:R-:W-:Y:S02]  /*8aa0*/  SEL R10, R10, R23, P6 ;  /* 0x000000170a0a7207 */ /* 0x000fe40003000000 */
[----:B------:R-:W-:-:S03]  /*8ab0*/  SEL R23, R13, R20, P5 ;  /* 0x000000140d177207 */ /* 0x000fc60002800000 */
[----:B------:R-:W-:-:S04]  /*8ac0*/  IMAD.WIDE R40, R10, 0x4, R18 ;  /* 0x000000040a287825 */ /* 0x000fc800078e0212 */
[----:B------:R-:W-:Y:S01]  /*8ad0*/  IMAD.WIDE R38, R23, 0x4, R18 ;  /* 0x0000000417267825 */ /* 0x000fe200078e0212 */
[----:B------:R4:W2:Y:S04]  /*8ae0*/  LD.E R28, desc[UR8][R40.64] ;  /* 0x00000008281c7980 */ /* 0x0008a8000c101900 */
[----:B------:R-:W2:Y:S01]  /*8af0*/  LD.E R33, desc[UR8][R38.64] ;  /* 0x0000000826217980 */ /* 0x000ea2000c101900 */
[----:B------:R-:W-:Y:S02]  /*8b00*/  SEL R20, R20, R13, P5 ;  /* 0x0000000d14147207 */ /* 0x000fe40002800000 */
[----:B------:R-:W-:Y:S02]  /*8b10*/  SEL R13, R11, R32, P1 ;  /* 0x000000200b0d7207 */ /* 0x000fe40000800000 */
[----:B------:R-:W-:-:S02]  /*8b20*/  SEL R32, R32, R11, P1 ;  /* 0x0000000b20207207 */ /* 0x000fc40000800000 */
[----:B------:R-:W-:Y:S02]  /*8b30*/  SEL R17, R17, R16, P0 ;  /* 0x0000001011117207 */ /* 0x000fe40000000000 */
[----:B---3--:R-:W-:Y:S01]  /*8b40*/  FSETP.GEU.AND P5, PT, R29, R34, PT ;  /* 0x000000221d00720b */ /* 0x008fe20003fae000 */
[----:B------:R-:W-:-:S04]  /*8b50*/  IMAD.WIDE R34, R20, 0x4, R18 ;  /* 0x0000000414227825 */ /* 0x000fc800078e0212 */
[--C-:B------:R-:W-:Y:S02]  /*8b60*/  IMAD.WIDE R36, R13, 0x4, R18.reuse ;  /* 0x000000040d247825 */ /* 0x100fe400078e0212 */
[----:B------:R-:W3:Y:S02]  /*8b70*/  LD.E R34, desc[UR8][R34.64] ;  /* 0x0000000822227980 */ /* 0x000ee4000c101900 */
[--C-:B0-----:R-:W-:Y:S02]  /*8b80*/  IMAD.WIDE R44, R32, 0x4, R18.reuse ;  /* 0x00000004202c7825 */ /* 0x101fe400078e0212 */
[----:B------:R-:W3:Y:S01]  /*8b90*/  LD.E R29, desc[UR8][R36.64] ;  /* 0x00000008241d7980 */ /* 0x000ee2000c101900 */
[----:B------:R-:W-:Y:S02]  /*8ba0*/  SEL R11, R15, R14, P3 ;  /* 0x0000000e0f0b7207 */ /* 0x000fe40001800000 */
[----:B------:R-:W-:Y:S01]  /*8bb0*/  SEL R14, R14, R15, P3 ;  /* 0x0000000f0e0e7207 */ /* 0x000fe20001800000 */
[----:B-1----:R-:W-:-:S04]  /*8bc0*/  IMAD.WIDE R42, R17, 0x4, R18 ;  /* 0x00000004112a7825 */ /* 0x002fc800078e0212 */
[----:B----4-:R-:W-:Y:S01]  /*8bd0*/  IMAD.WIDE R40, R14, 0x4, R18 ;  /* 0x000000040e287825 */ /* 0x010fe200078e0212 */
[----:B--2---:R-:W-:-:S03]  /*8be0*/  FSETP.GEU.AND P0, PT, R27, R26, PT ;  /* 0x0000001a1b00720b */ /* 0x004fc60003f0e000 */
[----:B------:R-:W-:-:S06]  /*8bf0*/  IMAD.WIDE R26, R31, 0x4, R18 ;  /* 0x000000041f1a7825 */ /* 0x000fcc00078e0212 */
[----:B------:R-:W2:Y:S04]  /*8c00*/  LD.E R27, desc[UR8][R26.64] ;  /* 0x000000081a1b7980 */ /* 0x000ea8000c101900 */
[----:B------:R-:W2:Y:S01]  /*8c10*/  LD.E R26, desc[UR8][R44.64] ;  /* 0x000000082c1a7980 */ /* 0x000ea2000c101900 */
[----:B------:R-:W-:-:S03]  /*8c20*/  FSETP.GEU.AND P1, PT, R33, R28, PT ;  /* 0x0000001c2100720b */ /* 0x000fc60003f2e000 */
[----:B------:R0:W4:Y:S04]  /*8c30*/  LD.E R28, desc[UR8][R42.64] ;  /* 0x000000082a1c7980 */ /* 0x000128000c101900 */
[----:B------:R1:W4:Y:S01]  /*8c40*/  LD.E R33, desc[UR8][R40.64] ;  /* 0x0000000828217980 */ /* 0x000322000c101900 */
[----:B------:R-:W-:Y:S02]  /*8c50*/  SEL R16, R22, R25, P2 ;  /* 0x0000001916107207 */ /* 0x000fe40001000000 */
[----:B------:R-:W-:Y:S02]  /*8c60*/  SEL R15, R8, R7, P4 ;  /* 0x00000007080f7207 */ /* 0x000fe40002000000 */
[----:B------:R-:W-:Y:S02]  /*8c70*/  SEL R25, R25, R22, P2 ;  /* 0x0000001619197207 */ /* 0x000fe40001000000 */
[----:B------:R-:W-:-:S02]  /*8c80*/  SEL R8, R7, R8, P4 ;  /* 0x0000000807087207 */ /* 0x000fc40002000000 */
[----:B---3--:R-:W-:Y:S01]  /*8c90*/  FSETP.GEU.AND P3, PT, R29, R34, PT ;  /* 0x000000221d00720b */ /* 0x008fe20003f6e000 */
[----:B------:R-:W-:Y:S01]  /*8ca0*/  IMAD.WIDE R34, R25, 0x4, R18 ;  /* 0x0000000419227825 */ /* 0x000fe200078e0212 */
[----:B------:R-:W-:-:S03]  /*8cb0*/  SEL R22, R9, R12, P5 ;  /* 0x0000000c09167207 */ /* 0x000fc60002800000 */
[--C-:B------:R-:W-:Y:S02]  /*8cc0*/  IMAD.WIDE R38, R11, 0x4, R18.reuse ;  /* 0x000000040b267825 */ /* 0x100fe400078e0212 */
[----:B------:R-:W3:Y:S02]  /*8cd0*/  LD.E R34, desc[UR8][R34.64] ;  /* 0x0000000822227980 */ /* 0x000ee4000c101900 */
[--C-:B------:R-:W-:Y:S02]  /*8ce0*/  IMAD.WIDE R36, R16, 0x4, R18.reuse ;  /* 0x0000000410247825 */ /* 0x100fe400078e0212 */
[----:B------:R-:W3:Y:S02]  /*8cf0*/  LD.E R29, desc[UR8][R38.64] ;  /* 0x00000008261d7980 */ /* 0x000ee4000c101900 */
[--C-:B0-----:R-:W-:Y:S02]  /*8d00*/  IMAD.WIDE R42, R15, 0x4, R18.reuse ;  /* 0x000000040f2a7825 */ /* 0x101fe400078e0212 */
[----:B------:R0:W3:Y:S02]  /*8d10*/  LD.E R30, desc[UR8][R36.64] ;  /* 0x00000008241e7980 */ /* 0x0000e4000c101900 */
[----:B-1----:R-:W-:Y:S01]  /*8d20*/  IMAD.WIDE R40, R22, 0x4, R18 ;  /* 0x0000000416287825 */ /* 0x002fe200078e0212 */
[----:B--2---:R-:W-:-:S03]  /*8d30*/  FSETP.GEU.AND P4, PT, R27, R26, PT ;  /* 0x0000001a1b00720b */ /* 0x004fc60003f8e000 */
[----:B------:R-:W-:-:S06]  /*8d40*/  IMAD.WIDE R26, R8, 0x4, R18 ;  /* 0x00000004081a7825 */ /* 0x000fcc00078e0212 */
[----:B------:R1:W2:Y:S01]  /*8d50*/  LD.E R27, desc[UR8][R26.64] ;  /* 0x000000081a1b7980 */ /* 0x0002a2000c101900 */
[----:B----4-:R-:W-:-:S03]  /*8d60*/  FSETP.GEU.AND P2, PT, R33, R28, PT ;  /* 0x0000001c2100720b */ /* 0x010fc60003f4e000 */
[----:B------:R4:W2:Y:S04]  /*8d70*/  LD.E R33, desc[UR8][R42.64] ;  /* 0x000000082a217980 */ /* 0x0008a8000c101900 */
[----:B------:R3:W2:Y:S01]  /*8d80*/  LD.E R28, desc[UR8][R40.64] ;  /* 0x00000008281c7980 */ /* 0x0006a2000c101900 */
[----:B------:R-:W-:Y:S02]  /*8d90*/  SEL R7, R12, R9, P5 ;  /* 0x000000090c077207 */ /* 0x000fe40002800000 */
[----:B------:R-:W-:Y:S02]  /*8da0*/  SEL R12, R21, R24, P0 ;  /* 0x00000018150c7207 */ /* 0x000fe40000000000 */
[----:B------:R-:W-:Y:S02]  /*8db0*/  SEL R9, R23, R10, P1 ;  /* 0x0000000a17097207 */ /* 0x000fe40000800000 */
[----:B------:R-:W-:-:S02]  /*8dc0*/  SEL R21, R24, R21, P0 ;  /* 0x0000001518157207 */ /* 0x000fc40000000000 */
[----:B------:R-:W-:Y:S01]  /*8dd0*/  SEL R10, R10, R23, P1 ;  /* 0x000000170a0a7207 */ /* 0x000fe20000800000 */
[----:B0-----:R-:W-:Y:S01]  /*8de0*/  IMAD.WIDE R36, R12, 0x4, R18 ;  /* 0x000000040c247825 */ /* 0x001fe200078e0212 */
[----:B-1----:R-:W-:-:S03]  /*8df0*/  SEL R26, R20, R13, P3 ;  /* 0x0000000d141a7207 */ /* 0x002fc60001800000 */
[--C-:B----4-:R-:W-:Y:S01]  /*8e00*/  IMAD.WIDE R42, R10, 0x4, R18.reuse ;  /* 0x000000040a2a7825 */ /* 0x110fe200078e0212 */
[----:B------:R-:W-:Y:S02]  /*8e10*/  SEL R23, R13, R20, P3 ;  /* 0x000000140d177207 */ /* 0x000fe40001800000 */
[----:B---3--:R-:W-:Y:S02]  /*8e20*/  FSETP.GEU.AND P5, PT, R30, R29, PT ;  /* 0x0000001d1e00720b */ /* 0x008fe40003fae000 */
[----:B------:R-:W3:Y:S01]  /*8e30*/  LD.E R24, desc[UR8][R42.64] ;  /* 0x000000082a187980 */ /* 0x000ee2000c101900 */
[----:B------:R-:W-:-:S03]  /*8e40*/  IMAD.WIDE R40, R9, 0x4, R18 ;  /* 0x0000000409287825 */ /* 0x000fc600078e0212 */
[----:B------:R0:W4:Y:S01]  /*8e50*/  LD.E R30, desc[UR8][R36.64] ;  /* 0x00000008241e7980 */ /* 0x000122000c101900 */
[----:B------:R-:W-:Y:S01]  /*8e60*/  IMAD.WIDE R38, R7, 0x4, R18 ;  /* 0x0000000407267825 */ /* 0x000fe200078e0212 */
[----:B------:R-:W-:-:S04]  /*8e70*/  SEL R20, R32, R31, P4 ;  /* 0x0000001f20147207 */ /* 0x000fc80002000000 */
[----:B------:R1:W4:Y:S01]  /*8e80*/  LD.E R29, desc[UR8][R38.64] ;  /* 0x00000008261d7980 */ /* 0x000322000c101900 */
[----:B0-----:R-:W-:-:S06]  /*8e90*/  IMAD.WIDE R36, R26, 0x4, R18 ;  /* 0x000000041a247825 */ /* 0x001fcc00078e0212 */
[----:B------:R-:W3:Y:S01]  /*8ea0*/  LD.E R36, desc[UR8][R36.64] ;  /* 0x0000000824247980 */ /* 0x000ee2000c101900 */
[----:B-1----:R-:W-:Y:S01]  /*8eb0*/  IMAD.WIDE R38, R23, 0x4, R18 ;  /* 0x0000000417267825 */ /* 0x002fe200078e0212 */
[----:B--2---:R-:W-:-:S03]  /*8ec0*/  FSETP.GEU.AND P0, PT, R27, R34, PT ;  /* 0x000000221b00720b */ /* 0x004fc60003f0e000 */
[----:B------:R-:W-:Y:S01]  /*8ed0*/  IMAD.WIDE R34, R21, 0x4, R18 ;  /* 0x0000000415227825 */ /* 0x000fe200078e0212 */
[----:B------:R-:W2:Y:S04]  /*8ee0*/  LD.E R27, desc[UR8][R38.64] ;  /* 0x00000008261b7980 */ /* 0x000ea8000c101900 */
[----:B------:R0:W3:Y:S01]  /*8ef0*/  LD.E R13, desc[UR8][R34.64] ;  /* 0x00000008220d7980 */ /* 0x0000e2000c101900 */
[----:B------:R-:W-:-:S03]  /*8f00*/  FSETP.GEU.AND P1, PT, R28, R33, PT ;  /* 0x000000211c00720b */ /* 0x000fc60003f2e000 */
[----:B------:R1:W2:Y:S01]  /*8f10*/  LD.E R33, desc[UR8][R40.64] ;  /* 0x0000000828217980 */ /* 0x0002a2000c101900 */
[----:B0-----:R-:W-:-:S06]  /*8f20*/  IMAD.WIDE R34, R20, 0x4, R18 ;  /* 0x0000000414227825 */ /* 0x001fcc00078e0212 */
[----:B------:R-:W2:Y:S01]  /*8f30*/  LD.E R34, desc[UR8][R34.64] ;  /* 0x0000000822227980 */ /* 0x000ea2000c101900 */
[----:B------:R-:W-:Y:S02]  /*8f40*/  SEL R31, R31, R32, P4 ;  /* 0x000000201f1f7207 */ /* 0x000fe40002000000 */
[----:B------:R-:W-:-:S05]  /*8f50*/  SEL R28, R16, R11, P5 ;  /* 0x0000000b101c7207 */ /* 0x000fca0002800000 */
[--C-:B-1----:R-:W-:Y:S01]  /*8f60*/  IMAD.WIDE R40, R28, 0x4, R18.reuse ;  /* 0x000000041c287825 */ /* 0x102fe200078e0212 */
[----:B----4-:R-:W-:Y:S02]  /*8f70*/  FSETP.GEU.AND P6, PT, R30, R29, PT ;  /* 0x0000001d1e00720b */ /* 0x010fe40003fce000 */
[----:B------:R-:W-:Y:S02]  /*8f80*/  SEL R30, R8, R25, P0 ;  /* 0x00000019081e7207 */ /* 0x000fe40000000000 */
[----:B---3--:R-:W-:Y:S02]  /*8f90*/  FSETP.GEU.AND P3, PT, R24, R13, PT ;  /* 0x0000000d1800720b */ /* 0x008fe40003f6e000 */
[----:B------:R-:W-:Y:S02]  /*8fa0*/  SEL R13, R14, R17, P2 ;  /* 0x000000110e0d7207 */ /* 0x000fe40001000000 */
[----:B------:R-:W-:Y:S02]  /*8fb0*/  SEL R24, R11, R16, P5 ;  /* 0x000000100b187207 */ /* 0x000fe40002800000 */
[----:B--2---:R-:W-:Y:S01]  /*8fc0*/  FSETP.GEU.AND P4, PT, R36, R33, PT ;  /* 0x000000212400720b */ /* 0x004fe20003f8e000 */
[--C-:B------:R-:W-:Y:S01]  /*8fd0*/  IMAD.WIDE R32, R13, 0x4, R18.reuse ;  /* 0x000000040d207825 */ /* 0x100fe200078e0212 */
[----:B------:R-:W-:Y:S01]  /*8fe0*/  SEL R11, R25, R8, P0 ;  /* 0x00000008190b7207 */ /* 0x000fe20000000000 */
[----:B------:R-:W2:Y:S02]  /*8ff0*/  LD.E R16, desc[UR8][R40.64] ;  /* 0x0000000828107980 */ /* 0x000ea4000c101900 */
[----:B------:R-:W-:-:S02]  /*9000*/  IMAD.WIDE R42, R24, 0x4, R18 ;  /* 0x00000004182a7825 */ /* 0x000fc400078e0212 */
[----:B------:R-:W3:Y:S04]  /*9010*/  LD.E R32, desc[UR8][R32.64] ;  /* 0x0000000820207980 */ /* 0x000ee8000c101900 */
[----:B------:R-:W3:Y:S01]  /*9020*/  LD.E R29, desc[UR8][R42.64] ;  /* 0x000000082a1d7980 */ /* 0x000ee2000c101900 */
[----:B------:R-:W-:Y:S01]  /*9030*/  SEL R25, R15, R22, P1 ;  /* 0x000000160f197207 */ /* 0x000fe20000800000 */
[----:B------:R-:W-:Y:S01]  /*9040*/  IMAD.WIDE R38, R11, 0x4, R18 ;  /* 0x000000040b267825 */ /* 0x000fe200078e0212 */
[----:B------:R-:W-:-:S03]  /*9050*/  FSETP.GEU.AND P5, PT, R34, R27, PT ;  /* 0x0000001b2200720b */ /* 0x000fc60003fae000 */
[--C-:B------:R-:W-:Y:S01]  /*9060*/  IMAD.WIDE R34, R30, 0x4, R18.reuse ;  /* 0x000000041e227825 */ /* 0x100fe200078e0212 */
[----:B------:R-:W2:Y:S03]  /*9070*/  LD.E R27, desc[UR8][R38.64] ;  /* 0x00000008261b7980 */ /* 0x000ea6000c101900 */
[----:B------:R-:W-:Y:S02]  /*9080*/  IMAD.WIDE R36, R25, 0x4, R18 ;  /* 0x0000000419247825 */ /* 0x000fe400078e0212 */
[----:B------:R-:W4:Y:S04]  /*9090*/  LD.E R35, desc[UR8][R34.64] ;  /* 0x0000000822237980 */ /* 0x000f28000c101900 */
[----:B------:R0:W4:Y:S01]  /*90a0*/  LD.E R8, desc[UR8][R36.64] ;  /* 0x0000000824087980 */ /* 0x000122000c101900 */
[----:B---3--:R-:W-:-:S02]  /*90b0*/  FSETP.GEU.AND P0, PT, R29, R32, PT ;  /* 0x000000201d00720b */ /* 0x008fc40003f0e000 */
[----:B------:R-:W-:Y:S02]  /*90c0*/  SEL R32, R22, R15, P1 ;  /* 0x0000000f16207207 */ /* 0x000fe40000800000 */
[----:B------:R-:W-:Y:S02]  /*90d0*/  SEL R29, R7, R12, P6 ;  /* 0x0000000c071d7207 */ /* 0x000fe40003000000 */
[----:B------:R-:W-:Y:S01]  /*90e0*/  SEL R12, R12, R7, P6 ;  /* 0x000000070c0c7207 */ /* 0x000fe20003000000 */
[----:B0-----:R-:W-:Y:S01]  /*90f0*/  IMAD.WIDE R36, R32, 0x4, R18 ;  /* 0x0000000420247825 */ /* 0x001fe200078e0212 */
[----:B------:R-:W-:-:S03]  /*9100*/  SEL R7, R21, R10, P3 ;  /* 0x0000000a15077207 */ /* 0x000fc60001800000 */
[--C-:B------:R-:W-:Y:S01]  /*9110*/  IMAD.WIDE R44, R29, 0x4, R18.reuse ;  /* 0x000000041d2c7825 */ /* 0x100fe200078e0212 */
[----:B--2---:R-:W-:Y:S02]  /*9120*/  FSETP.GEU.AND P1, PT, R27, R16, PT ;  /* 0x000000101b00720b */ /* 0x004fe40003f2e000 */
[----:B------:R0:W2:Y:S01]  /*9130*/  LD.E R16, desc[UR8][R36.64] ;  /* 0x0000000824107980 */ /* 0x0000a2000c101900 */
[--C-:B------:R-:W-:Y:S01]  /*9140*/  IMAD.WIDE R42, R12, 0x4, R18.reuse ;  /* 0x000000040c2a7825 */ /* 0x100fe200078e0212 */
[----:B------:R-:W-:Y:S02]  /*9150*/  SEL R10, R10, R21, P3 ;  /* 0x000000150a0a7207 */ /* 0x000fe40001800000 */
[----:B------:R1:W2:Y:S01]  /*9160*/  LD.E R27, desc[UR8][R44.64] ;  /* 0x000000082c1b7980 */ /* 0x0002a2000c101900 */
[----:B------:R-:W-:Y:S01]  /*9170*/  IMAD.WIDE R40, R7, 0x4, R18 ;  /* 0x0000000407287825 */ /* 0x000fe200078e0212 */
[----:B----4-:R-:W-:Y:S02]  /*9180*/  FSETP.GEU.AND P3, PT, R8, R35, PT ;  /* 0x000000230800720b */ /* 0x010fe40003f6e000 */
[----:B------:R3:W4:Y:S01]  /*9190*/  LD.E R22, desc[UR8][R42.64] ;  /* 0x000000082a167980 */ /* 0x000722000c101900 */
[----:B------:R-:W-:-:S03]  /*91a0*/  SEL R15, R9, R26, P4 ;  /* 0x0000001a090f7207 */ /* 0x000fc60002000000 */
[----:B------:R-:W4:Y:S01]  /*91b0*/  LD.E R35, desc[UR8][R40.64] ;  /* 0x0000000828237980 */ /* 0x000f22000c101900 */
[----:B0-----:R-:W-:-:S04]  /*91c0*/  IMAD.WIDE R36, R10, 0x4, R18 ;  /* 0x000000040a247825 */ /* 0x001fc800078e0212 */
[----:B------:R-:W-:Y:S02]  /*91d0*/  IMAD.WIDE R38, R15, 0x4, R18 ;  /* 0x000000040f267825 */ /* 0x000fe400078e0212 */
[----:B------:R-:W4:Y:S04]  /*91e0*/  LD.E R36, desc[UR8][R36.64] ;  /* 0x0000000824247980 */ /* 0x000f28000c101900 */
[----:B------:R0:W4:Y:S01]  /*91f0*/  LD.E R21, desc[UR8][R38.64] ;  /* 0x0000000826157980 */ /* 0x000122000c101900 */
[----:B------:R-:W-:Y:S02]  /*9200*/  SEL R33, R17, R14, P2 ;  /* 0x0000000e11217207 */ /* 0x000fe40001000000 */
[----:B------:R-:W-:Y:S02]  /*9210*/  SEL R8, R20, R23, P5 ;  /* 0x0000001714087207 */ /* 0x000fe40002800000 */
[----:B------:R-:W-:-:S02]  /*9220*/  SEL R17, R26, R9, P4 ;  /* 0x000000091a117207 */ /* 0x000fc40002000000 */
[----:B------:R-:W-:Y:S01]  /*9230*/  SEL R34, R23, R20, P5 ;  /* 0x0000001417227207 */ /* 0x000fe20002800000 */
[----:B-1----:R-:W-:-:S04]  /*9240*/  IMAD.WIDE R44, R31, 0x4, R18 ;  /* 0x000000041f2c7825 */ /* 0x002fc800078e0212 */
[----:B---3--:R-:W-:-:S04]  /*9250*/  IMAD.WIDE R42, R8, 0x4, R18 ;  /* 0x00000004082a7825 */ /* 0x008fc800078e0212 */
[----:B0-----:R-:W-:-:S05]  /*9260*/  IMAD.WIDE R38, R17, 0x4, R18 ;  /* 0x0000000411267825 */ /* 0x001fca00078e0212 */
[----:B------:R0:W3:Y:S01]  /*9270*/  LD.E R23, desc[UR8][R38.64] ;  /* 0x0000000826177980 */ /* 0x0000e2000c101900 */
[----:B------:R-:W-:Y:S01]  /*9280*/  IMAD.WIDE R40, R33, 0x4, R18 ;  /* 0x0000000421287825 */ /* 0x000fe200078e0212 */
[----:B--2---:R-:W-:-:S03]  /*9290*/  FSETP.GEU.AND P2, PT, R27, R16, PT ;  /* 0x000000101b00720b */ /* 0x004fc60003f4e000 */
[----:B------:R-:W-:Y:S01]  /*92a0*/  IMAD.WIDE R26, R34, 0x4, R18 ;  /* 0x00000004221a7825 */ /* 0x000fe200078e0212 */
[----:B------:R-:W-:-:S04]  /*92b0*/  SEL R16, R13, R24, P0 ;  /* 0x000000180d107207 */ /* 0x000fc80000000000 */
[----:B------:R1:W3:Y:S01]  /*92c0*/  LD.E R14, desc[UR8][R26.64] ;  /* 0x000000081a0e7980 */ /* 0x0002e2000c101900 */
[----:B----4-:R-:W-:-:S03]  /*92d0*/  FSETP.GEU.AND P4, PT, R35, R22, PT ;  /* 0x000000162300720b */ /* 0x010fc60003f8e000 */
[----:B------:R-:W2:Y:S04]  /*92e0*/  LD.E R22, desc[UR8][R44.64] ;  /* 0x000000082c167980 */ /* 0x000ea8000c101900 */
[----:B------:R4:W2:Y:S01]  /*92f0*/  LD.E R35, desc[UR8][R42.64] ;  /* 0x000000082a237980 */ /* 0x0008a2000c101900 */
[----:B0-----:R-:W-:Y:S01]  /*9300*/  IMAD.WIDE R38, R16, 0x4, R18 ;  /* 0x0000000410267825 */ /* 0x001fe200078e0212 */
[----:B------:R-:W-:-:S04]  /*9310*/  FSETP.GEU.AND P5, PT, R21, R36, PT ;  /* 0x000000241500720b */ /* 0x000fc80003fae000 */
[----:B------:R-:W2:Y:S04]  /*9320*/  LD.E R26, desc[UR8][R38.64] ;  /* 0x00000008261a7980 */ /* 0x000ea8000c101900 */
[----:B------:R0:W2:Y:S01]  /*9330*/  LD.E R21, desc[UR8][R40.64] ;  /* 0x0000000828157980 */ /* 0x0000a2000c101900 */
[----:B------:R-:W-:Y:S02]  /*9340*/  SEL R20, R28, R11, P1 ;  /* 0x0000000b1c147207 */ /* 0x000fe40000800000 */
[----:B------:R-:W-:Y:S02]  /*9350*/  SEL R13, R24, R13, P0 ;  /* 0x0000000d180d7207 */ /* 0x000fe40000000000 */
[----:B-1----:R-:W-:Y:S01]  /*9360*/  SEL R27, R25, R30, P3 ;  /* 0x0000001e191b7207 */ /* 0x002fe20001800000 */
[----:B------:R-:W-:Y:S01]  /*9370*/  IMAD.WIDE R36, R20, 0x4, R18 ;  /* 0x0000000414247825 */ /* 0x000fe200078e0212 */
[----:B------:R-:W-:-:S03]  /*9380*/  SEL R30, R30, R25, P3 ;  /* 0x000000191e1e7207 */ /* 0x000fc60001800000 */
[--C-:B------:R-:W-:Y:S01]  /*9390*/  IMAD.WIDE R24, R13, 0x4, R18.reuse ;  /* 0x000000040d187825 */ /* 0x100fe200078e0212 */
[----:B------:R-:W-:Y:S01]  /*93a0*/  SEL R9, R11, R28, P1 ;  /* 0x0000001c0b097207 */ /* 0x000fe20000800000 */
[----:B------:R-:W2:Y:S02]  /*93b0*/  LD.E R37, desc[UR8][R36.64] ;  /* 0x0000000824257980 */ /* 0x000ea4000c101900 */
[----:B----4-:R-:W-:-:S04]  /*93c0*/  IMAD.WIDE R42, R30, 0x4, R18 ;  /* 0x000000041e2a7825 */ /* 0x010fc800078e0212 */
[----:B------:R-:W-:-:S04]  /*93d0*/  IMAD.WIDE R44, R9, 0x4, R18 ;  /* 0x00000004092c7825 */ /* 0x000fc800078e0212 */
[--C-:B0-----:R-:W-:Y:S01]  /*93e0*/  IMAD.WIDE R40, R27, 0x4, R18.reuse ;  /* 0x000000041b287825 */ /* 0x101fe200078e0212 */
[----:B---3--:R-:W-:Y:S02]  /*93f0*/  FSETP.GEU.AND P1, PT, R14, R23, PT ;  /* 0x000000170e00720b */ /* 0x008fe40003f2e000 */
[----:B------:R0:W3:Y:S01]  /*9400*/  LD.E R14, desc[UR8][R24.64] ;  /* 0x00000008180e7980 */ /* 0x0000e2000c101900 */
[----:B--2---:R-:W-:Y:S02]  /*9410*/  FSETP.GEU.AND P3, PT, R22, R35, PT ;  /* 0x000000231600720b */ /* 0x004fe40003f6e000 */
[----:B------:R-:W-:Y:S01]  /*9420*/  SEL R22, R32, R29, P2 ;  /* 0x0000001d20167207 */ /* 0x000fe20001000000 */
[----:B------:R1:W2:Y:S04]  /*9430*/  LD.E R35, desc[UR8][R44.64] ;  /* 0x000000082c237980 */ /* 0x0002a8000c101900 */
[----:B------:R-:W-:Y:S01]  /*9440*/  IMAD.WIDE R38, R22, 0x4, R18 ;  /* 0x0000000416267825 */ /* 0x000fe200078e0212 */
[----:B------:R4:W2:Y:S01]  /*9450*/  LD.E R24, desc[UR8][R42.64] ;  /* 0x000000082a187980 */ /* 0x0008a2000c101900 */
[----:B------:R-:W-:-:S03]  /*9460*/  FSETP.GEU.AND P0, PT, R26, R21, PT ;  /* 0x000000151a00720b */ /* 0x000fc60003f0e000 */
[----:B------:R4:W2:Y:S04]  /*9470*/  LD.E R21, desc[UR8][R40.64] ;  /* 0x0000000828157980 */ /* 0x0008a8000c101900 */
[----:B------:R-:W2:Y:S01]  /*9480*/  LD.E R38, desc[UR8][R38.64] ;  /* 0x0000000826267980 */ /* 0x000ea2000c101900 */
[----:B0-----:R-:W-:Y:S02]  /*9490*/  SEL R25, R29, R32, P2 ;  /* 0x000000201d197207 */ /* 0x001fe40001000000 */
[----:B------:R-:W-:Y:S02]  /*94a0*/  SEL R26, R12, R7, P4 ;  /* 0x000000070c1a7207 */ /* 0x000fe40002000000 */
[----:B------:R-:W-:Y:S02]  /*94b0*/  SEL R11, R7, R12, P4 ;  /* 0x0000000c070b7207 */ /* 0x000fe40002000000 */
[----:B------:R-:W-:Y:S01]  /*94c0*/  SEL R28, R10, R15, P5 ;  /* 0x0000000f0a1c7207 */ /* 0x000fe20002800000 */
[----:B-1----:R-:W-:Y:S01]  /*94d0*/  IMAD.WIDE R44, R26, 0x4, R18 ;  /* 0x000000041a2c7825 */ /* 0x002fe200078e0212 */
[----:B------:R-:W-:-:S03]  /*94e0*/  SEL R23, R15, R10, P5 ;  /* 0x0000000a0f177207 */ /* 0x000fc60002800000 */
[--C-:B----4-:R-:W-:Y:S01]  /*94f0*/  IMAD.WIDE R42, R11, 0x4, R18.reuse ;  /* 0x000000040b2a7825 */ /* 0x110fe200078e0212 */
[----:B------:R-:W4:Y:S03]  /*9500*/  LD.E R29, desc[UR8][R44.64] ;  /* 0x000000082c1d7980 */ /* 0x000f26000c101900 */
[----:B------:R-:W-:Y:S01]  /*9510*/  IMAD.WIDE R40, R28, 0x4, R18 ;  /* 0x000000041c287825 */ /* 0x000fe200078e0212 */
[----:B---3--:R-:W-:-:S03]  /*9520*/  FSETP.GEU.AND P4, PT, R37, R14, PT ;  /* 0x0000000e2500720b */ /* 0x008fc60003f8e000 */
[----:B------:R-:W-:Y:S01]  /*9530*/  IMAD.WIDE R36, R25, 0x4, R18 ;  /* 0x0000000419247825 */ /* 0x000fe200078e0212 */
[----:B------:R-:W-:-:S04]  /*9540*/  SEL R14, R17, R34, P1 ;  /* 0x00000022110e7207 */ /* 0x000fc80000800000 */
[----:B------:R0:W4:Y:S01]  /*9550*/  LD.E R10, desc[UR8][R36.64] ;  /* 0x00000008240a7980 */ /* 0x000122000c101900 */
[----:B--2---:R-:W-:-:S03]  /*9560*/  FSETP.GEU.AND P6, PT, R24, R35, PT ;  /* 0x000000231800720b */ /* 0x004fc60003fce000 */
[----:B------:R1:W2:Y:S01]  /*9570*/  LD.E R35, desc[UR8][R42.64] ;  /* 0x000000082a237980 */ /* 0x0002a2000c101900 */
[----:B0-----:R-:W-:-:S03]  /*9580*/  IMAD.WIDE R36, R23, 0x4, R18 ;  /* 0x0000000417247825 */ /* 0x001fc600078e0212 */
[----:B------:R0:W2:Y:S01]  /*9590*/  LD.E R24, desc[UR8][R40.64] ;  /* 0x0000000828187980 */ /* 0x0000a2000c101900 */
[----:B------:R-:W-:Y:S01]  /*95a0*/  FSETP.GEU.AND P2, PT, R38, R21, PT ;  /* 0x000000152600720b */ /* 0x000fe20003f4e000 */
[----:B------:R-:W-:Y:S02]  /*95b0*/  IMAD.WIDE R38, R14, 0x4, R18 ;  /* 0x000000040e267825 */ /* 0x000fe400078e0212 */
[----:B------:R3:W3:Y:S04]  /*95c0*/  LD.E R15, desc[UR8][R36.64] ;  /* 0x00000008240f7980 */ /* 0x0006e8000c101900 */
[----:B------:R-:W3:Y:S01]  /*95d0*/  LD.E R12, desc[UR8][R38.64] ;  /* 0x00000008260c7980 */ /* 0x000ee2000c101900 */
[----:B------:R-:W-:Y:S02]  /*95e0*/  SEL R7, R34, R17, P1 ;  /* 0x0000001122077207 */ /* 0x000fe40000800000 */
[----:B------:R-:W-:-:S02]  /*95f0*/  SEL R32, R16, R33, P0 ;  /* 0x0000002110207207 */ /* 0x000fc40000000000 */
[----:B------:R-:W-:-:S03]  /*9600*/  SEL R21, R20, R13, P4 ;  /* 0x0000000d14157207 */ /* 0x000fc60002000000 */
[----:B-1----:R-:W-:-:S05]  /*9610*/  IMAD.WIDE R42, R32, 0x4, R18 ;  /* 0x00000004202a7825 */ /* 0x002fca00078e0212 */
[----:B------:R-:W3:Y:S01]  /*9620*/  LD.E R17, desc[UR8][R42.64] ;  /* 0x000000082a117980 */ /* 0x000ee2000c101900 */
[----:B----4-:R-:W-:Y:S02]  /*9630*/  FSETP.GEU.AND P1, PT, R29, R10, PT ;  /* 0x0000000a1d00720b */ /* 0x010fe40003f2e000 */
[----:B------:R-:W-:Y:S02]  /*9640*/  SEL R29, R13, R20, P4 ;  /* 0x000000140d1d7207 */ /* 0x000fe40002000000 */
[----:B------:R-:W-:-:S03]  /*9650*/  SEL R20, R9, R30, P6 ;  /* 0x0000001e09147207 */ /* 0x000fc60003000000 */
[--C-:B0-----:R-:W-:Y:S01]  /*9660*/  IMAD.WIDE R40, R29, 0x4, R18.reuse ;  /* 0x000000041d287825 */ /* 0x101fe200078e0212 */
[----:B------:R-:W-:Y:S02]  /*9670*/  SEL R10, R30, R9, P6 ;  /* 0x000000091e0a7207 */ /* 0x000fe40003000000 */
[----:B--2---:R-:W-:Y:S01]  /*9680*/  FSETP.GEU.AND P5, PT, R24, R35, PT ;  /* 0x000000231800720b */ /* 0x004fe20003fae000 */
[----:B------:R-:W-:Y:S01]  /*9690*/  IMAD.WIDE R34, R7, 0x4, R18 ;  /* 0x0000000407227825 */ /* 0x000fe200078e0212 */
[----:B------:R-:W-:-:S04]  /*96a0*/  SEL R24, R8, R31, P3 ;  /* 0x0000001f08187207 */ /* 0x000fc80001800000 */
[----:B------:R-:W2:Y:S01]  /*96b0*/  LD.E R9, desc[UR8][R34.64] ;  /* 0x0000000822097980 */ /* 0x000ea2000c101900 */
[----:B---3--:R-:W-:Y:S01]  /*96c0*/  IMAD.WIDE R36, R24, 0x4, R18 ;  /* 0x0000000418247825 */ /* 0x008fe200078e0212 */
[----:B------:R-:W-:-:S03]  /*96d0*/  FSETP.GEU.AND P6, PT, R12, R15, PT ;  /* 0x0000000f0c00720b */ /* 0x000fc60003fce000 */
[--C-:B------:R-:W-:Y:S02]  /*96e0*/  IMAD.WIDE R12, R21, 0x4, R18.reuse ;  /* 0x00000004150c7825 */ /* 0x100fe400078e0212 */
[----:B------:R-:W2:Y:S02]  /*96f0*/  LD.E R36, desc[UR8][R36.64] ;  /* 0x0000000824247980 */ /* 0x000ea4000c101900 */
[----:B------:R-:W-:Y:S02]  /*9700*/  IMAD.WIDE R38, R20, 0x4, R18 ;  /* 0x0000000414267825 */ /* 0x000fe400078e0212 */
[----:B------:R0:W3:Y:S04]  /*9710*/  LD.E R34, desc[UR8][R40.64] ;  /* 0x0000000828227980 */ /* 0x0000e8000c101900 */
[----:B------:R-:W4:Y:S04]  /*9720*/  LD.E R30, desc[UR8][R38.64] ;  /* 0x00000008261e7980 */ /* 0x000f28000c101900 */
[----:B------:R-:W4:Y:S01]  /*9730*/  LD.E R13, desc[UR8][R12.64] ;  /* 0x000000080c0d7980 */ /* 0x000f22000c101900 */
[----:B------:R-:W-:-:S02]  /*9740*/  SEL R15, R27, R22, P2 ;  /* 0x000000161b0f7207 */ /* 0x000fc40001000000 */
[----:B------:R-:W-:Y:S02]  /*9750*/  SEL R27, R22, R27, P2 ;  /* 0x0000001b161b7207 */ /* 0x000fe40001000000 */
[----:B------:R-:W-:Y:S02]  /*9760*/  SEL R22, R25, R26, P1 ;  /* 0x0000001a19167207 */ /* 0x000fe40000800000 */
[----:B------:R-:W-:Y:S01]  /*9770*/  SEL R31, R31, R8, P3 ;  /* 0x000000081f1f7207 */ /* 0x000fe20001800000 */
[----:B0-----:R-:W-:-:S04]  /*9780*/  IMAD.WIDE R40, R27, 0x4, R18 ;  /* 0x000000041b287825 */ /* 0x001fc800078e0212 */
[--C-:B------:R-:W-:Y:S01]  /*9790*/  IMAD.WIDE R42, R15, 0x4, R18.reuse ;  /* 0x000000040f2a7825 */ /* 0x100fe200078e0212 */
[----:B------:R-:W-:Y:S02]  /*97a0*/  SEL R25, R26, R25, P1 ;  /* 0x000000191a197207 */ /* 0x000fe40000800000 */
[----:B---3--:R-:W-:Y:S01]  /*97b0*/  FSETP.GEU.AND P3, PT, R34, R17, PT ;  /* 0x000000112200720b */ /* 0x008fe20003f6e000 */
[--C-:B------:R-:W-:Y:S01]  /*97c0*/  IMAD.WIDE R34, R22, 0x4, R18.reuse ;  /* 0x0000000416227825 */ /* 0x100fe200078e0212 */
[----:B--2---:R-:W-:Y:S01]  /*97d0*/  FSETP.GEU.AND P4, PT, R36, R9, PT ;  /* 0x000000092400720b */ /* 0x004fe20003f8e000 */
[----:B------:R-:W2:Y:S02]  /*97e0*/  LD.E R17, desc[UR8][R42.64] ;  /* 0x000000082a117980 */ /* 0x000ea4000c101900 */
[----:B------:R-:W-:Y:S02]  /*97f0*/  IMAD.WIDE R8, R10, 0x4, R18 ;  /* 0x000000040a087825 */ /* 0x000fe400078e0212 */
[----:B------:R-:W3:Y:S01]  /*9800*/  LD.E R34, desc[UR8][R34.64] ;  /* 0x0000000822227980 */ /* 0x000ee2000c101900 */
[----:B----4-:R-:W-:-:S03]  /*9810*/  FSETP.GEU.AND P2, PT, R30, R13, PT ;  /* 0x0000000d1e00720b */ /* 0x010fc60003f4e000 */
[----:B------:R0:W3:Y:S01]  /*9820*/  LD.E R13, desc[UR8][R40.64] ;  /* 0x00000008280d7980 */ /* 0x0000e2000c101900 */
[----:B------:R-:W-:-:S03]  /*9830*/  SEL R30, R11, R28, P5 ;  /* 0x0000001c0b1e7207 */ /* 0x000fc60002800000 */
[----:B------:R-:W2:Y:S01]  /*9840*/  LD.E R8, desc[UR8][R8.64] ;  /* 0x0000000808087980 */ /* 0x000ea2000c101900 */
[----:B------:R-:W-:-:S04]  /*9850*/  IMAD.WIDE R36, R25, 0x4, R18 ;  /* 0x0000000419247825 */ /* 0x000fc800078e0212 */
[----:B------:R-:W-:Y:S01]  /*9860*/  IMAD.WIDE R38, R30, 0x4, R18 ;  /* 0x000000041e267825 */ /* 0x000fe200078e0212 */
[----:B------:R-:W4:Y:S04]  /*9870*/  LD.E R12, desc[UR8][R36.64] ;  /* 0x00000008240c7980 */ /* 0x000f28000c101900 */
[----:B------:R1:W4:Y:S01]  /*9880*/  LD.E R9, desc[UR8][R38.64] ;  /* 0x0000000826097980 */ /* 0x000322000c101900 */
[----:B------:R-:W-:Y:S02]  /*9890*/  SEL R28, R28, R11, P5 ;  /* 0x0000000b1c1c7207 */ /* 0x000fe40002800000 */
[----:B------:R-:W-:Y:S02]  /*98a0*/  SEL R11, R23, R14, P6 ;  /* 0x0000000e170b7207 */ /* 0x000fe40003000000 */
[----:B------:R-:W-:-:S05]  /*98b0*/  SEL R23, R14, R23, P6 ;  /* 0x000000170e177207 */ /* 0x000fca0003000000 */
[----:B0-----:R-:W-:-:S04]  /*98c0*/  IMAD.WIDE R40, R23, 0x4, R18 ;  /* 0x0000000417287825 */ /* 0x001fc800078e0212 */
[----:B------:R-:W-:-:S04]  /*98d0*/  IMAD.WIDE R44, R11, 0x4, R18 ;  /* 0x000000040b2c7825 */ /* 0x000fc800078e0212 */
[----:B-1----:R-:W-:Y:S01]  /*98e0*/  IMAD.WIDE R38, R31, 0x4, R18 ;  /* 0x000000041f267825 */ /* 0x002fe200078e0212 */
[----:B---3--:R-:W-:-:S03]  /*98f0*/  FSETP.GEU.AND P5, PT, R34, R13, PT ;  /* 0x0000000d2200720b */ /* 0x008fc60003fae000 */
[----:B------:R-:W-:Y:S01]  /*9900*/  IMAD.WIDE R34, R28, 0x4, R18 ;  /* 0x000000041c227825 */ /* 0x000fe200078e0212 */
[----:B------:R-:W3:Y:S01]  /*9910*/  LD.E R13, desc[UR8][R44.64] ;  /* 0x000000082c0d7980 */ /* 0x000ee2000c101900 */
[----:B--2---:R-:W-:-:S03]  /*9920*/  FSETP.GEU.AND P1, PT, R17, R8, PT ;  /* 0x000000081100720b */ /* 0x004fc60003f2e000 */
[----:B------:R0:W3:Y:S02]  /*9930*/  LD.E R8, desc[UR8][R34.64] ;  /* 0x0000000822087980 */ /* 0x0000e4000c101900 */
[----:B0-----:R-:W-:Y:S02]  /*9940*/  SEL R34, R24, R7, P4 ;  /* 0x0000000718227207 */ /* 0x001fe40002000000 */
[----:B------:R-:W-:Y:S02]  /*9950*/  SEL R24, R7, R24, P4 ;  /* 0x0000001807187207 */ /* 0x000fe40002000000 */
[----:B----4-:R-:W-:Y:S01]  /*9960*/  FSETP.GEU.AND P4, PT, R9, R12, PT ;  /* 0x0000000c0900720b */ /* 0x010fe20003f8e000 */
[--C-:B------:R-:W-:Y:S01]  /*9970*/  IMAD.WIDE R36, R34, 0x4, R18.reuse ;  /* 0x0000000422247825 */ /* 0x100fe200078e0212 */
[----:B------:R-:W2:Y:S03]  /*9980*/  LD.E R9, desc[UR8][R40.64] ;  /* 0x0000000828097980 */ /* 0x000ea6000c101900 */
[----:B------:R-:W-:Y:S01]  /*9990*/  IMAD.WIDE R42, R24, 0x4, R18 ;  /* 0x00000004182a7825 */ /* 0x000fe200078e0212 */
[----:B------:R-:W4:Y:S04]  /*99a0*/  LD.E R7, desc[UR8][R38.64] ;  /* 0x0000000826077980 */ /* 0x000f28000c101900 */
[----:B------:R-:W2:Y:S04]  /*99b0*/  LD.E R14, desc[UR8][R42.64] ;  /* 0x000000082a0e7980 */ /* 0x000ea8000c101900 */
[----:B------:R0:W4:Y:S01]  /*99c0*/  LD.E R12, desc[UR8][R36.64] ;  /* 0x00000008240c7980 */ /* 0x000122000c101900 */
[----:B------:R-:W-:-:S02]  /*99d0*/  SEL R33, R33, R16, P0 ;  /* 0x0000001021217207 */ /* 0x000fc40000000000 */
[----:B------:R-:W-:Y:S02]  /*99e0*/  SEL R26, R20, R21, P2 ;  /* 0x00000015141a7207 */ /* 0x000fe40001000000 */
[----:B------:R-:W-:Y:S02]  /*99f0*/  SEL R20, R21, R20, P2 ;  /* 0x0000001415147207 */ /* 0x000fe40001000000 */
[----:B------:R-:W-:Y:S01]  /*9a00*/  SEL R17, R29, R32, P3 ;  /* 0x000000201d117207 */ /* 0x000fe20001800000 */
[----:B0-----:R-:W-:Y:S01]  /*9a10*/  IMAD.WIDE R36, R33, 0x4, R18 ;  /* 0x0000000421247825 */ /* 0x001fe200078e0212 */
[----:B------:R-:W-:-:S03]  /*9a20*/  SEL R32, R32, R29, P3 ;  /* 0x0000001d20207207 */ /* 0x000fc60001800000 */
[----:B------:R-:W-:-:S04]  /*9a30*/  IMAD.WIDE R38, R26, 0x4, R18 ;  /* 0x000000041a267825 */ /* 0x000fc800078e0212 */
[----:B------:R-:W-:-:S04]  /*9a40*/  IMAD.WIDE R42, R17, 0x4, R18 ;  /* 0x00000004112a7825 */ /* 0x000fc800078e0212 */
[----:B------:R-:W-:-:S05]  /*9a50*/  IMAD.WIDE R40, R20, 0x4, R18 ;  /* 0x0000000414287825 */ /* 0x000fca00078e0212 */
[----:B------:R-:W4:Y:S01]  /*9a60*/  LD.E R21, desc[UR8][R40.64] ;  /* 0x0000000828157980 */ /* 0x000f22000c101900 */
[--C-:B------:R-:W-:Y:S01]  /*9a70*/  IMAD.WIDE R44, R32, 0x4, R18.reuse ;  /* 0x00000004202c7825 */ /* 0x100fe200078e0212 */
[----:B---3--:R-:W-:Y:S02]  /*9a80*/  FSETP.GEU.AND P3, PT, R13, R8, PT ;  /* 0x000000080d00720b */ /* 0x008fe40003f6e000 */
[----:B------:R0:W3:Y:S04]  /*9a90*/  LD.E R8, desc[UR8][R36.64] ;  /* 0x0000000824087980 */ /* 0x0000e8000c101900 */
[----:B------:R-:W3:Y:S01]  /*9aa0*/  LD.E R13, desc[UR8][R44.64] ;  /* 0x000000082c0d7980 */ /* 0x000ee2000c101900 */
[----:B--2---:R-:W-:Y:S02]  /*9ab0*/  FSETP.GEU.AND P2, PT, R14, R9, PT ;  /* 0x000000090e00720b */ /* 0x004fe40003f4e000 */
[----:B------:R-:W-:Y:S01]  /*9ac0*/  SEL R9, R10, R15, P1 ;  /* 0x0000000f0a097207 */ /* 0x000fe20000800000 */
[----:B------:R1:W2:Y:S04]  /*9ad0*/  LD.E R14, desc[UR8][R42.64] ;  /* 0x000000082a0e7980 */ /* 0x0002a8000c101900 */
[----:B0-----:R-:W-:Y:S01]  /*9ae0*/  IMAD.WIDE R36, R9, 0x4, R18 ;  /* 0x0000000409247825 */ /* 0x001fe200078e0212 */
[----:B----4-:R-:W-:-:S02]  /*9af0*/  FSETP.GEU.AND P0, PT, R7, R12, PT ;  /* 0x0000000c0700720b */ /* 0x010fc40003f0e000 */
[----:B------:R0:W4:Y:S04]  /*9b00*/  LD.E R7, desc[UR8][R38.64] ;  /* 0x0000000826077980 */ /* 0x000128000c101900 */
[----:B------:R-:W4:Y:S01]  /*9b10*/  LD.E R12, desc[UR8][R36.64] ;  /* 0x00000008240c7980 */ /* 0x000f22000c101900 */
[----:B------:R-:W-:Y:S02]  /*9b20*/  SEL R15, R15, R10, P1 ;  /* 0x0000000a0f0f7207 */ /* 0x000fe40000800000 */
[----:B------:R-:W-:Y:S02]  /*9b30*/  SEL R10, R30, R25, P4 ;  /* 0x000000191e0a7207 */ /* 0x000fe40002000000 */
[----:B------:R-:W-:Y:S01]  /*9b40*/  SEL R25, R25, R30, P4 ;  /* 0x0000001e19197207 */ /* 0x000fe20002000000 */
[----:B-1----:R-:W-:Y:S01]  /*9b50*/  IMAD.WIDE R42, R15, 0x4, R18 ;  /* 0x000000040f2a7825 */ /* 0x002fe200078e0212 */
[----:B------:R-:W-:-:S02]  /*9b60*/  SEL R16, R22, R27, P5 ;  /* 0x0000001b16107207 */ /* 0x000fc40002800000 */
[----:B------:R-:W-:-:S05]  /*9b70*/  SEL R22, R27, R22, P5 ;  /* 0x000000161b167207 */ /* 0x000fca0002800000 */
[----:B------:R-:W-:-:S04]  /*9b80*/  IMAD.WIDE R44, R22, 0x4, R18 ;  /* 0x00000004162c7825 */ /* 0x000fc800078e0212 */
[--C-:B------:R-:W-:Y:S01]  /*9b90*/  IMAD.WIDE R40, R16, 0x4, R18.reuse ;  /* 0x0000000410287825 */ /* 0x100fe200078e0212 */
[----:B------:R-:W4:Y:S03]  /*9ba0*/  LD.E R29, desc[UR8][R44.64] ;  /* 0x000000082c1d7980 */ /* 0x000f26000c101900 */
[----:B0-----:R-:W-:Y:S01]  /*9bb0*/  IMAD.WIDE R38, R25, 0x4, R18 ;  /* 0x0000000419267825 */ /* 0x001fe200078e0212 */
[----:B---3--:R-:W-:Y:S02]  /*9bc0*/  FSETP.GEU.AND P1, PT, R13, R8, PT ;  /* 0x000000080d00720b */ /* 0x008fe40003f2e000 */
[----:B------:R-:W3:Y:S04]  /*9bd0*/  LD.E R8, desc[UR8][R40.64] ;  /* 0x0000000828087980 */ /* 0x000ee8000c101900 */
[----:B------:R-:W3:Y:S01]  /*9be0*/  LD.E R13, desc[UR8][R38.64] ;  /* 0x00000008260d7980 */ /* 0x000ee2000c101900 */
[----:B--2---:R-:W-:-:S03]  /*9bf0*/  FSETP.GEU.AND P5, PT, R21, R14, PT ;  /* 0x0000000e1500720b */ /* 0x004fc60003fae000 */
[----:B------:R0:W2:Y:S01]  /*9c00*/  LD.E R14, desc[UR8][R42.64] ;  /* 0x000000082a0e7980 */ /* 0x0000a2000c101900 */
[----:B----4-:R-:W-:Y:S02]  /*9c10*/  FSETP.GEU.AND P4, PT, R12, R7, PT ;  /* 0x000000070c00720b */ /* 0x010fe40003f8e000 */
[----:B------:R-:W-:Y:S01]  /*9c20*/  SEL R7, R28, R11, P3 ;  /* 0x0000000b1c077207 */ /* 0x000fe20001800000 */
[----:B0-----:R-:W-:-:S04]  /*9c30*/  IMAD.WIDE R42, R10, 0x4, R18 ;  /* 0x000000040a2a7825 */ /* 0x001fc800078e0212 */
[----:B------:R-:W-:Y:S01]  /*9c40*/  IMAD.WIDE R36, R7, 0x4, R18 ;  /* 0x0000000407247825 */ /* 0x000fe200078e0212 */
[----:B------:R0:W4:Y:S04]  /*9c50*/  LD.E R12, desc[UR8][R42.64] ;  /* 0x000000082a0c7980 */ /* 0x000128000c101900 */
[----:B------:R1:W4:Y:S01]  /*9c60*/  LD.E R27, desc[UR8][R36.64] ;  /* 0x00000008241b7980 */ /* 0x000322000c101900 */
[----:B------:R-:W-:Y:S02]  /*9c70*/  SEL R21, R24, R23, P2 ;  /* 0x0000001718157207 */ /* 0x000fe40001000000 */
[----:B------:R-:W-:Y:S02]  /*9c80*/  SEL R24, R23, R24, P2 ;  /* 0x0000001817187207 */ /* 0x000fe40001000000 */
[----:B------:R-:W-:-:S02]  /*9c90*/  SEL R23, R31, R34, P0 ;  /* 0x000000221f177207 */ /* 0x000fc40000000000 */
[----:B------:R-:W-:Y:S01]  /*9ca0*/  SEL R34, R34, R31, P0 ;  /* 0x0000001f22227207 */ /* 0x000fe20000000000 */
[----:B------:R-:W-:Y:S01]  /*9cb0*/  IMAD.WIDE R44, R21, 0x4, R18 ;  /* 0x00000004152c7825 */ /* 0x000fe200078e0212 */
[----:B------:R-:W-:-:S03]  /*9cc0*/  SEL R11, R11, R28, P3 ;  /* 0x0000001c0b0b7207 */ /* 0x000fc60001800000 */
[----:B0-----:R-:W-:Y:S01]  /*9cd0*/  IMAD.WIDE R42, R34, 0x4, R18 ;  /* 0x00000004222a7825 */ /* 0x001fe200078e0212 */
[----:B------:R-:W-:-:S03]  /*9ce0*/  SEL R30, R32, R33, P1 ;  /* 0x00000021201e7207 */ /* 0x000fc60000800000 */
[----:B------:R-:W-:Y:S01]  /*9cf0*/  IMAD.WIDE R40, R11, 0x4, R18 ;  /* 0x000000040b287825 */ /* 0x000fe200078e0212 */
[----:B------:R-:W-:-:S03]  /*9d00*/  SEL R31, R17, R20, P5 ;  /* 0x00000014111f7207 */ /* 0x000fc60002800000 */
[--C-:B------:R-:W-:Y:S01]  /*9d10*/  IMAD.WIDE R38, R24, 0x4, R18.reuse ;  /* 0x0000000418267825 */ /* 0x100fe200078e0212 */
[----:B------:R-:W4:Y:S03]  /*9d20*/  LD.E R28, desc[UR8][R40.64] ;  /* 0x00000008281c7980 */ /* 0x000f26000c101900 */
[----:B-1----:R-:W-:Y:S01]  /*9d30*/  IMAD.WIDE R36, R31, 0x4, R18 ;  /* 0x000000041f247825 */ /* 0x002fe200078e0212 */
[----:B---3--:R-:W-:-:S04]  /*9d40*/  FSETP.GEU.AND P0, PT, R13, R8, PT ;  /* 0x000000080d00720b */ /* 0x008fc80003f0e000 */
[----:B------:R-:W3:Y:S01]  /*9d50*/  LD.E R8, desc[UR8][R36.64] ;  /* 0x0000000824087980 */ /* 0x000ee2000c101900 */
[----:B--2---:R-:W-:-:S03]  /*9d60*/  FSETP.GEU.AND P6, PT, R29, R14, PT ;  /* 0x0000000e1d00720b */ /* 0x004fc60003fce000 */
[----:B------:R-:W2:Y:S04]  /*9d70*/  LD.E R14, desc[UR8][R44.64] ;  /* 0x000000082c0e7980 */ /* 0x000ea8000c101900 */
[----:B------:R-:W3:Y:S01]  /*9d80*/  LD.E R29, desc[UR8][R38.64] ;  /* 0x00000008261d7980 */ /* 0x000ee2000c101900 */
[----:B----4-:R-:W-:-:S03]  /*9d90*/  FSETP.GEU.AND P3, PT, R27, R12, PT ;  /* 0x0000000c1b00720b */ /* 0x010fc60003f6e000 */
[----:B------:R-:W2:Y:S01]  /*9da0*/  LD.E R27, desc[UR8][R42.64] ;  /* 0x000000082a1b7980 */ /* 0x000ea2000c101900 */
[----:B------:R-:W-:-:S06]  /*9db0*/  IMAD.WIDE R12, R30, 0x4, R18 ;  /* 0x000000041e0c7825 */ /* 0x000fcc00078e0212 */
[----:B------:R0:W4:Y:S01]  /*9dc0*/  LD.E R13, desc[UR8][R12.64] ;  /* 0x000000080c0d7980 */ /* 0x000122000c101900 */
[----:B------:R-:W-:Y:S02]  /*9dd0*/  SEL R17, R20, R17, P5 ;  /* 0x0000001114117207 */ /* 0x000fe40002800000 */
[----:B------:R-:W-:Y:S02]  /*9de0*/  SEL R20, R26, R9, P4 ;  /* 0x000000091a147207 */ /* 0x000fe40002000000 */
[----:B------:R-:W-:Y:S02]  /*9df0*/  SEL R9, R9, R26, P4 ;  /* 0x0000001a09097207 */ /* 0x000fe40002000000 */
[----:B0-----:R-:W-:-:S03]  /*9e00*/  SEL R12, R16, R25, P0 ;  /* 0x00000019100c7207 */ /* 0x001fc60000000000 */
[----:B------:R-:W-:-:S04]  /*9e10*/  IMAD.WIDE R40, R9, 0x4, R18 ;  /* 0x0000000409287825 */ /* 0x000fc800078e0212 */
[----:B------:R-:W-:-:S04]  /*9e20*/  IMAD.WIDE R36, R12, 0x4, R18 ;  /* 0x000000040c247825 */ /* 0x000fc800078e0212 */
[----:B------:R-:W-:Y:S01]  /*9e30*/  IMAD.WIDE R42, R20, 0x4, R18 ;  /* 0x00000004142a7825 */ /* 0x000fe200078e0212 */
[----:B---3--:R-:W-:-:S04]  /*9e40*/  FSETP.GEU.AND P2, PT, R29, R28, PT ;  /* 0x0000001c1d00720b */ /* 0x008fc80003f4e000 */
[----:B------:R-:W3:Y:S01]  /*9e50*/  LD.E R29, desc[UR8][R42.64] ;  /* 0x000000082a1d7980 */ /* 0x000ee2000c101900 */
[----:B--2---:R-:W-:Y:S01]  /*9e60*/  FSETP.GEU.AND P4, PT, R27, R14, PT ;  /* 0x0000000e1b00720b */ /* 0x004fe20003f8e000 */
[--C-:B------:R-:W-:Y:S01]  /*9e70*/  IMAD.WIDE R26, R17, 0x4, R18.reuse ;  /* 0x00000004111a7825 */ /* 0x100fe200078e0212 */
[----:B------:R-:W-:Y:S02]  /*9e80*/  SEL R14, R15, R22, P6 ;  /* 0x000000160f0e7207 */ /* 0x000fe40003000000 */
[----:B------:R-:W-:Y:S02]  /*9e90*/  SEL R15, R22, R15, P6 ;  /* 0x0000000f160f7207 */ /* 0x000fe40003000000 */
[----:B------:R0:W3:Y:S01]  /*9ea0*/  LD.E R28, desc[UR8][R26.64] ;  /* 0x000000081a1c7980 */ /* 0x0000e2000c101900 */
[--C-:B------:R-:W-:Y:S01]  /*9eb0*/  IMAD.WIDE R38, R14, 0x4, R18.reuse ;  /* 0x000000040e267825 */ /* 0x100fe200078e0212 */
[----:B----4-:R-:W-:Y:S02]  /*9ec0*/  FSETP.GEU.AND P6, PT, R8, R13, PT ;  /* 0x0000000d0800720b */ /* 0x010fe40003fce000 */
[----:B------:R1:W2:Y:S04]  /*9ed0*/  LD.E R13, desc[UR8][R40.64] ;  /* 0x00000008280d7980 */ /* 0x0002a8000c101900 */
[----:B------:R4:W2:Y:S01]  /*9ee0*/  LD.E R22, desc[UR8][R38.64] ;  /* 0x0000000826167980 */ /* 0x0008a2000c101900 */
[----:B0-----:R-:W-:-:S03]  /*9ef0*/  IMAD.WIDE R26, R15, 0x4, R18 ;  /* 0x000000040f1a7825 */ /* 0x001fc600078e0212 */
[----:B------:R-:W2:Y:S04]  /*9f00*/  LD.E R8, desc[UR8][R36.64] ;  /* 0x0000000824087980 */ /* 0x000ea8000c101900 */
[----:B------:R-:W2:Y:S01]  /*9f10*/  LD.E R27, desc[UR8][R26.64] ;  /* 0x000000081a1b7980 */ /* 0x000ea2000c101900 */
[----:B------:R-:W-:Y:S02]  /*9f20*/  SEL R25, R25, R16, P0 ;  /* 0x0000001019197207 */ /* 0x000fe40000000000 */
[----:B------:R-:W-:Y:S02]  /*9f30*/  SEL R16, R10, R7, P3 ;  /* 0x000000070a107207 */ /* 0x000fe40001800000 */
[----:B------:R-:W-:Y:S02]  /*9f40*/  SEL R7, R7, R10, P3 ;  /* 0x0000000a07077207 */ /* 0x000fe40001800000 */
[----:B------:R-:W-:Y:S01]  /*9f50*/  SEL R10, R11, R24, P2 ;  /* 0x000000180b0a7207 */ /* 0x000fe20001000000 */
[----:B------:R-:W-:Y:S01]  /*9f60*/  IMAD.WIDE R44, R25, 0x4, R18 ;  /* 0x00000004192c7825 */ /* 0x000fe200078e0212 */
[----:B------:R-:W-:-:S03]  /*9f70*/  SEL R11, R24, R11, P2 ;  /* 0x0000000b180b7207 */ /* 0x000fc60001000000 */
[----:B------:R-:W-:-:S04]  /*9f80*/  IMAD.WIDE R42, R16, 0x4, R18 ;  /* 0x00000004102a7825 */ /* 0x000fc800078e0212 */
[----:B-1----:R-:W-:-:S04]  /*9f90*/  IMAD.WIDE R40, R7, 0x4, R18 ;  /* 0x0000000407287825 */ /* 0x002fc800078e0212 */
[----:B----4-:R-:W-:Y:S01]  /*9fa0*/  IMAD.WIDE R38, R10, 0x4, R18 ;  /* 0x000000040a267825 */ /* 0x010fe200078e0212 */
[----:B------:R-:W4:Y:S01]  /*9fb0*/  LD.E R24, desc[UR8][R40.64] ;  /* 0x0000000828187980 */ /* 0x000f22000c101900 */
[----:B---3--:R-:W-:-:S03]  /*9fc0*/  FSETP.GEU.AND P5, PT, R29, R28, PT ;  /* 0x0000001c1d00720b */ /* 0x008fc60003fae000 */
[----:B------:R-:W4:Y:S01]  /*9fd0*/  LD.E R29, desc[UR8][R38.64] ;  /* 0x00000008261d7980 */ /* 0x000f22000c101900 */
[----:B--2---:R-:W-:-:S03]  /*9fe0*/  FSETP.GEU.AND P0, PT, R22, R13, PT ;  /* 0x0000000d1600720b */ /* 0x004fc60003f0e000 */
[----:B------:R0:W2:Y:S04]  /*9ff0*/  LD.E R13, desc[UR8][R44.64] ;  /* 0x000000082c0d7980 */ /* 0x0000a8000c101900 */
[----:B------:R-:W2:Y:S01]  /*a000*/  LD.E R22, desc[UR8][R42.64] ;  /* 0x000000082a167980 */ /* 0x000ea2000c101900 */
[----:B------:R-:W-:Y:S02]  /*a010*/  FSETP.GEU.AND P2, PT, R8, R27, PT ;  /* 0x0000001b0800720b */ /* 0x000fe40003f4e000 */
[----:B------:R-:W-:Y:S01]  /*a020*/  SEL R8, R21, R34, P4 ;  /* 0x0000002215087207 */ /* 0x000fe20002000000 */
[----:B------:R-:W-:-:S04]  /*a030*/  IMAD.WIDE R26, R11, 0x4, R18 ;  /* 0x000000040b1a7825 */ /* 0x000fc800078e0212 */
[----:B------:R-:W-:Y:S02]  /*a040*/  IMAD.WIDE R36, R8, 0x4, R18 ;  /* 0x0000000408247825 */ /* 0x000fe400078e0212 */
[----:B------:R-:W3:Y:S04]  /*a050*/  LD.E R27, desc[UR8][R26.64] ;  /* 0x000000081a1b7980 */ /* 0x000ee8000c101900 */
[----:B------:R1:W3:Y:S01]  /*a060*/  LD.E R28, desc[UR8][R36.64] ;  /* 0x00000008241c7980 */ /* 0x0002e2000c101900 */
[----:B------:R-:W-:Y:S02]  /*a070*/  SEL R34, R34, R21, P4 ;  /* 0x0000001522227207 */ /* 0x000fe40002000000 */
[----:B------:R-:W-:Y:S02]  /*a080*/  SEL R21, R31, R30, P6 ;  /* 0x0000001e1f157207 */ /* 0x000fe40003000000 */
[----:B------:R-:W-:-:S02]  /*a090*/  SEL R33, R33, R32, P1 ;  /* 0x0000002021217207 */ /* 0x000fc40000800000 */
[----:B------:R-:W-:Y:S01]  /*a0a0*/  SEL R30, R30, R31, P6 ;  /* 0x0000001f1e1e7207 */ /* 0x000fe20003000000 */
[----:B0-----:R-:W-:-:S04]  /*a0b0*/  IMAD.WIDE R44, R34, 0x4, R18 ;  /* 0x00000004222c7825 */ /* 0x001fc800078e0212 */
[--C-:B-1----:R-:W-:Y:S01]  /*a0c0*/  IMAD.WIDE R36, R23, 0x4, R18.reuse ;  /* 0x0000000417247825 */ /* 0x102fe200078e0212 */
[----:B------:R-:W3:Y:S03]  /*a0d0*/  LD.E R31, desc[UR8][R44.64] ;  /* 0x000000082c1f7980 */ /* 0x000ee6000c101900 */
[--C-:B------:R-:W-:Y:S01]  /*a0e0*/  IMAD.WIDE R42, R33, 0x4, R18.reuse ;  /* 0x00000004212a7825 */ /* 0x100fe200078e0212 */
[----:B------:R0:W3:Y:S03]  /*a0f0*/  LD.E R32, desc[UR8][R36.64] ;  /* 0x0000000824207980 */ /* 0x0000e6000c101900 */
[----:B------:R-:W-:-:S04]  /*a100*/  IMAD.WIDE R40, R30, 0x4, R18 ;  /* 0x000000041e287825 */ /* 0x000fc800078e0212 */
[----:B------:R-:W-:Y:S01]  /*a110*/  IMAD.WIDE R38, R21, 0x4, R18 ;  /* 0x0000000415267825 */ /* 0x000fe200078e0212 */
[----:B----4-:R-:W-:Y:S02]  /*a120*/  FSETP.GEU.AND P4, PT, R29, R24, PT ;  /* 0x000000181d00720b */ /* 0x010fe40003f8e000 */
[----:B------:R-:W4:Y:S04]  /*a130*/  LD.E R24, desc[UR8][R42.64] ;  /* 0x000000082a187980 */ /* 0x000f28000c101900 */
[----:B------:R-:W4:Y:S01]  /*a140*/  LD.E R29, desc[UR8][R40.64] ;  /* 0x00000008281d7980 */ /* 0x000f22000c101900 */
[----:B--2---:R-:W-:Y:S02]  /*a150*/  FSETP.GEU.AND P1, PT, R22, R13, PT ;  /* 0x0000000d1600720b */ /* 0x004fe40003f2e000 */
[----:B------:R-:W-:-:S05]  /*a160*/  SEL R22, R17, R20, P5 ;  /* 0x0000001411167207 */ /* 0x000fca0002800000 */
[----:B0-----:R-:W-:-:S05]  /*a170*/  IMAD.WIDE R36, R22, 0x4, R18 ;  /* 0x0000000416247825 */ /* 0x001fca00078e0212 */
[----:B------:R0:W2:Y:S01]  /*a180*/  LD.E R26, desc[UR8][R36.64] ;  /* 0x00000008241a7980 */ /* 0x0000a2000c101900 */
[----:B---3--:R-:W-:-:S03]  /*a190*/  FSETP.GEU.AND P3, PT, R28, R27, PT ;  /* 0x0000001b1c00720b */ /* 0x008fc60003f6e000 */
[----:B------:R1:W2:Y:S01]  /*a1a0*/  LD.E R27, desc[UR8][R38.64] ;  /* 0x00000008261b7980 */ /* 0x0002a2000c101900 */
[----:B------:R-:W-:Y:S02]  /*a1b0*/  SEL R13, R14, R9, P0 ;  /* 0x000000090e0d7207 */ /* 0x000fe40000000000 */
[----:B------:R-:W-:Y:S02]  /*a1c0*/  SEL R14, R9, R14, P0 ;  /* 0x0000000e090e7207 */ /* 0x000fe40000000000 */
[----:B------:R-:W-:Y:S02]  /*a1d0*/  SEL R9, R12, R15, P2 ;  /* 0x0000000f0c097207 */ /* 0x000fe40001000000 */
[----:B------:R-:W-:Y:S02]  /*a1e0*/  SEL R17, R20, R17, P5 ;  /* 0x0000001114117207 */ /* 0x000fe40002800000 */
[----:B------:R-:W-:Y:S01]  /*a1f0*/  SEL R12, R15, R12, P2 ;  /* 0x0000000c0f0c7207 */ /* 0x000fe20001000000 */
[----:B------:R-:W-:Y:S01]  /*a200*/  IMAD.WIDE R44, R14, 0x4, R18 ;  /* 0x000000040e2c7825 */ /* 0x000fe200078e0212 */
[----:B------:R-:W-:-:S03]  /*a210*/  SEL R20, R25, R16, P1 ;  /* 0x0000001019147207 */ /* 0x000fc60000800000 */
[----:B0-----:R-:W-:-:S04]  /*a220*/  IMAD.WIDE R36, R17, 0x4, R18 ;  /* 0x0000000411247825 */ /* 0x001fc800078e0212 */
[--C-:B------:R-:W-:Y:S01]  /*a230*/  IMAD.WIDE R42, R13, 0x4, R18.reuse ;  /* 0x000000040d2a7825 */ /* 0x100fe200078e0212 */
[----:B------:R-:W-:Y:S01]  /*a240*/  FSETP.GEU.AND P0, PT, R32, R31, PT ;  /* 0x0000001f2000720b */ /* 0x000fe20003f0e000 */
[----:B------:R-:W3:Y:S02]  /*a250*/  LD.E R28, desc[UR8][R44.64] ;  /* 0x000000082c1c7980 */ /* 0x000ee4000c101900 */
[--C-:B------:R-:W-:Y:S02]  /*a260*/  IMAD.WIDE R40, R12, 0x4, R18.reuse ;  /* 0x000000040c287825 */ /* 0x100fe400078e0212 */
[----:B------:R0:W3:Y:S02]  /*a270*/  LD.E R31, desc[UR8][R36.64] ;  /* 0x00000008241f7980 */ /* 0x0000e4000c101900 */
[----:B-1----:R-:W-:-:S04]  /*a280*/  IMAD.WIDE R38, R9, 0x4, R18 ;  /* 0x0000000409267825 */ /* 0x002fc800078e0212 */
[----:B0-----:R-:W-:Y:S01]  /*a290*/  IMAD.WIDE R36, R20, 0x4, R18 ;  /* 0x0000000414247825 */ /* 0x001fe200078e0212 */
[----:B----4-:R-:W-:Y:S02]  /*a2a0*/  FSETP.GEU.AND P2, PT, R29, R24, PT ;  /* 0x000000181d00720b */ /* 0x010fe40003f4e000 */
[----:B------:R0:W4:Y:S04]  /*a2b0*/  LD.E R24, desc[UR8][R42.64] ;  /* 0x000000082a187980 */ /* 0x000128000c101900 */
[----:B------:R1:W4:Y:S01]  /*a2c0*/  LD.E R29, desc[UR8][R40.64] ;  /* 0x00000008281d7980 */ /* 0x000322000c101900 */
[----:B--2---:R-:W-:-:S03]  /*a2d0*/  FSETP.GEU.AND P5, PT, R26, R27, PT ;  /* 0x0000001b1a00720b */ /* 0x004fc60003fae000 */
[----:B------:R2:W4:Y:S04]  /*a2e0*/  LD.E R26, desc[UR8][R38.64] ;  /* 0x00000008261a7980 */ /* 0x000528000c101900 */
[----:B------:R2:W4:Y:S01]  /*a2f0*/  LD.E R27, desc[UR8][R36.64] ;  /* 0x00000008241b7980 */ /* 0x000522000c101900 */
[----:B------:R-:W-:Y:S02]  /*a300*/  SEL R15, R10, R7, P4 ;  /* 0x000000070a0f7207 */ /* 0x000fe40002000000 */
[----:B------:R-:W-:Y:S02]  /*a310*/  SEL R10, R7, R10, P4 ;  /* 0x0000000a070a7207 */ /* 0x000fe40002000000 */
[----:B------:R-:W-:Y:S02]  /*a320*/  SEL R25, R16, R25, P1 ;  /* 0x0000001910197207 */ /* 0x000fe40000800000 */
[----:B------:R-:W-:-:S02]  /*a330*/  SEL R7, R8, R11, P3 ;  /* 0x0000000b08077207 */ /* 0x000fc40001800000 */
[----:B------:R-:W-:Y:S01]  /*a340*/  SEL R8, R11, R8, P3 ;  /* 0x000000080b087207 */ /* 0x000fe20001800000 */
[----:B------:R-:W-:-:S04]  /*a350*/  IMAD.WIDE R44, R25, 0x4, R18 ;  /* 0x00000004192c7825 */ /* 0x000fc800078e0212 */
[--C-:B0-----:R-:W-:Y:S01]  /*a360*/  IMAD.WIDE R42, R10, 0x4, R18.reuse ;  /* 0x000000040a2a7825 */ /* 0x101fe200078e0212 */
[----:B------:R-:W4:Y:S03]  /*a370*/  LD.E R11, desc[UR8][R44.64] ;  /* 0x000000082c0b7980 */ /* 0x000f26000c101900 */
[--C-:B-1----:R-:W-:Y:S01]  /*a380*/  IMAD.WIDE R40, R15, 0x4, R18.reuse ;  /* 0x000000040f287825 */ /* 0x102fe200078e0212 */
[----:B---3--:R-:W-:Y:S01]  /*a390*/  FSETP.GEU.AND P6, PT, R28, R31, PT ;  /* 0x0000001f1c00720b */ /* 0x008fe20003fce000 */
[----:B------:R-:W3:Y:S02]  /*a3a0*/  LD.E R16, desc[UR8][R42.64] ;  /* 0x000000082a107980 */ /* 0x000ee4000c101900 */
[--C-:B--2---:R-:W-:Y:S02]  /*a3b0*/  IMAD.WIDE R38, R8, 0x4, R18.reuse ;  /* 0x0000000408267825 */ /* 0x104fe400078e0212 */
[----:B------:R-:W2:Y:S01]  /*a3c0*/  LD.E R28, desc[UR8][R40.64] ;  /* 0x00000008281c7980 */ /* 0x000ea2000c101900 */
[----:B------:R-:W-:Y:S01]  /*a3d0*/  SEL R32, R34, R23, P0 ;  /* 0x0000001722207207 */ /* 0x000fe20000000000 */
[----:B------:R-:W-:Y:S01]  /*a3e0*/  IMAD.WIDE R36, R7, 0x4, R18 ;  /* 0x0000000407247825 */ /* 0x000fe200078e0212 */
[----:B----4-:R-:W-:-:S02]  /*a3f0*/  FSETP.GEU.AND P3, PT, R29, R24, PT ;  /* 0x000000181d00720b */ /* 0x010fc40003f6e000 */
[----:B------:R-:W2:Y:S04]  /*a400*/  LD.E R29, desc[UR8][R38.64] ;  /* 0x00000008261d7980 */ /* 0x000ea8000c101900 */
[----:B------:R0:W4:Y:S01]  /*a410*/  LD.E R24, desc[UR8][R36.64] ;  /* 0x0000000824187980 */ /* 0x000122000c101900 */
[----:B------:R-:W-:Y:S01]  /*a420*/  FSETP.GEU.AND P4, PT, R27, R26, PT ;  /* 0x0000001a1b00720b */ /* 0x000fe20003f8e000 */
[----:B------:R-:W-:-:S06]  /*a430*/  IMAD.WIDE R26, R32, 0x4, R18 ;  /* 0x00000004201a7825 */ /* 0x000fcc00078e0212 */
[----:B------:R-:W4:Y:S01]  /*a440*/  LD.E R27, desc[UR8][R26.64] ;  /* 0x000000081a1b7980 */ /* 0x000f22000c101900 */
[----:B------:R-:W-:Y:S02]  /*a450*/  SEL R34, R23, R34, P0 ;  /* 0x0000002217227207 */ /* 0x000fe40000000000 */
[----:B---3--:R-:W-:Y:S02]  /*a460*/  FSETP.GEU.AND P1, PT, R16, R11, PT ;  /* 0x0000000b1000720b */ /* 0x008fe40003f2e000 */
[----:B------:R-:W-:Y:S02]  /*a470*/  SEL R16, R21, R22, P5 ;  /* 0x0000001615107207 */ /* 0x000fe40002800000 */
[----:B------:R-:W-:-:S05]  /*a480*/  SEL R21, R22, R21, P5 ;  /* 0x0000001516157207 */ /* 0x000fca0002800000 */
[----:B------:R-:W-:Y:S01]  /*a490*/  IMAD.WIDE R42, R21, 0x4, R18 ;  /* 0x00000004152a7825 */ /* 0x000fe200078e0212 */
[----:B------:R-:W-:-:S04]  /*a4a0*/  SEL R11, R30, R33, P2 ;  /* 0x000000211e0b7207 */ /* 0x000fc80001000000 */
[----:B------:R-:W3:Y:S01]  /*a4b0*/  LD.E R22, desc[UR8][R42.64] ;  /* 0x000000082a167980 */ /* 0x000ee2000c101900 */
[----:B0-----:R-:W-:-:S04]  /*a4c0*/  IMAD.WIDE R36, R11, 0x4, R18 ;  /* 0x000000040b247825 */ /* 0x001fc800078e0212 */
[--C-:B------:R-:W-:Y:S02]  /*a4d0*/  IMAD.WIDE R44, R16, 0x4, R18.reuse ;  /* 0x00000004102c7825 */ /* 0x100fe400078e0212 */
[----:B------:R-:W3:Y:S01]  /*a4e0*/  LD.E R36, desc[UR8][R36.64] ;  /* 0x0000000824247980 */ /* 0x000ee2000c101900 */
[----:B--2---:R-:W-:Y:S02]  /*a4f0*/  FSETP.GEU.AND P0, PT, R29, R28, PT ;  /* 0x0000001c1d00720b */ /* 0x004fe40003f0e000 */
[----:B------:R-:W-:Y:S01]  /*a500*/  SEL R28, R17, R14, P6 ;  /* 0x0000000e111c7207 */ /* 0x000fe20003000000 */
[----:B------:R0:W2:Y:S04]  /*a510*/  LD.E R29, desc[UR8][R44.64] ;  /* 0x000000082c1d7980 */ /* 0x0000a8000c101900 */
[----:B------:R-:W-:Y:S01]  /*a520*/  IMAD.WIDE R40, R28, 0x4, R18 ;  /* 0x000000041c287825 */ /* 0x000fe200078e0212 */
[----:B------:R-:W-:-:S02]  /*a530*/  SEL R17, R14, R17, P6 ;  /* 0x000000110e117207 */ /* 0x000fc40003000000 */
[----:B------:R-:W-:Y:S02]  /*a540*/  SEL R14, R13, R12, P3 ;  /* 0x0000000c0d0e7207 */ /* 0x000fe40001800000 */
[----:B------:R1:W3:Y:S03]  /*a550*/  LD.E R23, desc[UR8][R40.64] ;  /* 0x0000000828177980 */ /* 0x0002e6000c101900 */
[----:B------:R-:W-:Y:S01]  /*a560*/  IMAD.WIDE R38, R14, 0x4, R18 ;  /* 0x000000040e267825 */ /* 0x000fe200078e0212 */
[----:B----4-:R-:W-:-:S03]  /*a570*/  FSETP.GEU.AND P6, PT, R27, R24, PT ;  /* 0x000000181b00720b */ /* 0x010fc60003fce000 */
[--C-:B------:R-:W-:Y:S01]  /*a580*/  IMAD.WIDE R26, R17, 0x4, R18.reuse ;  /* 0x00000004111a7825 */ /* 0x100fe200078e0212 */
[----:B------:R4:W2:Y:S05]  /*a590*/  LD.E R24, desc[UR8][R38.64] ;  /* 0x0000000826187980 */ /* 0x0008aa000c101900 */
[----:B------:R-:W2:Y:S01]  /*a5a0*/  LD.E R27, desc[UR8][R26.64] ;  /* 0x000000081a1b7980 */ /* 0x000ea2000c101900 */
[----:B------:R-:W-:Y:S02]  /*a5b0*/  SEL R12, R12, R13, P3 ;  /* 0x0000000d0c0c7207 */ /* 0x000fe40001800000 */
[----:B------:R-:W-:Y:S02]  /*a5c0*/  SEL R13, R9, R20, P4 ;  /* 0x00000014090d7207 */ /* 0x000fe40002000000 */
[----:B------:R-:W-:Y:S01]  /*a5d0*/  SEL R9, R20, R9, P4 ;  /* 0x0000000914097207 */ /* 0x000fe20002000000 */
[----:B0-----:R-:W-:-:S04]  /*a5e0*/  IMAD.WIDE R44, R12, 0x4, R18 ;  /* 0x000000040c2c7825 */ /* 0x001fc800078e0212 */
[--C-:B------:R-:W-:Y:S01]  /*a5f0*/  IMAD.WIDE R42, R13, 0x4, R18.reuse ;  /* 0x000000040d2a7825 */ /* 0x100fe200078e0212 */
[----:B------:R0:W2:Y:S03]  /*a600*/  LD.E R20, desc[UR8][R44.64] ;  /* 0x000000082c147980 */ /* 0x0000a6000c101900 */
[----:B-1----:R-:W-:Y:S01]  /*a610*/  IMAD.WIDE R40, R9, 0x4, R18 ;  /* 0x0000000409287825 */ /* 0x002fe200078e0212 */
[----:B---3--:R-:W-:Y:S02]  /*a620*/  FSETP.GEU.AND P3, PT, R23, R22, PT ;  /* 0x000000161700720b */ /* 0x008fe40003f6e000 */
[----:B------:R-:W-:Y:S01]  /*a630*/  SEL R22, R25, R10, P1 ;  /* 0x0000000a19167207 */ /* 0x000fe20000800000 */
[----:B------:R1:W3:Y:S01]  /*a640*/  LD.E R23, desc[UR8][R42.64] ;  /* 0x000000082a177980 */ /* 0x0002e2000c101900 */
[----:B------:R-:W-:-:S03]  /*a650*/  SEL R25, R10, R25, P1 ;  /* 0x000000190a197207 */ /* 0x000fc60000800000 */
[--C-:B----4-:R-:W-:Y:S01]  /*a660*/  IMAD.WIDE R38, R22, 0x4, R18.reuse ;  /* 0x0000000416267825 */ /* 0x110fe200078e0212 */
[----:B--2---:R-:W-:Y:S02]  /*a670*/  FSETP.GEU.AND P5, PT, R29, R36, PT ;  /* 0x000000241d00720b */ /* 0x004fe40003fae000 */
[----:B------:R-:W-:Y:S02]  /*a680*/  SEL R10, R15, R8, P0 ;  /* 0x000000080f0a7207 */ /* 0x000fe40000000000 */
[----:B------:R-:W2:Y:S03]  /*a690*/  LD.E R29, desc[UR8][R38.64] ;  /* 0x00000008261d7980 */ /* 0x000ea6000c101900 */
[----:B------:R-:W-:-:S05]  /*a6a0*/  IMAD.WIDE R36, R10, 0x4, R18 ;  /* 0x000000040a247825 */ /* 0x000fca00078e0212 */
[----:B------:R-:W4:Y:S01]  /*a6b0*/  LD.E R31, desc[UR8][R36.64] ;  /* 0x00000008241f7980 */ /* 0x000f22000c101900 */
[----:B------:R-:W-:-:S03]  /*a6c0*/  FSETP.GEU.AND P1, PT, R24, R27, PT ;  /* 0x0000001b1800720b */ /* 0x000fc60003f2e000 */
[----:B------:R1:W2:Y:S01]  /*a6d0*/  LD.E R24, desc[UR8][R40.64] ;  /* 0x0000000828187980 */ /* 0x0002a2000c101900 */
[----:B------:R-:W-:-:S06]  /*a6e0*/  IMAD.WIDE R26, R25, 0x4, R18 ;  /* 0x00000004191a7825 */ /* 0x000fcc00078e0212 */
[----:B------:R-:W4:Y:S01]  /*a6f0*/  LD.E R26, desc[UR8][R26.64] ;  /* 0x000000081a1a7980 */ /* 0x000f22000c101900 */
[----:B------:R-:W-:Y:S02]  /*a700*/  SEL R15, R8, R15, P0 ;  /* 0x0000000f080f7207 */ /* 0x000fe40000000000 */
[----:B------:R-:W-:Y:S02]  /*a710*/  SEL R8, R7, R32, P6 ;  /* 0x0000002007087207 */ /* 0x000fe40003000000 */
[----:B------:R-:W-:Y:S02]  /*a720*/  SEL R7, R32, R7, P6 ;  /* 0x0000000720077207 */ /* 0x000fe40003000000 */
[----:B------:R-:W-:Y:S01]  /*a730*/  SEL R30, R33, R30, P2 ;  /* 0x0000001e211e7207 */ /* 0x000fe20001000000 */
[----:B------:R-:W-:-:S04]  /*a740*/  IMAD.WIDE R32, R15, 0x4, R18 ;  /* 0x000000040f207825 */ /* 0x000fc800078e0212 */
[--C-:B0-----:R-:W-:Y:S02]  /*a750*/  IMAD.WIDE R44, R8, 0x4, R18.reuse ;  /* 0x00000004082c7825 */ /* 0x101fe400078e0212 */
[----:B------:R-:W4:Y:S02]  /*a760*/  LD.E R33, desc[UR8][R32.64] ;  /* 0x0000000820217980 */ /* 0x000f24000c101900 */
[----:B-1----:R-:W-:-:S04]  /*a770*/  IMAD.WIDE R42, R34, 0x4, R18 ;  /* 0x00000004222a7825 */ /* 0x002fc800078e0212 */
[----:B------:R-:W-:Y:S01]  /*a780*/  IMAD.WIDE R40, R7, 0x4, R18 ;  /* 0x0000000407287825 */ /* 0x000fe200078e0212 */
[----:B------:R-:W-:-:S04]  /*a790*/  SEL R35, R11, R16, P5 ;  /* 0x000000100b237207 */ /* 0x000fc80002800000 */
[----:B------:R0:W4:Y:S01]  /*a7a0*/  LD.E R27, desc[UR8][R40.64] ;  /* 0x00000008281b7980 */ /* 0x000122000c101900 */
[----:B------:R-:W-:-:S04]  /*a7b0*/  IMAD.WIDE R38, R30, 0x4, R18 ;  /* 0x000000041e267825 */ /* 0x000fc800078e0212 */
[----:B------:R-:W-:Y:S01]  /*a7c0*/  IMAD.WIDE R36, R35, 0x4, R18 ;  /* 0x0000000423247825 */ /* 0x000fe200078e0212 */
[----:B---3--:R-:W-:Y:S02]  /*a7d0*/  FSETP.GEU.AND P0, PT, R23, R20, PT ;  /* 0x000000141700720b */ /* 0x008fe40003f0e000 */
[----:B------:R-:W3:Y:S01]  /*a7e0*/  LD.E R20, desc[UR8][R44.64] ;  /* 0x000000082c147980 */ /* 0x000ee2000c101900 */
[----:B--2---:R-:W-:-:S03]  /*a7f0*/  FSETP.GEU.AND P4, PT, R29, R24, PT ;  /* 0x000000181d00720b */ /* 0x004fc60003f8e000 */
[----:B------:R-:W2:Y:S04]  /*a800*/  LD.E R24, desc[UR8][R42.64] ;  /* 0x000000082a187980 */ /* 0x000ea8000c101900 */
[----:B------:R1:W2:Y:S01]  /*a810*/  LD.E R29, desc[UR8][R38.64] ;  /* 0x00000008261d7980 */ /* 0x0002a2000c101900 */
[----:B----4-:R-:W-:-:S03]  /*a820*/  FSETP.GEU.AND P2, PT, R31, R26, PT ;  /* 0x0000001a1f00720b */ /* 0x010fc60003f4e000 */
[----:B------:R4:W4:Y:S01]  /*a830*/  LD.E R26, desc[UR8][R36.64] ;  /* 0x00000008241a7980 */ /* 0x000922000c101900 */
[----:B------:R-:W-:Y:S02]  /*a840*/  SEL R23, R28, R21, P3 ;  /* 0x000000151c177207 */ /* 0x000fe40001800000 */
[----:B------:R-:W-:Y:S02]  /*a850*/  SEL R28, R21, R28, P3 ;  /* 0x0000001c151c7207 */ /* 0x000fe40001800000 */
[----:B------:R-:W-:Y:S02]  /*a860*/  SEL R21, R14, R17, P1 ;  /* 0x000000110e157207 */ /* 0x000fe40000800000 */
[----:B------:R-:W-:Y:S02]  /*a870*/  SEL R14, R17, R14, P1 ;  /* 0x0000000e110e7207 */ /* 0x000fe40000800000 */
[----:B------:R-:W-:Y:S01]  /*a880*/  SEL R11, R16, R11, P5 ;  /* 0x0000000b100b7207 */ /* 0x000fe20002800000 */
[----:B0-----:R-:W-:-:S04]  /*a890*/  IMAD.WIDE R40, R23, 0x4, R18 ;  /* 0x0000000417287825 */ /* 0x001fc800078e0212 */
[----:B-1----:R-:W-:-:S04]  /*a8a0*/  IMAD.WIDE R38, R21, 0x4, R18 ;  /* 0x0000000415267825 */ /* 0x002fc800078e0212 */
[----:B------:R-:W-:-:S04]  /*a8b0*/  IMAD.WIDE R44, R11, 0x4, R18 ;  /* 0x000000040b2c7825 */ /* 0x000fc800078e0212 */
[--C-:B------:R-:W-:Y:S01]  /*a8c0*/  IMAD.WIDE R42, R28, 0x4, R18.reuse ;  /* 0x000000041c2a7825 */ /* 0x100fe200078e0212 */
[----:B------:R0:W4:Y:S04]  /*a8d0*/  LD.E R16, desc[UR8][R44.64] ;  /* 0x000000082c107980 */ /* 0x000128000c101900 */
[----:B------:R1:W4:Y:S01]  /*a8e0*/  LD.E R17, desc[UR8][R42.64] ;  /* 0x000000082a117980 */ /* 0x000322000c101900 */
[----:B---3--:R-:W-:Y:S01]  /*a8f0*/  FSETP.GEU.AND P5, PT, R20, R33, PT ;  /* 0x000000211400720b */ /* 0x008fe20003fae000 */
[----:B------:R-:W-:-:S06]  /*a900*/  IMAD.WIDE R32, R14, 0x4, R18 ;  /* 0x000000040e207825 */ /* 0x000fcc00078e0212 */
[----:B------:R-:W3:Y:S01]  /*a910*/  LD.E R32, desc[UR8][R32.64] ;  /* 0x0000000820207980 */ /* 0x000ee2000c101900 */
[----:B--2---:R-:W-:Y:S02]  /*a920*/  FSETP.GEU.AND P3, PT, R24, R27, PT ;  /* 0x0000001b1800720b */ /* 0x004fe40003f6e000 */
[----:B------:R-:W-:Y:S01]  /*a930*/  SEL R24, R12, R13, P0 ;  /* 0x0000000d0c187207 */ /* 0x000fe20000000000 */
[----:B------:R2:W3:Y:S04]  /*a940*/  LD.E R27, desc[UR8][R40.64] ;  /* 0x00000008281b7980 */ /* 0x0004e8000c101900 */
[----:B----4-:R-:W-:Y:S01]  /*a950*/  IMAD.WIDE R36, R24, 0x4, R18 ;  /* 0x0000000418247825 */ /* 0x010fe200078e0212 */
[----:B------:R-:W-:Y:S02]  /*a960*/  FSETP.GEU.AND P1, PT, R26, R29, PT ;  /* 0x0000001d1a00720b */ /* 0x000fe40003f2e000 */
[----:B------:R4:W3:Y:S04]  /*a970*/  LD.E R26, desc[UR8][R38.64] ;  /* 0x00000008261a7980 */ /* 0x0008e8000c101900 */
[----:B------:R-:W3:Y:S01]  /*a980*/  LD.E R37, desc[UR8][R36.64] ;  /* 0x0000000824257980 */ /* 0x000ee2000c101900 */
[----:B------:R-:W-:-:S02]  /*a990*/  SEL R20, R22, R9, P4 ;  /* 0x0000000916147207 */ /* 0x000fc40002000000 */
[----:B------:R-:W-:Y:S02]  /*a9a0*/  SEL R13, R13, R12, P0 ;  /* 0x0000000c0d0d7207 */ /* 0x000fe40000000000 */
[----:B------:R-:W-:Y:S02]  /*a9b0*/  SEL R22, R9, R22, P4 ;  /* 0x0000001609167207 */ /* 0x000fe40002000000 */
[----:B------:R-:W-:Y:S01]  /*a9c0*/  SEL R31, R10, R25, P2 ;  /* 0x000000190a1f7207 */ /* 0x000fe20001000000 */
[----:B0-----:R-:W-:Y:S01]  /*a9d0*/  IMAD.WIDE R44, R13, 0x4, R18 ;  /* 0x000000040d2c7825 */ /* 0x001fe200078e0212 */
[----:B------:R-:W-:-:S03]  /*a9e0*/  SEL R25, R25, R10, P2 ;  /* 0x0000000a19197207 */ /* 0x000fc60001000000 */
[--C-:B-1----:R-:W-:Y:S01]  /*a9f0*/  IMAD.WIDE R42, R22, 0x4, R18.reuse ;  /* 0x00000004162a7825 */ /* 0x102fe200078e0212 */
[----:B------:R-:W3:Y:S01]  /*aa00*/  LD.E R12, desc[UR8][R44.64] ;  /* 0x000000082c0c7980 */ /* 0x000ee2000c101900 */
[----:B------:R-:W-:Y:S02]  /*aa10*/  SEL R10, R15, R8, P5 ;  /* 0x000000080f0a7207 */ /* 0x000fe40002800000 */
[--C-:B--2---:R-:W-:Y:S01]  /*aa20*/  IMAD.WIDE R40, R25, 0x4, R18.reuse ;  /* 0x0000000419287825 */ /* 0x104fe200078e0212 */
[----:B------:R-:W2:Y:S03]  /*aa30*/  LD.E R9, desc[UR8][R42.64] ;  /* 0x000000082a097980 */ /* 0x000ea6000c101900 */
[----:B----4-:R-:W-:Y:S01]  /*aa40*/  IMAD.WIDE R38, R31, 0x4, R18 ;  /* 0x000000041f267825 */ /* 0x010fe200078e0212 */
[----:B------:R-:W-:-:S04]  /*aa50*/  FSETP.GEU.AND P0, PT, R17, R16, PT ;  /* 0x000000101100720b */ /* 0x000fc80003f0e000 */
[----:B------:R0:W4:Y:S01]  /*aa60*/  LD.E R16, desc[UR8][R38.64] ;  /* 0x0000000826107980 */ /* 0x000122000c101900 */
[----:B---3--:R-:W-:Y:S01]  /*aa70*/  FSETP.GEU.AND P4, PT, R32, R27, PT ;  /* 0x0000001b2000720b */ /* 0x008fe20003f8e000 */
[--C-:B------:R-:W-:Y:S02]  /*aa80*/  IMAD.WIDE R32, R20, 0x4, R18.reuse ;  /* 0x0000000414207825 */ /* 0x100fe400078e0212 */
[----:B------:R1:W3:Y:S04]  /*aa90*/  LD.E R27, desc[UR8][R40.64] ;  /* 0x00000008281b7980 */ /* 0x0002e8000c101900 */
[----:B------:R-:W3:Y:S01]  /*aaa0*/  LD.E R32, desc[UR8][R32.64] ;  /* 0x0000000820207980 */ /* 0x000ee2000c101900 */
[----:B------:R-:W-:Y:S01]  /*aab0*/  FSETP.GEU.AND P2, PT, R37, R26, PT ;  /* 0x0000001a2500720b */ /* 0x000fe20003f4e000 */
[----:B------:R-:W-:-:S05]  /*aac0*/  IMAD.WIDE R36, R10, 0x4, R18 ;  /* 0x000000040a247825 */ /* 0x000fca00078e0212 */
[----:B------:R-:W4:Y:S01]  /*aad0*/  LD.E R17, desc[UR8][R36.64] ;  /* 0x0000000824117980 */ /* 0x000f22000c101900 */
[----:B------:R-:W-:Y:S02]  /*aae0*/  SEL R15, R8, R15, P5 ;  /* 0x0000000f080f7207 */ /* 0x000fe40002800000 */
[----:B------:R-:W-:-:S05]  /*aaf0*/  SEL R26, R7, R34, P3 ;  /* 0x00000022071a7207 */ /* 0x000fca0001800000 */
[----:B0-----:R-:W-:Y:S01]  /*ab00*/  IMAD.WIDE R38, R26, 0x4, R18 ;  /* 0x000000041a267825 */ /* 0x001fe200078e0212 */
[----:B--2---:R-:W-:-:S03]  /*ab10*/  FSETP.GEU.AND P6, PT, R9, R12, PT ;  /* 0x0000000c0900720b */ /* 0x004fc60003fce000 */
[----:B------:R-:W-:Y:S01]  /*ab20*/  IMAD.WIDE R8, R15, 0x4, R18 ;  /* 0x000000040f087825 */ /* 0x000fe200078e0212 */
[----:B------:R-:W-:Y:S01]  /*ab30*/  SEL R12, R28, R11, P0 ;  /* 0x0000000b1c0c7207 */ /* 0x000fe20000000000 */
[----:B------:R-:W2:Y:S01]  /*ab40*/  LD.E R29, desc[UR8][R38.64] ;  /* 0x00000008261d7980 */ /* 0x000ea2000c101900 */
[----:B------:R-:W-:-:S03]  /*ab50*/  SEL R11, R11, R28, P0 ;  /* 0x0000001c0b0b7207 */ /* 0x000fc60000000000 */
[----:B------:R-:W2:Y:S02]  /*ab60*/  LD.E R8, desc[UR8][R8.64] ;  /* 0x0000000808087980 */ /* 0x000ea4000c101900 */
[----:B-1----:R-:W-:-:S05]  /*ab70*/  IMAD.WIDE R40, R11, 0x4, R18 ;  /* 0x000000040b287825 */ /* 0x002fca00078e0212 */
[----:B------:R-:W2:Y:S01]  /*ab80*/  LD.E R28, desc[UR8][R40.64] ;  /* 0x00000008281c7980 */ /* 0x000ea2000c101900 */
[----:B---3--:R-:W-:Y:S02]  /*ab90*/  FSETP.GEU.AND P5, PT, R27, R32, PT ;  /* 0x000000201b00720b */ /* 0x008fe40003fae000 */
[----:B------:R-:W-:Y:S02]  /*aba0*/  SEL R32, R14, R23, P4 ;  /* 0x000000170e207207 */ /* 0x000fe40002000000 */
[----:B------:R-:W-:Y:S02]  /*abb0*/  SEL R23, R23, R14, P4 ;  /* 0x0000000e17177207 */ /* 0x000fe40002000000 */
[----:B------:R-:W-:Y:S02]  /*abc0*/  SEL R14, R35, R30, P1 ;  /* 0x0000001e230e7207 */ /* 0x000fe40000800000 */
[----:B----4-:R-:W-:Y:S01]  /*abd0*/  FSETP.GEU.AND P0, PT, R17, R16, PT ;  /* 0x000000101100720b */ /* 0x010fe20003f0e000 */
[----:B------:R-:W-:-:S04]  /*abe0*/  IMAD.WIDE R16, R12, 0x4, R18 ;  /* 0x000000040c107825 */ /* 0x000fc800078e0212 */
[--C-:B------:R-:W-:Y:S02]  /*abf0*/  IMAD.WIDE R36, R23, 0x4, R18.reuse ;  /* 0x0000000417247825 */ /* 0x100fe400078e0212 */
[----:B------:R0:W3:Y:S02]  /*ac00*/  LD.E R16, desc[UR8][R16.64] ;  /* 0x0000000810107980 */ /* 0x0000e4000c101900 */
[----:B------:R-:W-:Y:S02]  /*ac10*/  IMAD.WIDE R42, R14, 0x4, R18 ;  /* 0x000000040e2a7825 */ /* 0x000fe400078e0212 */
[----:B------:R-:W3:Y:S04]  /*ac20*/  LD.E R33, desc[UR8][R36.64] ;  /* 0x0000000824217980 */ /* 0x000ee8000c101900 */
[----:B------:R1:W4:Y:S01]  /*ac30*/  LD.E R27, desc[UR8][R42.64] ;  /* 0x000000082a1b7980 */ /* 0x000322000c101900 */
[----:B------:R-:W-:-:S02]  /*ac40*/  SEL R7, R34, R7, P3 ;  /* 0x0000000722077207 */ /* 0x000fc40001800000 */
[----:B--2---:R-:W-:Y:S02]  /*ac50*/  FSETP.GEU.AND P3, PT, R29, R8, PT ;  /* 0x000000081d00720b */ /* 0x004fe40003f6e000 */
[----:B------:R-:W-:Y:S02]  /*ac60*/  SEL R29, R21, R24, P2 ;  /* 0x00000018151d7207 */ /* 0x000fe40001000000 */
[----:B------:R-:W-:Y:S02]  /*ac70*/  SEL R24, R24, R21, P2 ;  /* 0x0000001518187207 */ /* 0x000fe40001000000 */
[----:B0-----:R-:W-:Y:S01]  /*ac80*/  SEL R17, R13, R22, P6 ;  /* 0x000000160d117207 */ /* 0x001fe20003000000 */
[----:B------:R-:W-:-:S04]  /*ac90*/  IMAD.WIDE R8, R32, 0x4, R18 ;  /* 0x0000000420087825 */ /* 0x000fc800078e0212 */
[----:B-1----:R-:W-:-:S04]  /*aca0*/  IMAD.WIDE R42, R24, 0x4, R18 ;  /* 0x00000004182a7825 */ /* 0x002fc800078e0212 */
[--C-:B------:R-:W-:Y:S01]  /*acb0*/  IMAD.WIDE R44, R29, 0x4, R18.reuse ;  /* 0x000000041d2c7825 */ /* 0x100fe200078e0212 */
[----:B------:R-:W2:Y:S03]  /*acc0*/  LD.E R8, desc[UR8][R8.64] ;  /* 0x0000000808087980 */ /* 0x000ea6000c101900 */
[----:B------:R-:W-:Y:S01]  /*acd0*/  IMAD.WIDE R40, R17, 0x4, R18 ;  /* 0x0000000411287825 */ /* 0x000fe200078e0212 */
[----:B------:R-:W-:-:S04]  /*ace0*/  SEL R22, R22, R13, P6 ;  /* 0x0000000d16167207 */ /* 0x000fc80003000000 */
[----:B------:R-:W2:Y:S01]  /*acf0*/  LD.E R21, desc[UR8][R40.64] ;  /* 0x0000000828157980 */ /* 0x000ea2000c101900 */
[----:B------:R-:W-:Y:S01]  /*ad00*/  IMAD.WIDE R36, R22, 0x4, R18 ;  /* 0x0000000416247825 */ /* 0x000fe200078e0212 */
[----:B---3--:R-:W-:Y:S02]  /*ad10*/  FSETP.GEU.AND P2, PT, R33, R16, PT ;  /* 0x000000102100720b */ /* 0x008fe40003f4e000 */
[----:B------:R-:W2:Y:S01]  /*ad20*/  LD.E R16, desc[UR8][R42.64] ;  /* 0x000000082a107980 */ /* 0x000ea2000c101900 */
[----:B----4-:R-:W-:-:S03]  /*ad30*/  FSETP.GEU.AND P4, PT, R28, R27, PT ;  /* 0x0000001b1c00720b */ /* 0x010fc60003f8e000 */
[----:B------:R-:W3:Y:S01]  /*ad40*/  LD.E R33, desc[UR8][R44.64] ;  /* 0x000000082c217980 */ /* 0x000ee2000c101900 */
[----:B------:R-:W-:-:S03]  /*ad50*/  SEL R27, R20, R25, P5 ;  /* 0x00000019141b7207 */ /* 0x000fc60002800000 */
[----:B------:R0:W4:Y:S02]  /*ad60*/  LD.E R28, desc[UR8][R36.64] ;  /* 0x00000008241c7980 */ /* 0x000124000c101900 */
[----:B------:R-:W-:-:S05]  /*ad70*/  IMAD.WIDE R38, R27, 0x4, R18 ;  /* 0x000000041b267825 */ /* 0x000fca00078e0212 */
[----:B------:R-:W4:Y:S01]  /*ad80*/  LD.E R9, desc[UR8][R38.64] ;  /* 0x0000000826097980 */ /* 0x000f22000c101900 */
[----:B------:R-:W-:Y:S02]  /*ad90*/  SEL R25, R25, R20, P5 ;  /* 0x0000001419197207 */ /* 0x000fe40002800000 */
[----:B------:R-:W-:Y:S02]  /*ada0*/  SEL R20, R31, R10, P0 ;  /* 0x0000000a1f147207 */ /* 0x000fe40000000000 */
[----:B------:R-:W-:-:S05]  /*adb0*/  SEL R31, R10, R31, P0 ;  /* 0x0000001f0a1f7207 */ /* 0x000fca0000000000 */
[----:B0-----:R-:W-:-:S04]  /*adc0*/  IMAD.WIDE R36, R31, 0x4, R18 ;  /* 0x000000041f247825 */ /* 0x001fc800078e0212 */
[----:B------:R-:W-:-:S04]  /*add0*/  IMAD.WIDE R42, R25, 0x4, R18 ;  /* 0x00000004192a7825 */ /* 0x000fc800078e0212 */
[----:B------:R-:W-:Y:S01]  /*ade0*/  IMAD.WIDE R40, R20, 0x4, R18 ;  /* 0x0000000414287825 */ /* 0x000fe200078e0212 */
[----:B------:R-:W4:Y:S04]  /*adf0*/  LD.E R10, desc[UR8][R42.64] ;  /* 0x000000082a0a7980 */ /* 0x000f28000c101900 */
[----:B------:R-:W4:Y:S01]  /*ae00*/  LD.E R13, desc[UR8][R40.64] ;  /* 0x00000008280d7980 */ /* 0x000f22000c101900 */
[----:B--2---:R-:W-:-:S03]  /*ae10*/  FSETP.GEU.AND P0, PT, R21, R16, PT ;  /* 0x000000101500720b */ /* 0x004fc60003f0e000 */
[----:B------:R0:W2:Y:S01]  /*ae20*/  LD.E R21, desc[UR8][R36.64] ;  /* 0x0000000824157980 */ /* 0x0000a2000c101900 */
[----:B---3--:R-:W-:Y:S02]  /*ae30*/  FSETP.GEU.AND P6, PT, R33, R8, PT ;  /* 0x000000082100720b */ /* 0x008fe40003fce000 */
[----:B------:R-:W-:Y:S02]  /*ae40*/  SEL R8, R15, R26, P3 ;  /* 0x0000001a0f087207 */ /* 0x000fe40001800000 */
[----:B------:R-:W-:Y:S01]  /*ae50*/  SEL R16, R26, R15, P3 ;  /* 0x0000000f1a107207 */ /* 0x000fe20001800000 */
[----:B0-----:R-:W-:-:S04]  /*ae60*/  IMAD.WIDE R36, R7, 0x4, R18 ;  /* 0x0000000407247825 */ /* 0x001fc800078e0212 */
[----:B------:R-:W-:Y:S01]  /*ae70*/  IMAD.WIDE R38, R8, 0x4, R18 ;  /* 0x0000000408267825 */ /* 0x000fe200078e0212 */
[----:B------:R0:W3:Y:S01]  /*ae80*/  LD.E R15, desc[UR8][R36.64] ;  /* 0x00000008240f7980 */ /* 0x0000e2000c101900 */
[----:B----4-:R-:W-:-:S03]  /*ae90*/  FSETP.GEU.AND P5, PT, R9, R28, PT ;  /* 0x0000001c0900720b */ /* 0x010fc60003fae000 */
[----:B------:R-:W2:Y:S01]  /*aea0*/  LD.E R26, desc[UR8][R38.64] ;  /* 0x00000008261a7980 */ /* 0x000ea2000c101900 */
[----:B0-----:R-:W-:-:S05]  /*aeb0*/  IMAD.WIDE R36, R16, 0x4, R18 ;  /* 0x0000000410247825 */ /* 0x001fca00078e0212 */
[----:B------:R-:W3:Y:S01]  /*aec0*/  LD.E R28, desc[UR8][R36.64] ;  /* 0x00000008241c7980 */ /* 0x000ee2000c101900 */
[----:B------:R-:W-:Y:S02]  /*aed0*/  SEL R35, R30, R35, P1 ;  /* 0x000000231e237207 */ /* 0x000fe40000800000 */
[----:B------:R-:W-:Y:S02]  /*aee0*/  SEL R9, R11, R14, P4 ;  /* 0x0000000e0b097207 */ /* 0x000fe40002000000 */
[----:B------:R-:W-:Y:S01]  /*aef0*/  SEL R14, R14, R11, P4 ;  /* 0x0000000b0e0e7207 */ /* 0x000fe20002000000 */
[--C-:B------:R-:W-:Y:S01]  /*af00*/  IMAD.WIDE R40, R35, 0x4, R18.reuse ;  /* 0x0000000423287825 */ /* 0x100fe200078e0212 */
[----:B------:R-:W-:Y:S02]  /*af10*/  SEL R11, R23, R12, P2 ;  /* 0x0000000c170b7207 */ /* 0x000fe40001000000 */
[----:B------:R-:W-:Y:S02]  /*af20*/  SEL R12, R12, R23, P2 ;  /* 0x000000170c0c7207 */ /* 0x000fe40001000000 */
[----:B------:R-:W-:Y:S01]  /*af30*/  FSETP.GEU.AND P1, PT, R13, R10, PT ;  /* 0x0000000a0d00720b */ /* 0x000fe20003f2e000 */
[--C-:B------:R-:W-:Y:S01]  /*af40*/  IMAD.WIDE R42, R9, 0x4, R18.reuse ;  /* 0x00000004092a7825 */ /* 0x100fe200078e0212 */
[----:B------:R0:W4:Y:S03]  /*af50*/  LD.E R10, desc[UR8][R40.64] ;  /* 0x00000008280a7980 */ /* 0x000126000c101900 */
[----:B0-----:R-:W-:-:S04]  /*af60*/  IMAD.WIDE R40, R12, 0x4, R18 ;  /* 0x000000040c287825 */ /* 0x001fc800078e0212 */
[----:B------:R-:W-:-:S04]  /*af70*/  IMAD.WIDE R44, R14, 0x4, R18 ;  /* 0x000000040e2c7825 */ /* 0x000fc800078e0212 */
[----:B------:R-:W-:Y:S01]  /*af80*/  IMAD.WIDE R38, R11, 0x4, R18 ;  /* 0x000000040b267825 */ /* 0x000fe200078e0212 */
[----:B------:R-:W4:Y:S04]  /*af90*/  LD.E R13, desc[UR8][R44.64] ;  /* 0x000000082c0d7980 */ /* 0x000f28000c101900 */
[----:B------:R-:W4:Y:S01]  /*afa0*/  LD.E R23, desc[UR8][R38.64] ;  /* 0x0000000826177980 */ /* 0x000f22000c101900 */
[----:B--2---:R-:W-:-:S03]  /*afb0*/  FSETP.GEU.AND P2, PT, R26, R21, PT ;  /* 0x000000151a00720b */ /* 0x004fc60003f4e000 */
[----:B------:R-:W2:Y:S04]  /*afc0*/  LD.E R21, desc[UR8][R42.64] ;  /* 0x000000082a157980 */ /* 0x000ea8000c101900 */
[----:B------:R-:W2:Y:S01]  /*afd0*/  LD.E R26, desc[UR8][R40.64] ;  /* 0x00000008281a7980 */ /* 0x000ea2000c101900 */
[----:B---3--:R-:W-:Y:S02]  /*afe0*/  FSETP.GEU.AND P3, PT, R15, R28, PT ;  /* 0x0000001c0f00720b */ /* 0x008fe40003f6e000 */
[----:B------:R-:W-:-:S05]  /*aff0*/  SEL R28, R32, R29, P6 ;  /* 0x0000001d201c7207 */ /* 0x000fca0003000000 */
[----:B------:R-:W-:-:S05]  /*b000*/  IMAD.WIDE R36, R28, 0x4, R18 ;  /* 0x000000041c247825 */ /* 0x000fca00078e0212 */
[----:B------:R0:W3:Y:S01]  /*b010*/  LD.E R30, desc[UR8][R36.64] ;  /* 0x00000008241e7980 */ /* 0x0000e2000c101900 */
[----:B------:R-:W-:Y:S02]  /*b020*/  SEL R15, R17, R24, P0 ;  /* 0x00000018110f7207 */ /* 0x000fe40000000000 */
[----:B------:R-:W-:Y:S02]  /*b030*/  SEL R24, R24, R17, P0 ;  /* 0x0000001118187207 */ /* 0x000fe40000000000 */
[----:B------:R-:W-:Y:S02]  /*b040*/  SEL R17, R27, R22, P5 ;  /* 0x000000161b117207 */ /* 0x000fe40002800000 */
[----:B------:R-:W-:Y:S01]  /*b050*/  SEL R22, R22, R27, P5 ;  /* 0x0000001b16167207 */ /* 0x000fe20002800000 */
[----:B0-----:R-:W-:Y:S01]  /*b060*/  IMAD.WIDE R36, R15, 0x4, R18 ;  /* 0x000000040f247825 */ /* 0x001fe200078e0212 */
[----:B------:R-:W-:-:S03]  /*b070*/  SEL R27, R20, R25, P1 ;  /* 0x00000019141b7207 */ /* 0x000fc60000800000 */
[--C-:B------:R-:W-:Y:S01]  /*b080*/  IMAD.WIDE R42, R22, 0x4, R18.reuse ;  /* 0x00000004162a7825 */ /* 0x100fe200078e0212 */
[----:B------:R-:W-:Y:S01]  /*b090*/  SEL R29, R29, R32, P6 ;  /* 0x000000201d1d7207 */ /* 0x000fe20003000000 */
[----:B------:R-:W3:Y:S01]  /*b0a0*/  LD.E R37, desc[UR8][R36.64] ;  /* 0x0000000824257980 */ /* 0x000ee2000c101900 */
[----:B------:R-:W-:Y:S01]  /*b0b0*/  SEL R20, R25, R20, P1 ;  /* 0x0000001419147207 */ /* 0x000fe20000800000 */
[--C-:B------:R-:W-:Y:S01]  /*b0c0*/  IMAD.WIDE R32, R24, 0x4, R18.reuse ;  /* 0x0000000418207825 */ /* 0x100fe200078e0212 */
[----:B------:R-:W-:Y:S02]  /*b0d0*/  SEL R25, R8, R31, P2 ;  /* 0x0000001f08197207 */ /* 0x000fe40001000000 */
[----:B------:R-:W-:Y:S01]  /*b0e0*/  SEL R8, R31, R8, P2 ;  /* 0x000000081f087207 */ /* 0x000fe20001000000 */
[--C-:B------:R-:W-:Y:S01]  /*b0f0*/  IMAD.WIDE R44, R29, 0x4, R18.reuse ;  /* 0x000000041d2c7825 */ /* 0x100fe200078e0212 */
[----:B------:R0:W3:Y:S03]  /*b100*/  LD.E R31, desc[UR8][R32.64] ;  /* 0x00000008201f7980 */ /* 0x0000e6000c101900 */
[----:B------:R-:W-:-:S04]  /*b110*/  IMAD.WIDE R40, R17, 0x4, R18 ;  /* 0x0000000411287825 */ /* 0x000fc800078e0212 */
[----:B------:R-:W-:-:S04]  /*b120*/  IMAD.WIDE R38, R20, 0x4, R18 ;  /* 0x0000000414267825 */ /* 0x000fc800078e0212 */
[----:B0-----:R-:W-:Y:S01]  /*b130*/  IMAD.WIDE R32, R8, 0x4, R18 ;  /* 0x0000000408207825 */ /* 0x001fe200078e0212 */
[----:B----4-:R-:W-:Y:S01]  /*b140*/  FSETP.GEU.AND P0, PT, R13, R10, PT ;  /* 0x0000000a0d00720b */ /* 0x010fe20003f0e000 */
[----:B------:R-:W4:Y:S04]  /*b150*/  LD.E R34, desc[UR8][R38.64] ;  /* 0x0000000826227980 */ /* 0x000f28000c101900 */
[----:B------:R-:W4:Y:S01]  /*b160*/  LD.E R10, desc[UR8][R44.64] ;  /* 0x000000082c0a7980 */ /* 0x000f22000c101900 */
[----:B--2---:R-:W-:-:S03]  /*b170*/  FSETP.GEU.AND P4, PT, R26, R21, PT ;  /* 0x000000151a00720b */ /* 0x004fc60003f8e000 */
[----:B------:R-:W2:Y:S04]  /*b180*/  LD.E R26, desc[UR8][R42.64] ;  /* 0x000000082a1a7980 */ /* 0x000ea8000c101900 */
[----:B------:R-:W2:Y:S01]  /*b190*/  LD.E R21, desc[UR8][R40.64] ;  /* 0x0000000828157980 */ /* 0x000ea2000c101900 */
[----:B---3--:R-:W-:-:S03]  /*b1a0*/  FSETP.GEU.AND P5, PT, R30, R23, PT ;  /* 0x000000171e00720b */ /* 0x008fc60003fae000 */
[----:B------:R0:W3:Y:S02]  /*b1b0*/  LD.E R30, desc[UR8][R32.64] ;  /* 0x00000008201e7980 */ /* 0x0000e4000c101900 */
[----:B0-----:R-:W-:-:S05]  /*b1c0*/  IMAD.WIDE R32, R27, 0x4, R18 ;  /* 0x000000041b207825 */ /* 0x001fca00078e0212 */
[----:B------:R0:W3:Y:S01]  /*b1d0*/  LD.E R13, desc[UR8][R32.64] ;  /* 0x00000008200d7980 */ /* 0x0000e2000c101900 */
[----:B----4-:R-:W-:Y:S02]  /*b1e0*/  FSETP.GEU.AND P6, PT, R31, R10, PT ;  /* 0x0000000a1f00720b */ /* 0x010fe40003fce000 */
[----:B------:R-:W-:Y:S02]  /*b1f0*/  SEL R10, R9, R12, P4 ;  /* 0x0000000c090a7207 */ /* 0x000fe40002000000 */
[----:B------:R-:W-:Y:S02]  /*b200*/  SEL R9, R12, R9, P4 ;  /* 0x000000090c097207 */ /* 0x000fe40002000000 */
[----:B------:R-:W-:Y:S01]  /*b210*/  SEL R12, R11, R28, P5 ;  /* 0x0000001c0b0c7207 */ /* 0x000fe20002800000 */
[--C-:B------:R-:W-:Y:S01]  /*b220*/  IMAD.WIDE R38, R10, 0x4, R18.reuse ;  /* 0x000000040a267825 */ /* 0x100fe200078e0212 */
[----:B--2---:R-:W-:Y:S02]  /*b230*/  FSETP.GEU.AND P1, PT, R26, R37, PT ;  /* 0x000000251a00720b */ /* 0x004fe40003f2e000 */
[----:B------:R-:W-:Y:S01]  /*b240*/  SEL R26, R16, R7, P3 ;  /* 0x00000007101a7207 */ /* 0x000fe20001800000 */
[----:B------:R-:W-:-:S04]  /*b250*/  IMAD.WIDE R36, R25, 0x4, R18 ;  /* 0x0000000419247825 */ /* 0x000fc800078e0212 */
[--C-:B0-----:R-:W-:Y:S01]  /*b260*/  IMAD.WIDE R32, R26, 0x4, R18.reuse ;  /* 0x000000041a207825 */ /* 0x101fe200078e0212 */
[----:B------:R-:W-:Y:S02]  /*b270*/  FSETP.GEU.AND P2, PT, R34, R21, PT ;  /* 0x000000152200720b */ /* 0x000fe40003f4e000 */
[----:B------:R0:W2:Y:S04]  /*b280*/  LD.E R21, desc[UR8][R36.64] ;  /* 0x0000000824157980 */ /* 0x0000a8000c101900 */
[----:B------:R-:W2:Y:S01]  /*b290*/  LD.E R32, desc[UR8][R32.64] ;  /* 0x0000000820207980 */ /* 0x000ea2000c101900 */
[----:B------:R-:W-:Y:S02]  /*b2a0*/  SEL R16, R7, R16, P3 ;  /* 0x0000001007107207 */ /* 0x000fe40001800000 */
[----:B------:R-:W-:Y:S01]  /*b2b0*/  SEL R7, R14, R35, P0 ;  /* 0x000000230e077207 */ /* 0x000fe20000000000 */
[----:B------:R1:W4:Y:S01]  /*b2c0*/  LD.E R34, desc[UR8][R38.64] ;  /* 0x0000000826227980 */ /* 0x000322000c101900 */
[----:B0-----:R-:W-:-:S04]  /*b2d0*/  IMAD.WIDE R36, R12, 0x4, R18 ;  /* 0x000000040c247825 */ /* 0x001fc800078e0212 */
[----:B------:R-:W-:-:S05]  /*b2e0*/  IMAD.WIDE R40, R7, 0x4, R18 ;  /* 0x0000000407287825 */ /* 0x000fca00078e0212 */
[----:B------:R-:W4:Y:S01]  /*b2f0*/  LD.E R23, desc[UR8][R40.64] ;  /* 0x0000000828177980 */ /* 0x000f22000c101900 */
[----:B---3--:R-:W-:Y:S01]  /*b300*/  FSETP.GEU.AND P3, PT, R30, R13, PT ;  /* 0x0000000d1e00720b */ /* 0x008fe20003f6e000 */
        /* <DEDUP_REMOVED lines=8> */
[----:B------:R-:W-:-:S04]  /*b390*/  IMAD.WIDE R44, R11, 0x4, R18 ;  /* 0x000000040b2c7825 */ /* 0x000fc800078e0212 */
[----:B0-----:R-:W-:Y:S01]  /*b3a0*/  IMAD.WIDE R36, R15, 0x4, R18 ;  /* 0x000000040f247825 */ /* 0x001fe200078e0212 */
[----:B--2---:R-:W-:Y:S02]  /*b3b0*/  FSETP.GEU.AND P4, PT, R32, R21, PT ;  /* 0x000000152000720b */ /* 0x004fe40003f8e000 */
[----:B------:R-:W-:Y:S02]  /*b3c0*/  SEL R32, R29, R24, P6 ;  /* 0x000000181d207207 */ /* 0x000fe40003000000 */
[----:B------:R-:W-:Y:S02]  /*b3d0*/  SEL R29, R24, R29, P6 ;  /* 0x0000001d181d7207 */ /* 0x000fe40003000000 */
[----:B------:R-:W-:-:S03]  /*b3e0*/  SEL R24, R17, R20, P2 ;  /* 0x0000001411187207 */ /* 0x000fc60001000000 */
[----:B------:R-:W-:-:S05]  /*b3f0*/  IMAD.WIDE R40, R29, 0x4, R18 ;  /* 0x000000041d287825 */ /* 0x000fca00078e0212 */
[----:B------:R-:W2:Y:S01]  /*b400*/  LD.E R21, desc[UR8][R40.64] ;  /* 0x0000000828157980 */ /* 0x000ea2000c101900 */
[--C-:B------:R-:W-:Y:S01]  /*b410*/  IMAD.WIDE R42, R32, 0x4, R18.reuse ;  /* 0x00000004202a7825 */ /* 0x100fe200078e0212 */
[----:B----4-:R-:W-:Y:S02]  /*b420*/  FSETP.GEU.AND P5, PT, R34, R23, PT ;  /* 0x000000172200720b */ /* 0x010fe40003fae000 */
[----:B------:R-:W4:Y:S04]  /*b430*/  LD.E R23, desc[UR8][R44.64] ;  /* 0x000000082c177980 */ /* 0x000f28000c101900 */
[----:B------:R-:W4:Y:S01]  /*b440*/  LD.E R34, desc[UR8][R42.64] ;  /* 0x000000082a227980 */ /* 0x000f22000c101900 */
[----:B---3--:R-:W-:Y:S01]  /*b450*/  FSETP.GEU.AND P6, PT, R13, R30, PT ;  /* 0x0000001e0d00720b */ /* 0x008fe20003fce000 */
[----:B------:R-:W-:-:S02]  /*b460*/  IMAD.WIDE R30, R24, 0x4, R18 ;  /* 0x00000004181e7825 */ /* 0x000fc400078e0212 */
[----:B------:R0:W3:Y:S04]  /*b470*/  LD.E R13, desc[UR8][R36.64] ;  /* 0x00000008240d7980 */ /* 0x0000e8000c101900 */
[----:B------:R-:W3:Y:S01]  /*b480*/  LD.E R30, desc[UR8][R30.64] ;  /* 0x000000081e1e7980 */ /* 0x000ee2000c101900 */
[----:B------:R-:W-:Y:S02]  /*b490*/  SEL R35, R35, R14, P0 ;  /* 0x0000000e23237207 */ /* 0x000fe40000000000 */
[----:B0-----:R-:W-:Y:S02]  /*b4a0*/  SEL R36, R27, R8, P3 ;  /* 0x000000081b247207 */ /* 0x001fe40001800000 */
[----:B------:R-:W-:Y:S02]  /*b4b0*/  SEL R17, R20, R17, P2 ;  /* 0x0000001114117207 */ /* 0x000fe40001000000 */
[----:B------:R-:W-:-:S02]  /*b4c0*/  SEL R27, R8, R27, P3 ;  /* 0x0000001b081b7207 */ /* 0x000fc40001800000 */
[----:B------:R-:W-:-:S03]  /*b4d0*/  SEL R8, R7, R10, P5 ;  /* 0x0000000a07087207 */ /* 0x000fc60002800000 */
[----:B------:R-:W-:-:S05]  /*b4e0*/  IMAD.WIDE R40, R27, 0x4, R18 ;  /* 0x000000041b287825 */ /* 0x000fca00078e0212 */
[----:B------:R-:W3:Y:S01]  /*b4f0*/  LD.E R14, desc[UR8][R40.64] ;  /* 0x00000008280e7980 */ /* 0x000ee2000c101900 */
[----:B--2---:R-:W-:Y:S01]  /*b500*/  FSETP.GEU.AND P0, PT, R22, R21, PT ;  /* 0x000000151600720b */ /* 0x004fe20003f0e000 */
[----:B------:R-:W-:-:S05]  /*b510*/  IMAD.WIDE R20, R36, 0x4, R18 ;  /* 0x0000000424147825 */ /* 0x000fca00078e0212 */
[----:B------:R0:W2:Y:S01]  /*b520*/  LD.E R33, desc[UR8][R20.64] ;  /* 0x0000000814217980 */ /* 0x0000a2000c101900 */
[----:B----4-:R-:W-:Y:S02]  /*b530*/  FSETP.GEU.AND P1, PT, R34, R23, PT ;  /* 0x000000172200720b */ /* 0x010fe40003f2e000 */
[----:B------:R-:W-:Y:S01]  /*b540*/  SEL R34, R25, R26, P4 ;  /* 0x0000001a19227207 */ /* 0x000fe20002000000 */
[----:B------:R-:W-:-:S04]  /*b550*/  IMAD.WIDE R22, R17, 0x4, R18 ;  /* 0x0000000411167825 */ /* 0x000fc800078e0212 */
[--C-:B0-----:R-:W-:Y:S02]  /*b560*/  IMAD.WIDE R20, R35, 0x4, R18.reuse ;  /* 0x0000000423147825 */ /* 0x101fe400078e0212 */
[----:B------:R-:W2:Y:S01]  /*b570*/  LD.E R22, desc[UR8][R22.64] ;  /* 0x0000000816167980 */ /* 0x000ea2000c101900 */
[----:B---3--:R-:W-:Y:S01]  /*b580*/  FSETP.GEU.AND P3, PT, R30, R13, PT ;  /* 0x0000000d1e00720b */ /* 0x008fe20003f6e000 */
[--C-:B------:R-:W-:Y:S02]  /*b590*/  IMAD.WIDE R30, R8, 0x4, R18.reuse ;  /* 0x00000004081e7825 */ /* 0x100fe400078e0212 */
[----:B------:R-:W3:Y:S02]  /*b5a0*/  LD.E R20, desc[UR8][R20.64] ;  /* 0x0000000814147980 */ /* 0x000ee4000c101900 */
[----:B------:R-:W-:Y:S02]  /*b5b0*/  IMAD.WIDE R38, R34, 0x4, R18 ;  /* 0x0000000422267825 */ /* 0x000fe400078e0212 */
[----:B------:R-:W3:Y:S04]  /*b5c0*/  LD.E R13, desc[UR8][R30.64] ;  /* 0x000000081e0d7980 */ /* 0x000ee8000c101900 */
[----:B------:R0:W4:Y:S01]  /*b5d0*/  LD.E R23, desc[UR8][R38.64] ;  /* 0x0000000826177980 */ /* 0x000122000c101900 */
[----:B------:R-:W-:-:S02]  /*b5e0*/  SEL R7, R10, R7, P5 ;  /* 0x000000070a077207 */ /* 0x000fc40002800000 */
[----:B------:R-:W-:Y:S02]  /*b5f0*/  SEL R10, R9, R12, P6 ;  /* 0x0000000c090a7207 */ /* 0x000fe40003000000 */
[----:B------:R-:W-:Y:S02]  /*b600*/  SEL R9, R12, R9, P6 ;  /* 0x000000090c097207 */ /* 0x000fe40003000000 */
[----:B------:R-:W-:Y:S02]  /*b610*/  SEL R12, R11, R32, P1 ;  /* 0x000000200b0c7207 */ /* 0x000fe40000800000 */
[----:B------:R-:W-:Y:S01]  /*b620*/  SEL R32, R32, R11, P1 ;  /* 0x0000000b20207207 */ /* 0x000fe20000800000 */
[----:B------:R-:W-:-:S04]  /*b630*/  IMAD.WIDE R44, R7, 0x4, R18 ;  /* 0x00000004072c7825 */ /* 0x000fc800078e0212 */
[----:B------:R-:W-:-:S04]  /*b640*/  IMAD.WIDE R42, R10, 0x4, R18 ;  /* 0x000000040a2a7825 */ /* 0x000fc800078e0212 */
[--C-:B------:R-:W-:Y:S01]  /*b650*/  IMAD.WIDE R40, R9, 0x4, R18.reuse ;  /* 0x0000000409287825 */ /* 0x100fe200078e0212 */
[----:B------:R-:W4:Y:S03]  /*b660*/  LD.E R30, desc[UR8][R42.64] ;  /* 0x000000082a1e7980 */ /* 0x000f26000c101900 */
[----:B0-----:R-:W-:Y:S01]  /*b670*/  IMAD.WIDE R38, R12, 0x4, R18 ;  /* 0x000000040c267825 */ /* 0x001fe200078e0212 */
[----:B------:R-:W4:Y:S01]  /*b680*/  LD.E R11, desc[UR8][R40.64] ;  /* 0x00000008280b7980 */ /* 0x000f22000c101900 */
[----:B--2---:R-:W-:-:S03]  /*b690*/  FSETP.GEU.AND P2, PT, R33, R22, PT ;  /* 0x000000162100720b */ /* 0x004fc60003f4e000 */
[----:B------:R-:W2:Y:S01]  /*b6a0*/  LD.E R22, desc[UR8][R38.64] ;  /* 0x0000000826167980 */ /* 0x000ea2000c101900 */
[----:B---3--:R-:W-:Y:S02]  /*b6b0*/  FSETP.GEU.AND P1, PT, R13, R20, PT ;  /* 0x000000140d00720b */ /* 0x008fe40003f2e000 */
[----:B------:R-:W-:Y:S02]  /*b6c0*/  SEL R13, R29, R28, P0 ;  /* 0x0000001c1d0d7207 */ /* 0x000fe40000000000 */
[----:B----4-:R-:W-:Y:S02]  /*b6d0*/  FSETP.GEU.AND P5, PT, R23, R14, PT ;  /* 0x0000000e1700720b */ /* 0x010fe40003fae000 */
[----:B------:R-:W3:Y:S01]  /*b6e0*/  LD.E R23, desc[UR8][R44.64] ;  /* 0x000000082c177980 */ /* 0x000ee2000c101900 */
[----:B------:R-:W-:-:S05]  /*b6f0*/  IMAD.WIDE R20, R13, 0x4, R18 ;  /* 0x000000040d147825 */ /* 0x000fca00078e0212 */
[----:B------:R0:W4:Y:S02]  /*b700*/  LD.E R14, desc[UR8][R20.64] ;  /* 0x00000008140e7980 */ /* 0x000124000c101900 */
[----:B0-----:R-:W-:-:S06]  /*b710*/  IMAD.WIDE R20, R32, 0x4, R18 ;  /* 0x0000000420147825 */ /* 0x001fcc00078e0212 */
[----:B------:R-:W4:Y:S01]  /*b720*/  LD.E R21, desc[UR8][R20.64] ;  /* 0x0000000814157980 */ /* 0x000f22000c101900 */
[----:B------:R-:W-:Y:S02]  /*b730*/  SEL R28, R28, R29, P0 ;  /* 0x0000001d1c1c7207 */ /* 0x000fe40000000000 */
[----:B------:R-:W-:Y:S02]  /*b740*/  SEL R29, R34, R27, P5 ;  /* 0x0000001b221d7207 */ /* 0x000fe40002800000 */
[----:B------:R-:W-:Y:S02]  /*b750*/  SEL R25, R26, R25, P4 ;  /* 0x000000191a197207 */ /* 0x000fe40002000000 */
[----:B------:R-:W-:Y:S02]  /*b760*/  SEL R27, R27, R34, P5 ;  /* 0x000000221b1b7207 */ /* 0x000fe40002800000 */
[----:B------:R-:W-:Y:S02]  /*b770*/  SEL R26, R24, R15, P3 ;  /* 0x0000000f181a7207 */ /* 0x000fe40001800000 */
[----:B------:R-:W-:-:S02]  /*b780*/  SEL R15, R15, R24, P3 ;  /* 0x000000180f0f7207 */ /* 0x000fc40001800000 */
[----:B--2---:R-:W-:Y:S02]  /*b790*/  FSETP.GEU.AND P4, PT, R22, R11, PT ;  /* 0x0000000b1600720b */ /* 0x004fe40003f8e000 */
[----:B---3--:R-:W-:Y:S01]  /*b7a0*/  FSETP.GEU.AND P3, PT, R30, R23, PT ;  /* 0x000000171e00720b */ /* 0x008fe20003f6e000 */
[----:B------:R-:W-:-:S04]  /*b7b0*/  IMAD.WIDE R30, R16, 0x4, R18 ;  /* 0x00000004101e7825 */ /* 0x000fc800078e0212 */
[--C-:B------:R-:W-:Y:S01]  /*b7c0*/  IMAD.WIDE R22, R27, 0x4, R18.reuse ;  /* 0x000000041b167825 */ /* 0x100fe200078e0212 */
[----:B------:R-:W2:Y:S04]  /*b7d0*/  LD.E R20, desc[UR8][R30.64] ;  /* 0x000000081e147980 */ /* 0x000ea8000c101900 */
[----:B------:R0:W3:Y:S01]  /*b7e0*/  LD.E R31, desc[UR8][R22.64] ;  /* 0x00000008161f7980 */ /* 0x0000e2000c101900 */
[----:B----4-:R-:W-:Y:S01]  /*b7f0*/  FSETP.GEU.AND P5, PT, R14, R21, PT ;  /* 0x000000150e00720b */ /* 0x010fe20003fae000 */
[----:B0-----:R-:W-:-:S05]  /*b800*/  IMAD.WIDE R22, R25, 0x4, R18 ;  /* 0x0000000419167825 */ /* 0x001fca00078e0212 */
[----:B------:R-:W2:Y:S01]  /*b810*/  LD.E R21, desc[UR8][R22.64] ;  /* 0x0000000816157980 */ /* 0x000ea2000c101900 */
[----:B------:R-:W-:Y:S02]  /*b820*/  SEL R24, R36, R17, P2 ;  /* 0x0000001124187207 */ /* 0x000fe40001000000 */
[----:B------:R-:W-:Y:S01]  /*b830*/  SEL R17, R17, R36, P2 ;  /* 0x0000002411117207 */ /* 0x000fe20001000000 */
[----:B------:R-:W-:-:S05]  /*b840*/  IMAD.WIDE R36, R26, 0x4, R18 ;  /* 0x000000041a247825 */ /* 0x000fca00078e0212 */
[----:B------:R0:W4:Y:S01]  /*b850*/  LD.E R11, desc[UR8][R36.64] ;  /* 0x00000008240b7980 */ /* 0x000122000c101900 */
[----:B------:R-:W-:-:S04]  /*b860*/  IMAD.WIDE R42, R28, 0x4, R18 ;  /* 0x000000041c2a7825 */ /* 0x000fc800078e0212 */
[--C-:B------:R-:W-:Y:S01]  /*b870*/  IMAD.WIDE R44, R15, 0x4, R18.reuse ;  /* 0x000000040f2c7825 */ /* 0x100fe200078e0212 */
[----:B------:R-:W3:Y:S03]  /*b880*/  LD.E R33, desc[UR8][R42.64] ;  /* 0x000000082a217980 */ /* 0x000ee6000c101900 */
[--C-:B------:R-:W-:Y:S01]  /*b890*/  IMAD.WIDE R40, R17, 0x4, R18.reuse ;  /* 0x0000000411287825 */ /* 0x100fe200078e0212 */
[----:B------:R-:W3:Y:S03]  /*b8a0*/  LD.E R34, desc[UR8][R44.64] ;  /* 0x000000082c227980 */ /* 0x000ee6000c101900 */
[----:B------:R-:W-:Y:S01]  /*b8b0*/  IMAD.WIDE R38, R24, 0x4, R18 ;  /* 0x0000000418267825 */ /* 0x000fe200078e0212 */
[----:B------:R-:W4:Y:S04]  /*b8c0*/  LD.E R30, desc[UR8][R40.64] ;  /* 0x00000008281e7980 */ /* 0x000f28000c101900 */
[----:B------:R-:W4:Y:S01]  /*b8d0*/  LD.E R14, desc[UR8][R38.64] ;  /* 0x00000008260e7980 */ /* 0x000f22000c101900 */
[----:B--2---:R-:W-:-:S04]  /*b8e0*/  FSETP.GEU.AND P0, PT, R20, R21, PT ;  /* 0x000000151400720b */ /* 0x004fc80003f0e000 */
[----:B0-----:R-:W-:Y:S01]  /*b8f0*/  SEL R37, R25, R16, P0 ;  /* 0x0000001019257207 */ /* 0x001fe20000000000 */
[----:B------:R-:W-:-:S04]  /*b900*/  IMAD.WIDE R20, R29, 0x4, R18 ;  /* 0x000000041d147825 */ /* 0x000fc800078e0212 */
[----:B------:R-:W-:Y:S02]  /*b910*/  IMAD.WIDE R18, R37, 0x4, R18 ;  /* 0x0000000425127825 */ /* 0x000fe400078e0212 */
[----:B------:R-:W2:Y:S04]  /*b920*/  LD.E R20, desc[UR8][R20.64] ;  /* 0x0000000814147980 */ /* 0x000ea8000c101900 */
[----:B------:R-:W2:Y:S01]  /*b930*/  LD.E R19, desc[UR8][R18.64] ;  /* 0x0000000812137980 */ /* 0x000ea2000c101900 */
[----:B------:R-:W-:Y:S02]  /*b940*/  SEL R22, R7, R10, P3 ;  /* 0x0000000a07167207 */ /* 0x000fe40001800000 */
[----:B---3--:R-:W-:Y:S02]  /*b950*/  FSETP.GEU.AND P2, PT, R34, R33, PT ;  /* 0x000000212200720b */ /* 0x008fe40003f4e000 */
[----:B------:R-:W-:-:S02]  /*b960*/  SEL R33, R8, R35, P1 ;  /* 0x0000002308217207 */ /* 0x000fc40000800000 */
[----:B------:R-:W-:Y:S02]  /*b970*/  SEL R8, R35, R8, P1 ;  /* 0x0000000823087207 */ /* 0x000fe40000800000 */
[----:B------:R-:W-:Y:S02]  /*b980*/  SEL R35, R10, R7, P3 ;  /* 0x000000070a237207 */ /* 0x000fe40001800000 */
[----:B----4-:R-:W-:Y:S02]  /*b990*/  FSETP.GEU.AND P1, PT, R30, R11, PT ;  /* 0x0000000b1e00720b */ /* 0x010fe40003f2e000 */
[----:B------:R-:W-:Y:S02]  /*b9a0*/  SEL R11, R15, R28, P2 ;  /* 0x0000001c0f0b7207 */ /* 0x000fe40001000000 */
[----:B------:R-:W-:Y:S02]  /*b9b0*/  SEL R15, R28, R15, P2 ;  /* 0x0000000f1c0f7207 */ /* 0x000fe40001000000 */
[----:B------:R-:W-:-:S02]  /*b9c0*/  FSETP.GEU.AND P2, PT, R31, R14, PT ;  /* 0x0000000e1f00720b */ /* 0x000fc40003f4e000 */
[----:B------:R-:W-:Y:S02]  /*b9d0*/  SEL R10, R12, R9, P4 ;  /* 0x000000090c0a7207 */ /* 0x000fe40002000000 */
[----:B------:R-:W-:Y:S02]  /*b9e0*/  SEL R14, R17, R26, P1 ;  /* 0x0000001a110e7207 */ /* 0x000fe40000800000 */
[----:B------:R-:W-:Y:S02]  /*b9f0*/  SEL R9, R9, R12, P4 ;  /* 0x0000000c09097207 */ /* 0x000fe40002000000 */
[----:B------:R-:W-:Y:S01]  /*ba00*/  SEL R26, R26, R17, P1 ;  /* 0x000000111a1a7207 */ /* 0x000fe20000800000 */
[----:B------:R-:W-:Y:S01]  /*ba10*/  IMAD.MOV.U32 R17, RZ, RZ, R37 ;  /* 0x000000ffff117224 */ /* 0x000fe200078e0025 */
[----:B------:R-:W-:Y:S02]  /*ba20*/  SEL R12, R13, R32, P5 ;  /* 0x000000200d0c7207 */ /* 0x000fe40002800000 */
[----:B------:R-:W-:-:S02]  /*ba30*/  SEL R13, R32, R13, P5 ;  /* 0x0000000d200d7207 */ /* 0x000fc40002800000 */
[----:B------:R-:W-:Y:S02]  /*ba40*/  SEL R32, R16, R25, P0 ;  /* 0x0000001910207207 */ /* 0x000fe40000000000 */
[----:B--2---:R-:W-:Y:S02]  /*ba50*/  FSETP.GEU.AND P3, PT, R19, R20, PT ;  /* 0x000000141300720b */ /* 0x004fe40003f6e000 */
[----:B------:R-:W-:Y:S02]  /*ba60*/  SEL R20, R27, R24, P2 ;  /* 0x000000181b147207 */ /* 0x000fe40001000000 */
[----:B------:R-:W-:-:S09]  /*ba70*/  SEL R24, R24, R27, P2 ;  /* 0x0000001b18187207 */ /* 0x000fd20001000000 */
[----:B------:R-:W-:Y:S02]  /*ba80*/  @!P3 IMAD.MOV.U32 R17, RZ, RZ, R29 ;  /* 0x000000ffff11b224 */ /* 0x000fe400078e001d */
[----:B------:R-:W-:-:S07]  /*ba90*/  @!P3 IMAD.MOV.U32 R29, RZ, RZ, R37 ;  /* 0x000000ffff1db224 */ /* 0x000fce00078e0025 */
.L_x_899:
[----:B------:R-:W-:Y:S05]  /*baa0*/  BSYNC.RECONVERGENT B0 ;  /* 0x0000000000007941 */ /* 0x000fea0003800200 */
.L_x_898:
[----:B------:R-:W-:-:S07]  /*bab0*/  IMAD.MOV.U32 R7, RZ, RZ, 0x2 ;  /* 0x00000002ff077424 */ /* 0x000fce00078e00ff */
.L_x_937:
[----:B------:R-:W0:Y:S01]  /*bac0*/  S2R R28, SR_CgaCtaId ;  /* 0x00000000001c7919 */ /* 0x000e220000008800 */
[--C-:B-----5:R-:W-:Y:S01]  /*bad0*/  IMAD.MOV R19, RZ, RZ, -R7.reuse ;  /* 0x000000ffff137224 */ /* 0x120fe200078e0a07 */
[----:B------:R-:W-:Y:S01]  /*bae0*/  SHF.R.U32.HI R18, RZ, 0x1, R7 ;  /* 0x00000001ff127819 */ /* 0x000fe20000011607 */
[----:B------:R-:W-:Y:S01]  /*baf0*/  BAR.SYNC.DEFER_BLOCKING 0x0 ;  /* 0x0000000000007b1d */ /* 0x000fe20000010000 */
[----:B------:R-:W-:Y:S02]  /*bb00*/  MOV R37, 0x400 ;  /* 0x0000040000257802 */ /* 0x000fe40000000f00 */
[----:B------:R-:W-:-:S05]  /*bb10*/  LOP3.LUT R16, R2, R19, RZ, 0xc0, !PT ;  /* 0x0000001302107212 */ /* 0x000fca00078ec0ff */
[----:B------:R-:W-:-:S05]  /*bb20*/  IMAD R19, R16, 0x11, RZ ;  /* 0x0000001110137824 */ /* 0x000fca00078e02ff */
[----:B------:R-:W-:Y:S01]  /*bb30*/  VIMNMX R16, PT, PT, R4, R19, PT ;  /* 0x0000001304107248 */ /* 0x000fe20003fe0100 */
[----:B------:R-:W-:-:S04]  /*bb40*/  VIADD R19, R7, 0xffffffff ;  /* 0xffffffff07137836 */ /* 0x000fc80000000000 */
[----:B------:R-:W-:Y:S01]  /*bb50*/  IMAD R21, R18, 0x11, R16 ;  /* 0x0000001112157824 */ /* 0x000fe200078e0210 */
[----:B------:R-:W-:-:S04]  /*bb60*/  LOP3.LUT R19, R19, R2, RZ, 0xc0, !PT ;  /* 0x0000000213137212 */ /* 0x000fc800078ec0ff */
[----:B------:R-:W-:Y:S01]  /*bb70*/  VIMNMX R21, PT, PT, R4, R21, PT ;  /* 0x0000001504157248 */ /* 0x000fe20003fe0100 */
[----:B--2---:R-:W-:Y:S01]  /*bb80*/  IMAD R25, R19, 0x11, RZ ;  /* 0x0000001113197824 */ /* 0x004fe200078e02ff */
[----:B0-----:R-:W-:-:S03]  /*bb90*/  LEA R37, R28, R37, 0x18 ;  /* 0x000000251c257211 */ /* 0x001fc600078ec0ff */
[----:B------:R-:W-:Y:S01]  /*bba0*/  IMAD R27, R18, 0x11, R21 ;  /* 0x00000011121b7824 */ /* 0x000fe200078e0215 */
[----:B------:R-:W-:Y:S01]  /*bbb0*/  VIMNMX R30, PT, PT, R4, R25, PT ;  /* 0x00000019041e7248 */ /* 0x000fe20003fe0100 */
[----:B------:R-:W0:Y:S01]  /*bbc0*/  LDC.64 R18, c[0x4][0x8] ;  /* 0x01000200ff127b82 */ /* 0x000e220000000a00 */
[----:B------:R-:W-:Y:S02]  /*bbd0*/  IMAD R23, R2, 0x44, R37 ;  /* 0x0000004402177824 */ /* 0x000fe400078e0225 */
[----:B------:R-:W-:-:S03]  /*bbe0*/  VIMNMX R28, PT, PT, R4, R27, PT ;  /* 0x0000001b041c7248 */ /* 0x000fc60003fe0100 */
[----:B------:R1:W-:Y:S02]  /*bbf0*/  STS [R23], R8 ;  /* 0x0000000817007388 */ /* 0x0003e40000000800 */
[----:B------:R-:W-:Y:S02]  /*bc00*/  IMAD.IADD R25, R28, 0x1, -R21 ;  /* 0x000000011c197824 */ /* 0x000fe400078e0a15 */
[----:B------:R2:W-:Y:S03]  /*bc10*/  STS [R23+0x4], R33 ;  /* 0x0000042117007388 */ /* 0x0005e60000000800 */
[C---:B------:R-:W-:Y:S01]  /*bc20*/  ISETP.GE.AND P0, PT, R30.reuse, R25, PT ;  /* 0x000000191e00720c */ /* 0x040fe20003f06270 */
[----:B------:R-:W-:Y:S01]  /*bc30*/  IMAD.IADD R25, R30, 0x1, -R25 ;  /* 0x000000011e197824 */ /* 0x000fe200078e0a19 */
[----:B------:R2:W-:Y:S01]  /*bc40*/  STS [R23+0x8], R22 ;  /* 0x0000081617007388 */ /* 0x0005e20000000800 */
[----:B-1----:R-:W-:-:S03]  /*bc50*/  VIADDMNMX R8, R21, -R16, R30, PT ;  /* 0x8000001015087246 */ /* 0x002fc6000380011e */
[----:B------:R2:W-:Y:S01]  /*bc60*/  STS [R23+0xc], R35 ;  /* 0x00000c2317007388 */ /* 0x0005e20000000800 */
[----:B------:R-:W-:-:S03]  /*bc70*/  SEL R25, R25, RZ, P0 ;  /* 0x000000ff19197207 */ /* 0x000fc60000000000 */
        /* <DEDUP_REMOVED lines=17> */
[----:B------:R-:W-:Y:S05]  /*bd90*/  @P0 BRA `(.L_x_901) ;  /* 0x0000000000540947 */ /* 0x000fea0003800000 */
[----:B--2---:R-:W-:Y:S02]  /*bda0*/  IMAD.MOV.U32 R12, RZ, RZ, R8 ;  /* 0x000000ffff0c7224 */ /* 0x004fe400078e0008 */
[----:B------:R-:W-:-:S07]  /*bdb0*/  IMAD.IADD R20, R30, 0x1, R21 ;  /* 0x000000011e147824 */ /* 0x000fce00078e0215 */
.L_x_902:
        /* <DEDUP_REMOVED lines=19> */
.L_x_901:
[----:B------:R-:W-:Y:S05]  /*bef0*/  BSYNC.RECONVERGENT B0 ;  /* 0x0000000000007941 */ /* 0x000fea0003800200 */
.L_x_900:
[----:B------:R-:W-:Y:S01]  /*bf00*/  IADD3 R30, PT, PT, -R25, R21, R30 ;  /* 0x00000015191e7210 */ /* 0x000fe20007ffe11e */
[----:B--2---:R-:W-:Y:S01]  /*bf10*/  IMAD.IADD R12, R16, 0x1, R25 ;  /* 0x00000001100c7824 */ /* 0x004fe200078e0219 */
[----:B------:R-:W-:Y:S01]  /*bf20*/  BSSY.RECONVERGENT B0, `(.L_x_903) ;  /* 0x0000012000007945 */ /* 0x000fe20003800200 */
[----:B------:R-:W-:Y:S02]  /*bf30*/  PLOP3.LUT P0, PT, PT, PT, PT, 0x8, 0x80 ;  /* 0x000000000080781c */ /* 0x000fe40003f0e170 */
        /* <DEDUP_REMOVED lines=16> */
.L_x_904:
[----:B------:R-:W-:Y:S05]  /*c040*/  BSYNC.RECONVERGENT B0 ;  /* 0x0000000000007941 */ /* 0x000fea0003800200 */
.L_x_903:
[----:B------:R-:W-:Y:S01]  /*c050*/  @!P0 IMAD.MOV R14, RZ, RZ, R30 ;  /* 0x000000ffff0e8224 */ /* 0x000fe200078e021e */
[----:B------:R-:W-:Y:S01]  /*c060*/  BSSY.RECONVERGENT B0, `(.L_x_905) ;  /* 0x0000014000007945 */ /* 0x000fe20003800200 */
[----:B------:R-:W-:Y:S01]  /*c070*/  @P0 IMAD.MOV R16, RZ, RZ, R12 ;  /* 0x000000ffff100224 */ /* 0x000fe200078e020c */
[----:B01----:R-:W-:Y:S01]  /*c080*/  SEL R8, R25, R23, P0 ;  /* 0x0000001719087207 */ /* 0x003fe20000000000 */
        /* <DEDUP_REMOVED lines=17> */
.L_x_906:
[----:B------:R-:W-:Y:S05]  /*c1a0*/  BSYNC.RECONVERGENT B0 ;  /* 0x0000000000007941 */ /* 0x000fea0003800200 */
.L_x_905:
        /* <DEDUP_REMOVED lines=21> */
.L_x_908:
[----:B------:R-:W-:Y:S05]  /*c300*/  BSYNC.RECONVERGENT B0 ;  /* 0x0000000000007941 */ /* 0x000fea0003800200 */
.L_x_907:
[----:B------:R-:W-:Y:S01]  /*c310*/  @!P0 IMAD.MOV R16, RZ, RZ, R15 ;  /* 0x000000ffff108224 */ /* 0x000fe200078e020f */
[----:B------:R-:W-:Y:S01]  /*c320*/  BSSY.RECONVERGENT B0, `(.L_x_909) ;  /* 0x0000014000007945 */ /* 0x000fe20003800200 */
[----:B------:R-:W-:Y:S01]  /*c330*/  @P0 IMAD.MOV R24, RZ, RZ, R20 ;  /* 0x000000ffff180224 */ /* 0x000fe200078e0214 */
[----:B-12---:R-:W-:Y:S01]  /*c340*/  SEL R22, R25, R23, P0 ;  /* 0x0000001719167207 */ /* 0x006fe20000000000 */
[C-C-:B------:R-:W-:Y:S01]  /*c350*/  @P0 IMAD R11, R16.reuse, 0x4, R37.reuse ;  /* 0x00000004100b0824 */ /* 0x140fe200078e0225 */
[----:B------:R-:W-:Y:S01]  /*c360*/  ISETP.GE.AND P1, PT, R16, R28, PT ;  /* 0x0000001c1000720c */ /* 0x000fe20003f26270 */
[----:B0-----:R-:W-:Y:S02]  /*c370*/  @!P0 IMAD R10, R24, 0x4, R37 ;  /* 0x00000004180a8824 */ /* 0x001fe400078e0225 */
        /* <DEDUP_REMOVED lines=14> */
.L_x_910:
[----:B------:R-:W-:Y:S05]  /*c460*/  BSYNC.RECONVERGENT B0 ;  /* 0x0000000000007941 */ /* 0x000fea0003800200 */
.L_x_909:
        /* <DEDUP_REMOVED lines=21> */
.L_x_912:
[----:B------:R-:W-:Y:S05]  /*c5c0*/  BSYNC.RECONVERGENT B0 ;  /* 0x0000000000007941 */ /* 0x000fea0003800200 */
.L_x_911:
        /* <DEDUP_REMOVED lines=21> */
.L_x_914:
[----:B------:R-:W-:Y:S05]  /*c720*/  BSYNC.RECONVERGENT B0 ;  /* 0x0000000000007941 */ /* 0x000fea0003800200 */
.L_x_913:
        /* <DEDUP_REMOVED lines=21> */
.L_x_916:
[----:B------:R-:W-:Y:S05]  /*c880*/  BSYNC.RECONVERGENT B0 ;  /* 0x0000000000007941 */ /* 0x000fea0003800200 */
.L_x_915:
        /* <DEDUP_REMOVED lines=21> */
.L_x_918:
[----:B------:R-:W-:Y:S05]  /*c9e0*/  BSYNC.RECONVERGENT B0 ;  /* 0x0000000000007941 */ /* 0x000fea0003800200 */
.L_x_917:
        /* <DEDUP_REMOVED lines=21> */
.L_x_920:
[----:B------:R-:W-:Y:S05]  /*cb40*/  BSYNC.RECONVERGENT B0 ;  /* 0x0000000000007941 */ /* 0x000fea0003800200 */
.L_x_919:
        /* <DEDUP_REMOVED lines=21> */
.L_x_922:
[----:B------:R-:W-:Y:S05]  /*cca0*/  BSYNC.RECONVERGENT B0 ;  /* 0x0000000000007941 */ /* 0x000fea0003800200 */
.L_x_921:
        /* <DEDUP_REMOVED lines=20> */
.L_x_924:
[----:B------:R-:W-:Y:S05]  /*cdf0*/  BSYNC.RECONVERGENT B0 ;  /* 0x0000000000007941 */ /* 0x000fea0003800200 */
.L_x_923:
        /* <DEDUP_REMOVED lines=20> */
.L_x_926:
[----:B------:R-:W-:Y:S05]  /*cf40*/  BSYNC.RECONVERGENT B0 ;  /* 0x0000000000007941 */ /* 0x000fea0003800200 */
.L_x_925:
        /* <DEDUP_REMOVED lines=21> */
.L_x_928:
[----:B------:R-:W-:Y:S05]  /*d0a0*/  BSYNC.RECONVERGENT B0 ;  /* 0x0000000000007941 */ /* 0x000fea0003800200 */
.L_x_927:
        /* <DEDUP_REMOVED lines=21> */
.L_x_930:
[----:B------:R-:W-:Y:S05]  /*d200*/  BSYNC.RECONVERGENT B0 ;  /* 0x0000000000007941 */ /* 0x000fea0003800200 */
.L_x_929:
        /* <DEDUP_REMOVED lines=21> */
.L_x_932:
[----:B------:R-:W-:Y:S05]  /*d360*/  BSYNC.RECONVERGENT B0 ;  /* 0x0000000000007941 */ /* 0x000fea0003800200 */
.L_x_931:
        /* <DEDUP_REMOVED lines=21> */
.L_x_934:
[----:B------:R-:W-:Y:S05]  /*d4c0*/  BSYNC.RECONVERGENT B0 ;  /* 0x0000000000007941 */ /* 0x000fea0003800200 */
.L_x_933:
[----:B------:R-:W-:Y:S01]  /*d4d0*/  VIADD R30, R34, 0x1 ;  /* 0x00000001221e7836 */ /* 0x000fe20000000000 */
[----:B012---:R-:W-:Y:S01]  /*d4e0*/  SEL R17, R25, R23, P0 ;  /* 0x0000001719117207 */ /* 0x007fe20000000000 */
[----:B------:R-:W-:Y:S01]  /*d4f0*/  @P0 IMAD.MOV R30, RZ, RZ, R34 ;  /* 0x000000ffff1e0224 */ /* 0x000fe200078e0222 */
[----:B------:R-:W-:Y:S01]  /*d500*/  BSSY.RECONVERGENT B0, `(.L_x_935) ;  /* 0x0000013000007945 */ /* 0x000fe20003800200 */
        /* <DEDUP_REMOVED lines=18> */
.L_x_936:
[----:B------:R-:W-:Y:S05]  /*d630*/  BSYNC.RECONVERGENT B0 ;  /* 0x0000000000007941 */ /* 0x000fea0003800200 */
.L_x_935:
[C---:B------:R-:W-:Y:S01]  /*d640*/  ISETP.GE.U32.AND P0, PT, R7.reuse, 0x81, PT ;  /* 0x000000810700780c */ /* 0x040fe20003f06070 */
[----:B------:R-:W-:-:S12]  /*d650*/  IMAD.SHL.U32 R7, R7, 0x2, RZ ;  /* 0x0000000207077824 */ /* 0x000fd800078e00ff */
[----:B------:R-:W-:Y:S05]  /*d660*/  @!P0 BRA `(.L_x_937) ;  /* 0xffffffe400148947 */ /* 0x000fea000383ffff */
[----:B------:R-:W0:Y:S01]  /*d670*/  LDCU.U8 UR4, c[0x0][0x380] ;  /* 0x00007000ff0477ac */ /* 0x000e220008000000 */
[C---:B------:R-:W-:Y:S02]  /*d680*/  VIADD R16, R3.reuse, 0x1c0 ;  /* 0x000001c003107836 */ /* 0x040fe40000000000 */
[C---:B------:R-:W-:Y:S02]  /*d690*/  VIADD R7, R3.reuse, 0x1e0 ;  /* 0x000001e003077836 */ /* 0x040fe40000000000 */
[C---:B------:R-:W-:Y:S02]  /*d6a0*/  VIADD R21, R3.reuse, 0x40 ;  /* 0x0000004003157836 */ /* 0x040fe40000000000 */
[C---:B------:R-:W-:Y:S02]  /*d6b0*/  VIADD R31, R3.reuse, 0x60 ;  /* 0x00000060031f7836 */ /* 0x040fe40000000000 */
[C---:B------:R-:W-:Y:S02]  /*d6c0*/  VIADD R23, R3.reuse, 0x80 ;  /* 0x0000008003177836 */ /* 0x040fe40000000000 */
[----:B------:R-:W-:Y:S01]  /*d6d0*/  VIADD R27, R3, 0xa0 ;  /* 0x000000a0031b7836 */ /* 0x000fe20000000000 */
        /* <DEDUP_REMOVED lines=34> */
[----:B-----5:R-:W-:Y:S04]  /*d900*/  LDS R19, [R5+0x500] ;  /* 0x0005000005137984 */ /* 0x020fe80000000800 */
        /* <DEDUP_REMOVED lines=8> */
[----:B------:R-:W1:Y:S01]  /*d990*/  S2R R18, SR_TID.X ;  /* 0x0000000000127919 */ /* 0x000e620000002100 */
[----:B------:R-:W2:Y:S01]  /*d9a0*/  S2R R2, SR_TID.X ;  /* 0x0000000000027919 */ /* 0x000ea20000002100 */
[----:B------:R2:W3:Y:S01]  /*d9b0*/  LDS R12, [R37+0x4400] ;  /* 0x00440000250c7984 */ /* 0x0004e20000000800 */
[----:B-1----:R-:W-:-:S02]  /*d9c0*/  LOP3.LUT R14, R18, 0x1f, RZ, 0xc0, !PT ;  /* 0x0000001f120e7812 */ /* 0x002fc400078ec0ff */
[----:B------:R-:W-:Y:S02]  /*d9d0*/  LOP3.LUT R18, R18, 0x3e0, RZ, 0xc0, !PT ;  /* 0x000003e012127812 */ /* 0x000fe400078ec0ff */
[----:B--2---:R-:W-:Y:S01]  /*d9e0*/  LOP3.LUT R37, R2, 0x3e0, RZ, 0xc0, !PT ;  /* 0x000003e002257812 */ /* 0x004fe200078ec0ff */
[----:B------:R-:W-:Y:S01]  /*d9f0*/  IMAD.IADD R14, R0, 0x1, R14 ;  /* 0x00000001000e7824 */ /* 0x000fe200078e020e */
[----:B------:R-:W-:Y:S01]  /*da00*/  LOP3.LUT R0, R2, 0x1f, RZ, 0xc0, !PT ;  /* 0x0000001f02007812 */ /* 0x000fe200078ec0ff */
[----:B------:R-:W-:Y:S01]  /*da10*/  IMAD R20, R18, 0x11, RZ ;  /* 0x0000001112147824 */ /* 0x000fe200078e02ff */
[----:B------:R-:W-:-:S04]  /*da20*/  LOP3.LUT R18, R2, 0x3e0, RZ, 0xc0, !PT ;  /* 0x000003e002127812 */ /* 0x000fc800078ec0ff */
[----:B------:R-:W-:Y:S01]  /*da30*/  IADD3 R14, P0, PT, R20, R14, RZ ;  /* 0x0000000e140e7210 */ /* 0x000fe20007f1e0ff */
[--C-:B------:R-:W-:Y:S02]  /*da40*/  IMAD R18, R18, 0x11, R0.reuse ;  /* 0x0000001112127824 */ /* 0x100fe400078e0200 */
[----:B------:R-:W-:Y:S02]  /*da50*/  IMAD R0, R37, 0x11, R0 ;  /* 0x0000001125007824 */ /* 0x000fe400078e0200 */
[----:B------:R-:W-:Y:S01]  /*da60*/  IMAD.X R5, RZ, RZ, RZ, P0 ;  /* 0x000000ffff057224 */ /* 0x000fe200000e06ff */
[C---:B0-----:R-:W-:Y:S02]  /*da70*/  LEA R2, P0, R14.reuse, UR4, 0x2 ;  /* 0x000000040e027c11 */ /* 0x041fe4000f8010ff */
[-C--:B---3--:R-:W-:Y:S02]  /*da80*/  ISETP.GE.AND P2, PT, R3, R12.reuse, PT ;  /* 0x0000000c0300720c */ /* 0x088fe40003f46270 */
[----:B------:R-:W-:Y:S01]  /*da90*/  LEA.HI.X R3, R14, UR5, R5, 0x2, P0 ;  /* 0x000000050e037c11 */ /* 0x000fe200080f1405 */
[----:B------:R-:W-:Y:S01]  /*daa0*/  VIADD R5, R18, 0x20 ;  /* 0x0000002012057836 */ /* 0x000fe20000000000 */
[----:B------:R-:W-:-:S02]  /*dab0*/  ISETP.GE.AND P0, PT, R31, R12, PT ;  /* 0x0000000c1f00720c */ /* 0x000fc40003f06270 */
[-C--:B------:R-:W-:Y:S01]  /*dac0*/  ISETP.GE.AND P1, PT, R21, R12.reuse, PT ;  /* 0x0000000c1500720c */ /* 0x080fe20003f26270 */
[C---:B------:R-:W-:Y:S01]  /*dad0*/  VIADD R21, R0.reuse, 0xc0 ;  /* 0x000000c000157836 */ /* 0x040fe20000000000 */
[-C--:B------:R-:W-:Y:S01]  /*dae0*/  ISETP.GE.AND P5, PT, R5, R12.reuse, PT ;  /* 0x0000000c0500720c */ /* 0x080fe20003fa6270 */
[C---:B------:R-:W-:Y:S01]  /*daf0*/  VIADD R5, R0.reuse, 0xe0 ;  /* 0x000000e000057836 */ /* 0x040fe20000000000 */
[-C--:B------:R-:W-:Y:S02]  /*db00*/  ISETP.GE.AND P6, PT, R27, R12.reuse, PT ;  /* 0x0000000c1b00720c */ /* 0x080fe40003fc6270 */
[-C--:B------:R-:W-:Y:S01]  /*db10*/  ISETP.GE.AND P4, PT, R23, R12.reuse, PT ;  /* 0x0000000c1700720c */ /* 0x080fe20003f86270 */
[----:B------:R0:W-:Y:S01]  /*db20*/  @!P2 STG.E desc[UR8][R2.64], R41 ;  /* 0x000000290200a986 */ /* 0x0001e2000c101908 */
[-C--:B------:R-:W-:Y:S01]  /*db30*/  ISETP.GE.AND P2, PT, R5, R12.reuse, PT ;  /* 0x0000000c0500720c */ /* 0x080fe20003f46270 */
[C---:B------:R-:W-:Y:S01]  /*db40*/  VIADD R5, R0.reuse, 0x120 ;  /* 0x0000012000057836 */ /* 0x040fe20000000000 */
[-C--:B------:R-:W-:Y:S01]  /*db50*/  ISETP.GE.AND P3, PT, R21, R12.reuse, PT ;  /* 0x0000000c1500720c */ /* 0x080fe20003f66270 */
[C---:B------:R-:W-:Y:S01]  /*db60*/  VIADD R21, R0.reuse, 0x100 ;  /* 0x0000010000157836 */ /* 0x040fe20000000000 */
[----:B------:R0:W-:Y:S02]  /*db70*/  @!P0 STG.E desc[UR8][R2.64+0x180], R8 ;  /* 0x0001800802008986 */ /* 0x0001e4000c101908 */
        /* <DEDUP_REMOVED lines=31> */
.L_x_938:
        /* <DEDUP_REMOVED lines=38> */
[----:B-----5:R-:W1:Y:S01]  /*dfd0*/  S2R R18, SR_TID.X ;  /* 0x0000000000127919 */ /* 0x020e620000002100 */
[----:B0-----:R-:W0:Y:S01]  /*dfe0*/  S2R R29, SR_TID.X ;  /* 0x00000000001d7919 */ /* 0x001e220000002100 */
[----:B------:R-:W2:Y:S01]  /*dff0*/  LDS R24, [R37+0x4400] ;  /* 0x0044000025187984 */ /* 0x000ea20000000800 */
[----:B-1----:R-:W-:-:S02]  /*e000*/  LOP3.LUT R19, R18, 0x1f, RZ, 0xc0, !PT ;  /* 0x0000001f12137812 */ /* 0x002fc400078ec0ff */
[----:B------:R-:W-:-:S05]  /*e010*/  LOP3.LUT R18, R18, 0x3e0, RZ, 0xc0, !PT ;  /* 0x000003e012127812 */ /* 0x000fca00078ec0ff */
[----:B------:R-:W-:-:S04]  /*e020*/  IMAD R18, R18, 0x11, R19 ;  /* 0x0000001112127824 */ /* 0x000fc800078e0213 */
[----:B------:R-:W-:Y:S01]  /*e030*/  VIADD R19, R18, 0x20 ;  /* 0x0000002012137836 */ /* 0x000fe20000000000 */
[----:B--2---:R-:W-:-:S04]  /*e040*/  ISETP.GE.AND P0, PT, R3, R24, PT ;  /* 0x000000180300720c */ /* 0x004fc80003f06270 */
[-C--:B------:R-:W-:Y:S02]  /*e050*/  ISETP.GE.AND P1, PT, R19, R24.reuse, PT ;  /* 0x000000181300720c */ /* 0x080fe40003f26270 */
[-C--:B------:R-:W-:Y:S02]  /*e060*/  ISETP.GE.AND P2, PT, R21, R24.reuse, PT ;  /* 0x000000181500720c */ /* 0x080fe40003f46270 */
[----:B------:R-:W-:-:S05]  /*e070*/  ISETP.GE.AND P3, PT, R31, R24, PT ;  /* 0x000000181f00720c */ /* 0x000fca0003f66270 */
[----:B------:R-:W1:Y:S01]  /*e080*/  @!P0 LDC.64 R18, c[0x0][0x3b0] ;  /* 0x0000ec00ff128b82 */ /* 0x000e620000000a00 */
[----:B------:R-:W-:-:S05]  /*e090*/  @!P0 IADD3 R20, P4, PT, R0, R3, RZ ;  /* 0x0000000300148210 */ /* 0x000fca0007f9e0ff */
[----:B------:R-:W-:Y:S02]  /*e0a0*/  @!P0 IMAD.X R21, RZ, RZ, RZ, P4 ;  /* 0x000000ffff158224 */ /* 0x000fe400020e06ff */
[----:B------:R-:W2:Y:S01]  /*e0b0*/  @!P1 LDC.64 R4, c[0x0][0x3b0] ;  /* 0x0000ec00ff049b82 */ /* 0x000ea20000000a00 */
[----:B-1----:R-:W-:Y:S02]  /*e0c0*/  @!P0 LEA R36, P4, R20, R18, 0x2 ;  /* 0x0000001214248211 */ /* 0x002fe400078810ff */
[----:B------:R-:W-:Y:S02]  /*e0d0*/  @!P1 IADD3 R18, P5, PT, R0, R3, RZ ;  /* 0x0000000300129210 */ /* 0x000fe40007fbe0ff */
[----:B------:R-:W-:-:S03]  /*e0e0*/  @!P0 LEA.HI.X R37, R20, R19, R21, 0x2, P4 ;  /* 0x0000001314258211 */ /* 0x000fc600020f1415 */
[----:B------:R-:W1:Y:S01]  /*e0f0*/  @!P2 LDC.64 R20, c[0x0][0x3b0] ;  /* 0x0000ec00ff14ab82 */ /* 0x000e620000000a00 */
[----:B------:R-:W-:Y:S02]  /*e100*/  ISETP.GE.AND P4, PT, R23, R24, PT ;  /* 0x000000181700720c */ /* 0x000fe40003f86270 */
[----:B--2---:R-:W-:Y:S01]  /*e110*/  @!P1 LEA R34, P6, R18, R4, 0x2 ;  /* 0x0000000412229211 */ /* 0x004fe200078c10ff */
[----:B------:R-:W-:Y:S01]  /*e120*/  @!P1 IMAD.X R4, RZ, RZ, RZ, P5 ;  /* 0x000000ffff049224 */ /* 0x000fe200028e06ff */
[----:B------:R-:W-:Y:S01]  /*e130*/  ISETP.GE.AND P5, PT, R27, R24, PT ;  /* 0x000000181b00720c */ /* 0x000fe20003fa6270 */
[----:B------:R2:W-:Y:S01]  /*e140*/  @!P0 STG.E desc[UR8][R36.64], R33 ;  /* 0x0000002124008986 */ /* 0x0005e2000c101908 */
[----:B------:R-:W-:Y:S01]  /*e150*/  @!P2 IADD3 R27, P0, PT, R0, R3, RZ ;  /* 0x00000003001ba210 */ /* 0x000fe20007f1e0ff */
[----:B------:R-:W3:Y:S01]  /*e160*/  @!P3 LDC.64 R22, c[0x0][0x3b0] ;  /* 0x0000ec00ff16bb82 */ /* 0x000ee20000000a00 */
[----:B------:R-:W-:Y:S02]  /*e170*/  @!P1 LEA.HI.X R35, R18, R5, R4, 0x2, P6 ;  /* 0x0000000512239211 */ /* 0x000fe400030f1404 */
[C---:B0-----:R-:W-:Y:S01]  /*e180*/  LOP3.LUT R4, R29.reuse, 0x1f, RZ, 0xc0, !PT ;  /* 0x0000001f1d047812 */ /* 0x041fe200078ec0ff */
[----:B------:R-:W-:Y:S01]  /*e190*/  @!P2 IMAD.X R32, RZ, RZ, RZ, P0 ;  /* 0x000000ffff20a224 */ /* 0x000fe200000e06ff */
[----:B------:R-:W-:Y:S01]  /*e1a0*/  LOP3.LUT R29, R29, 0x3e0, RZ, 0xc0, !PT ;  /* 0x000003e01d1d7812 */ /* 0x000fe200078ec0ff */
[----:B------:R0:W-:Y:S02]  /*e1b0*/  @!P1 STG.E desc[UR8][R34.64+0x80], R30 ;  /* 0x0000801e22009986 */ /* 0x0001e4000c101908 */
[----:B------:R-:W0:Y:S02]  /*e1c0*/  @!P4 LDC.64 R18, c[0x0][0x3b0] ;  /* 0x0000ec00ff12cb82 */ /* 0x000e240000000a00 */
[----:B------:R-:W-:-:S04]  /*e1d0*/  IMAD R29, R29, 0x11, R4 ;  /* 0x000000111d1d7824 */ /* 0x000fc800078e0204 */
[----:B------:R-:W-:Y:S01]  /*e1e0*/  VIADD R5, R29, 0xc0 ;  /* 0x000000c01d057836 */ /* 0x000fe20000000000 */
[C---:B-1----:R-:W-:Y:S02]  /*e1f0*/  @!P2 LEA R38, P1, R27.reuse, R20, 0x2 ;  /* 0x000000141b26a211 */ /* 0x042fe400078210ff */
[----:B------:R-:W-:Y:S02]  /*e200*/  @!P3 IADD3 R20, P6, PT, R0, R3, RZ ;  /* 0x000000030014b210 */ /* 0x000fe40007fde0ff */
[----:B------:R-:W-:Y:S01]  /*e210*/  @!P2 LEA.HI.X R39, R27, R21, R32, 0x2, P1 ;  /* 0x000000151b27a211 */ /* 0x000fe200008f1420 */
[----:B------:R-:W-:Y:S01]  /*e220*/  VIADD R27, R29, 0xe0 ;  /* 0x000000e01d1b7836 */ /* 0x000fe20000000000 */
[----:B------:R-:W-:Y:S01]  /*e230*/  ISETP.GE.AND P0, PT, R5, R24, PT ;  /* 0x000000180500720c */ /* 0x000fe20003f06270 */
[----:B------:R-:W-:Y:S01]  /*e240*/  @!P3 IMAD.X R21, RZ, RZ, RZ, P6 ;  /* 0x000000ffff15b224 */ /* 0x000fe200030e06ff */
[----:B------:R-:W1:Y:S01]  /*e250*/  @!P5 LDC.64 R4, c[0x0][0x3b0] ;  /* 0x0000ec00ff04db82 */ /* 0x000e620000000a00 */
[C---:B---3--:R-:W-:Y:S01]  /*e260*/  @!P3 LEA R32, P6, R20.reuse, R22, 0x2 ;  /* 0x000000161420b211 */ /* 0x048fe200078c10ff */
[----:B------:R-:W-:Y:S01]  /*e270*/  @!P2 STG.E desc[UR8][R38.64+0x100], R28 ;  /* 0x0001001c2600a986 */ /* 0x000fe2000c101908 */
[----:B------:R-:W-:Y:S01]  /*e280*/  ISETP.GE.AND P1, PT, R27, R24, PT ;  /* 0x000000181b00720c */ /* 0x000fe20003f26270 */
[----:B------:R-:W-:Y:S01]  /*e290*/  VIADD R27, R29, 0x100 ;  /* 0x000001001d1b7836 */ /* 0x000fe20000000000 */
[----:B--2---:R-:W-:-:S04]  /*e2a0*/  @!P3 LEA.HI.X R33, R20, R23, R21, 0x2, P6 ;  /* 0x000000171421b211 */ /* 0x004fc800030f1415 */
[----:B------:R-:W-:Y:S01]  /*e2b0*/  ISETP.GE.AND P2, PT, R27, R24, PT ;  /* 0x000000181b00720c */ /* 0x000fe20003f46270 */
[----:B------:R2:W-:Y:S01]  /*e2c0*/  @!P3 STG.E desc[UR8][R32.64+0x180], R26 ;  /* 0x0001801a2000b986 */ /* 0x0005e2000c101908 */
[CC--:B------:R-:W-:Y:S01]  /*e2d0*/  @!P4 IADD3 R27, P6, PT, R0.reuse, R3.reuse, RZ ;  /* 0x00000003001bc210 */ /* 0x0c0fe20007fde0ff */
[----:B------:R-:W3:Y:S03]  /*e2e0*/  @!P0 LDC.64 R20, c[0x0][0x3b0] ;  /* 0x0000ec00ff148b82 */ /* 0x000ee60000000a00 */
[----:B0-----:R-:W-:Y:S01]  /*e2f0*/  @!P4 LEA R34, P3, R27, R18, 0x2 ;  /* 0x000000121b22c211 */ /* 0x001fe200078610ff */
[----:B------:R-:W-:Y:S01]  /*e300*/  @!P4 IMAD.X R30, RZ, RZ, RZ, P6 ;  /* 0x000000ffff1ec224 */ /* 0x000fe200030e06ff */
[----:B------:R-:W-:-:S03]  /*e310*/  @!P5 IADD3 R18, P6, PT, R0, R3, RZ ;  /* 0x000000030012d210 */ /* 0x000fc60007fde0ff */
[----:B------:R-:W0:Y:S01]  /*e320*/  @!P1 LDC.64 R22, c[0x0][0x3b0] ;  /* 0x0000ec00ff169b82 */ /* 0x000e220000000a00 */
[----:B------:R-:W-:Y:S01]  /*e330*/  @!P4 LEA.HI.X R35, R27, R19, R30, 0x2, P3 ;  /* 0x000000131b23c211 */ /* 0x000fe200018f141e */
[----:B------:R-:W-:Y:S02]  /*e340*/  VIADD R27, R29, 0x120 ;  /* 0x000001201d1b7836 */ /* 0x000fe40000000000 */
[----:B------:R-:W-:Y:S01]  /*e350*/  @!P5 IMAD.X R19, RZ, RZ, RZ, P6 ;  /* 0x000000ffff13d224 */ /* 0x000fe200030e06ff */
[C---:B-1----:R-:W-:Y:S01]  /*e360*/  @!P5 LEA R30, P6, R18.reuse, R4, 0x2 ;  /* 0x00000004121ed211 */ /* 0x042fe200078c10ff */
[----:B------:R1:W-:Y:S01]  /*e370*/  @!P4 STG.E desc[UR8][R34.64+0x200], R25 ;  /* 0x000200192200c986 */ /* 0x0003e2000c101908 */
[----:B------:R-:W-:Y:S01]  /*e380*/  ISETP.GE.AND P3, PT, R27, R24, PT ;  /* 0x000000181b00720c */ /* 0x000fe20003f66270 */
[----:B--2---:R-:W-:Y:S01]  /*e390*/  VIADD R33, R29, 0x140 ;  /* 0x000001401d217836 */ /* 0x004fe20000000000 */
[----:B------:R-:W-:Y:S02]  /*e3a0*/  @!P5 LEA.HI.X R31, R18, R5, R19, 0x2, P6 ;  /* 0x00000005121fd211 */ /* 0x000fe400030f1413 */
[----:B------:R-:W2:Y:S01]  /*e3b0*/  @!P2 LDC.64 R4, c[0x0][0x3b0] ;  /* 0x0000ec00ff04ab82 */ /* 0x000ea20000000a00 */
[----:B------:R-:W-:-:S02]  /*e3c0*/  @!P0 IADD3 R26, P4, PT, R0, R3, RZ ;  /* 0x00000003001a8210 */ /* 0x000fc40007f9e0ff */
[----:B------:R4:W-:Y:S01]  /*e3d0*/  @!P5 STG.E desc[UR8][R30.64+0x280], R16 ;  /* 0x000280101e00d986 */ /* 0x0009e2000c101908 */
[----:B------:R-:W-:Y:S02]  /*e3e0*/  @!P1 IADD3 R28, P6, PT, R0, R3, RZ ;  /* 0x00000003001c9210 */ /* 0x000fe40007fde0ff */
[----:B------:R-:W-:Y:S01]  /*e3f0*/  @!P0 IMAD.X R27, RZ, RZ, RZ, P4 ;  /* 0x000000ffff1b8224 */ /* 0x000fe200020e06ff */
[C---:B---3--:R-:W-:Y:S02]  /*e400*/  @!P0 LEA R20, P4, R26.reuse, R20, 0x2 ;  /* 0x000000141a148211 */ /* 0x048fe400078810ff */
[----:B------:R-:W3:Y:S01]  /*e410*/  @!P3 LDC.64 R18, c[0x0][0x3b0] ;  /* 0x0000ec00ff12bb82 */ /* 0x000ee20000000a00 */
[----:B------:R-:W-:Y:S01]  /*e420*/  ISETP.GE.AND P5, PT, R33, R24, PT ;  /* 0x000000182100720c */ /* 0x000fe20003fa6270 */
[----:B-1----:R-:W-:Y:S01]  /*e430*/  @!P1 IMAD.X R25, RZ, RZ, RZ, P6 ;  /* 0x000000ffff199224 */ /* 0x002fe200030e06ff */
[----:B------:R-:W-:Y:S01]  /*e440*/  @!P0 LEA.HI.X R21, R26, R21, R27, 0x2, P4 ;  /* 0x000000151a158211 */ /* 0x000fe200020f141b */
[C---:B------:R-:W-:Y:S01]  /*e450*/  VIADD R27, R29.reuse, 0x160 ;  /* 0x000001601d1b7836 */ /* 0x040fe20000000000 */
[----:B0-----:R-:W-:Y:S01]  /*e460*/  @!P1 LEA R22, P4, R28, R22, 0x2 ;  /* 0x000000161c169211 */ /* 0x001fe200078810ff */
[----:B----4-:R-:W-:-:S02]  /*e470*/  VIADD R31, R29, 0x180 ;  /* 0x000001801d1f7836 */ /* 0x010fc40000000000 */
[----:B------:R0:W-:Y:S01]  /*e480*/  @!P0 STG.E desc[UR8][R20.64+0x300], R15 ;  /* 0x0003000f14008986 */ /* 0x0001e2000c101908 */
[----:B------:R-:W-:Y:S02]  /*e490*/  @!P2 IADD3 R16, P0, PT, R0, R3, RZ ;  /* 0x000000030010a210 */ /* 0x000fe40007f1e0ff */
[----:B------:R-:W-:Y:S02]  /*e4a0*/  @!P1 LEA.HI.X R23, R28, R23, R25, 0x2, P4 ;  /* 0x000000171c179211 */ /* 0x000fe400020f1419 */
[----:B------:R-:W-:Y:S01]  /*e4b0*/  ISETP.GE.AND P4, PT, R27, R24, PT ;  /* 0x000000181b00720c */ /* 0x000fe20003f86270 */
[----:B------:R-:W-:Y:S01]  /*e4c0*/  @!P2 IMAD.X R25, RZ, RZ, RZ, P0 ;  /* 0x000000ffff19a224 */ /* 0x000fe200000e06ff */
[----:B------:R-:W1:Y:S01]  /*e4d0*/  @!P5 LDC.64 R26, c[0x0][0x3b0] ;  /* 0x0000ec00ff1adb82 */ /* 0x000e620000000a00 */
[----:B--2---:R-:W-:Y:S01]  /*e4e0*/  @!P2 LEA R4, P0, R16, R4, 0x2 ;  /* 0x000000041004a211 */ /* 0x004fe200078010ff */
[----:B------:R2:W-:Y:S01]  /*e4f0*/  @!P1 STG.E desc[UR8][R22.64+0x380], R14 ;  /* 0x0003800e16009986 */ /* 0x0005e2000c101908 */
[----:B------:R-:W-:-:S02]  /*e500*/  @!P3 IADD3 R28, P6, PT, R0, R3, RZ ;  /* 0x00000003001cb210 */ /* 0x000fc40007fde0ff */
[----:B------:R-:W-:Y:S01]  /*e510*/  @!P2 LEA.HI.X R5, R16, R5, R25, 0x2, P0 ;  /* 0x000000051005a211 */ /* 0x000fe200000f1419 */
[----:B0-----:R-:W-:Y:S01]  /*e520*/  VIADD R21, R29, 0x1c0 ;  /* 0x000001c01d157836 */ /* 0x001fe20000000000 */
[----:B------:R-:W-:Y:S01]  /*e530*/  ISETP.GE.AND P1, PT, R31, R24, PT ;  /* 0x000000181f00720c */ /* 0x000fe20003f26270 */
[----:B------:R-:W-:Y:S01]  /*e540*/  @!P3 IMAD.X R16, RZ, RZ, RZ, P6 ;  /* 0x000000ffff10b224 */ /* 0x000fe200030e06ff */
[C---:B---3--:R-:W-:Y:S01]  /*e550*/  @!P3 LEA R18, P6, R28.reuse, R18, 0x2 ;  /* 0x000000121c12b211 */ /* 0x048fe200078c10ff */
[----:B------:R-:W-:Y:S01]  /*e560*/  VIADD R31, R29, 0x1a0 ;  /* 0x000001a01d1f7836 */ /* 0x000fe20000000000 */
[----:B------:R0:W-:Y:S01]  /*e570*/  @!P2 STG.E desc[UR8][R4.64+0x400], R12 ;  /* 0x0004000c0400a986 */ /* 0x0001e2000c101908 */
[----:B------:R-:W-:Y:S01]  /*e580*/  ISETP.GE.AND P2, PT, R7, R24, PT ;  /* 0x000000180700720c */ /* 0x000fe20003f46270 */
[----:B------:R-:W-:Y:S01]  /*e590*/  VIADD R29, R29, 0x200 ;  /* 0x000002001d1d7836 */ /* 0x000fe20000000000 */
[----:B--2---:R-:W2:Y:S01]  /*e5a0*/  @!P4 LDC.64 R14, c[0x0][0x3b0] ;  /* 0x0000ec00ff0ecb82 */ /* 0x004ea20000000a00 */
[----:B------:R-:W-:-:S02]  /*e5b0*/  @!P3 LEA.HI.X R19, R28, R19, R16, 0x2, P6 ;  /* 0x000000131c13b211 */ /* 0x000fc400030f1410 */
[-C--:B------:R-:W-:Y:S02]  /*e5c0*/  ISETP.GE.AND P0, PT, R31, R24.reuse, PT ;  /* 0x000000181f00720c */ /* 0x080fe40003f06270 */
[----:B------:R-:W-:Y:S01]  /*e5d0*/  ISETP.GE.AND P6, PT, R21, R24, PT ;  /* 0x000000181500720c */ /* 0x000fe20003fc6270 */
[----:B------:R3:W-:Y:S01]  /*e5e0*/  @!P3 STG.E desc[UR8][R18.64+0x480], R13 ;  /* 0x0004800d1200b986 */ /* 0x0007e2000c101908 */
[----:B------:R-:W-:Y:S01]  /*e5f0*/  @!P5 IADD3 R7, P3, PT, R0, R3, RZ ;  /* 0x000000030007d210 */ /* 0x000fe20007f7e0ff */
[----:B------:R-:W4:Y:S04]  /*e600*/  @!P1 LDC.64 R20, c[0x0][0x3b0] ;  /* 0x0000ec00ff149b82 */ /* 0x000f280000000a00 */
[----:B------:R-:W-:Y:S01]  /*e610*/  @!P5 IMAD.X R16, RZ, RZ, RZ, P3 ;  /* 0x000000ffff10d224 */ /* 0x000fe200018e06ff */
[----:B-1----:R-:W-:-:S03]  /*e620*/  @!P5 LEA R26, P3, R7, R26, 0x2 ;  /* 0x0000001a071ad211 */ /* 0x002fc600078610ff */
[----:B------:R-:W1:Y:S01]  /*e630*/  @!P0 LDC.64 R22, c[0x0][0x3b0] ;  /* 0x0000ec00ff168b82 */ /* 0x000e620000000a00 */
[----:B------:R-:W-:Y:S02]  /*e640*/  @!P5 LEA.HI.X R27, R7, R27, R16, 0x2, P3 ;  /* 0x0000001b071bd211 */ /* 0x000fe400018f1410 */
[----:B------:R-:W-:-:S03]  /*e650*/  @!P4 IADD3 R7, P3, PT, R0, R3, RZ ;  /* 0x000000030007c210 */ /* 0x000fc60007f7e0ff */
[----:B------:R1:W-:Y:S02]  /*e660*/  @!P5 STG.E desc[UR8][R26.64+0x500], R8 ;  /* 0x000500081a00d986 */ /* 0x0003e4000c101908 */
[----:B0-----:R-:W0:Y:S01]  /*e670*/  @!P6 LDC.64 R4, c[0x0][0x3b0] ;  /* 0x0000ec00ff04eb82 */ /* 0x001e220000000a00 */
[----:B------:R-:W-:Y:S01]  /*e680*/  @!P4 IMAD.X R12, RZ, RZ, RZ, P3 ;  /* 0x000000ffff0cc224 */ /* 0x000fe200018e06ff */
[----:B--2---:R-:W-:-:S04]  /*e690*/  @!P4 LEA R14, P3, R7, R14, 0x2 ;  /* 0x0000000e070ec211 */ /* 0x004fc800078610ff */
[----:B------:R-:W-:Y:S02]  /*e6a0*/  @!P4 LEA.HI.X R15, R7, R15, R12, 0x2, P3 ;  /* 0x0000000f070fc211 */ /* 0x000fe400018f140c */
[CC--:B------:R-:W-:Y:S01]  /*e6b0*/  @!P1 IADD3 R7, P5, PT, R0.reuse, R3.reuse, RZ ;  /* 0x0000000300079210 */ /* 0x0c0fe20007fbe0ff */
[----:B------:R-:W2:Y:S01]  /*e6c0*/  @!P2 LDC.64 R30, c[0x0][0x3b0] ;  /* 0x0000ec00ff1eab82 */ /* 0x000ea20000000a00 */
[----:B---3--:R-:W-:Y:S01]  /*e6d0*/  @!P0 IADD3 R13, P3, PT, R0, R3, RZ ;  /* 0x00000003000d8210 */ /* 0x008fe20007f7e0ff */
[----:B------:R3:W-:Y:S01]  /*e6e0*/  @!P4 STG.E desc[UR8][R14.64+0x580], R11 ;  /* 0x0005800b0e00c986 */ /* 0x0007e2000c101908 */
[----:B----4-:R-:W-:Y:S01]  /*e6f0*/  @!P1 LEA R20, P4, R7, R20, 0x2 ;  /* 0x0000001407149211 */ /* 0x010fe200078810ff */
[----:B------:R-:W-:Y:S02]  /*e700*/  @!P1 IMAD.X R12, RZ, RZ, RZ, P5 ;  /* 0x000000ffff0c9224 */ /* 0x000fe400028e06ff */
[----:B------:R-:W-:Y:S01]  /*e710*/  @!P0 IMAD.X R16, RZ, RZ, RZ, P3 ;  /* 0x000000ffff108224 */ /* 0x000fe200018e06ff */
[----:B-1----:R-:W-:-:S02]  /*e720*/  @!P0 LEA R22, P3, R13, R22, 0x2 ;  /* 0x000000160d168211 */ /* 0x002fc400078610ff */
[----:B------:R-:W-:Y:S02]  /*e730*/  @!P1 LEA.HI.X R21, R7, R21, R12, 0x2, P4 ;  /* 0x0000001507159211 */ /* 0x000fe400020f140c */
[C---:B------:R-:W-:Y:S02]  /*e740*/  @!P6 IADD3 R7, P4, PT, R0.reuse, R3, RZ ;  /* 0x000000030007e210 */ /* 0x040fe40007f9e0ff */
[----:B------:R-:W-:Y:S01]  /*e750*/  @!P0 LEA.HI.X R23, R13, R23, R16, 0x2, P3 ;  /* 0x000000170d178211 */ /* 0x000fe200018f1410 */
[----:B------:R1:W-:Y:S01]  /*e760*/  @!P1 STG.E desc[UR8][R20.64+0x600], R10 ;  /* 0x0006000a14009986 */ /* 0x0003e2000c101908 */
[C---:B0-----:R-:W-:Y:S01]  /*e770*/  @!P6 LEA R4, P3, R7.reuse, R4, 0x2 ;  /* 0x000000040704e211 */ /* 0x041fe200078610ff */
[----:B------:R-:W-:Y:S01]  /*e780*/  @!P6 IMAD.X R8, RZ, RZ, RZ, P4 ;  /* 0x000000ffff08e224 */ /* 0x000fe200020e06ff */
[----:B------:R-:W-:Y:S01]  /*e790*/  @!P2 IADD3 R12, P5, PT, R0, R3, RZ ;  /* 0x00000003000ca210 */ /* 0x000fe20007fbe0ff */
[----:B------:R1:W-:Y:S03]  /*e7a0*/  @!P0 STG.E desc[UR8][R22.64+0x680], R9 ;  /* 0x0006800916008986 */ /* 0x0003e6000c101908 */
[----:B------:R-:W-:Y:S01]  /*e7b0*/  @!P6 LEA.HI.X R5, R7, R5, R8, 0x2, P3 ;  /* 0x000000050705e211 */ /* 0x000fe200018f1408 */
[----:B---3--:R-:W-:Y:S01]  /*e7c0*/  @!P2 IMAD.X R11, RZ, RZ, RZ, P5 ;  /* 0x000000ffff0ba224 */ /* 0x008fe200028e06ff */
[----:B------:R-:W-:-:S02]  /*e7d0*/  ISETP.GE.AND P3, PT, R29, R24, PT ;  /* 0x000000181d00720c */ /* 0x000fc40003f66270 */
[C---:B--2---:R-:W-:Y:S01]  /*e7e0*/  @!P2 LEA R30, P4, R12.reuse, R30, 0x2 ;  /* 0x0000001e0c1ea211 */ /* 0x044fe200078810ff */
[----:B------:R1:W-:Y:S03]  /*e7f0*/  @!P6 STG.E desc[UR8][R4.64+0x700], R6 ;  /* 0x000700060400e986 */ /* 0x0003e6000c101908 */
[----:B------:R-:W-:-:S05]  /*e800*/  @!P2 LEA.HI.X R31, R12, R31, R11, 0x2, P4 ;  /* 0x0000001f0c1fa211 */ /* 0x000fca00020f140b */
[----:B------:R1:W-:Y:S02]  /*e810*/  @!P2 STG.E desc[UR8][R30.64+0x780], R2 ;  /* 0x000780021e00a986 */ /* 0x0003e4000c101908 */
[----:B------:R-:W-:Y:S05]  /*e820*/  @P3 EXIT ;  /* 0x000000000000394d */ /* 0x000fea0003800000 */
[----:B------:R-:W1:Y:S01]  /*e830*/  LDCU.64 UR4, c[0x0][0x3b0] ;  /* 0x00007600ff0477ac */ /* 0x000e620008000a00 */
[----:B------:R-:W-:-:S05]  /*e840*/  IADD3 R0, P0, PT, R0, R3, RZ ;  /* 0x0000000300007210 */ /* 0x000fca0007f1e0ff */
[----:B------:R-:W-:Y:S01]  /*e850*/  IMAD.X R3, RZ, RZ, RZ, P0 ;  /* 0x000000ffff037224 */ /* 0x000fe200000e06ff */
[----:B-1----:R-:W-:-:S04]  /*e860*/  LEA R2, P0, R0, UR4, 0x2 ;  /* 0x0000000400027c11 */ /* 0x002fc8000f8010ff */
[----:B------:R-:W-:-:S05]  /*e870*/  LEA.HI.X R3, R0, UR5, R3, 0x2, P0 ;  /* 0x0000000500037c11 */ /* 0x000fca00080f1403 */
[----:B------:R-:W-:Y:S01]  /*e880*/  STG.E desc[UR8][R2.64+0x800], R17 ;  /* 0x0008001102007986 */ /* 0x000fe2000c101908 */
[----:B------:R-:W-:Y:S05]  /*e890*/  EXIT ;  /* 0x000000000000794d */ /* 0x000fea0003800000 */
.L_x_939:
        /* <DEDUP_REMOVED lines=14> */
.L_x_1366:


//--------------------- .text._ZN3cub18CUB_300001_SM_10006detail10merge_sort26DeviceMergeSortMergeKernelINS2_10policy_hubIN6thrust24THRUST_300001_SM_1000_NS10device_ptrIiEEE9Policy600ES8_PNS0_8NullTypeES8_SC_m4cmpiiSB_EEvbT2_T3_T4_PT6_PT7_T5_PSG_SG_NS1_7vsmem_tE --------------------------
	.section	.text._ZN3cub18CUB_300001_SM_10006detail10merge_sort26DeviceMergeSortMergeKernelINS2_10policy_hubIN6thrust24THRUST_300001_SM_1000_NS10device_ptrIiEEE9Policy600ES8_PNS0_8NullTypeES8_SC_m4cmpiiSB_EEvbT2_T3_T4_PT6_PT7_T5_PSG_SG_NS1_7vsmem_tE,"ax",@progbits
	.align	128
        .global         _ZN3cub18CUB_300001_SM_10006detail10merge_sort26DeviceMergeSortMergeKernelINS2_10policy_hubIN6thrust24THRUST_300001_SM_1000_NS10device_ptrIiEEE9Policy600ES8_PNS0_8NullTypeES8_SC_m4cmpiiSB_EEvbT2_T3_T4_PT6_PT7_T5_PSG_SG_NS1_7vsmem_tE
        .type           _ZN3cub18CUB_300001_SM_10006detail10merge_sort26DeviceMergeSortMergeKernelINS2_10policy_hubIN6thrust24THRUST_300001_SM_1000_NS10device_ptrIiEEE9Policy600ES8_PNS0_8NullTypeES8_SC_m4cmpiiSB_EEvbT2_T3_T4_PT6_PT7_T5_PSG_SG_NS1_7vsmem_tE,@function
        .size           _ZN3cub18CUB_300001_SM_10006detail10merge_sort26DeviceMergeSortMergeKernelINS2_10policy_hubIN6thrust24THRUST_300001_SM_1000_NS10device_ptrIiEEE9Policy600ES8_PNS0_8NullTypeES8_SC_m4cmpiiSB_EEvbT2_T3_T4_PT6_PT7_T5_PSG_SG_NS1_7vsmem_tE,(.L_x_1367 - _ZN3cub18CUB_300001_SM_10006detail10merge_sort26DeviceMergeSortMergeKernelINS2_10policy_hubIN6thrust24THRUST_300001_SM_1000_NS10device_ptrIiEEE9Policy600ES8_PNS0_8NullTypeES8_SC_m4cmpiiSB_EEvbT2_T3_T4_PT6_PT7_T5_PSG_SG_NS1_7vsmem_tE)
        .other          _ZN3cub18CUB_300001_SM_10006detail10merge_sort26DeviceMergeSortMergeKernelINS2_10policy_hubIN6thrust24THRUST_300001_SM_1000_NS10device_ptrIiEEE9Policy600ES8_PNS0_8NullTypeES8_SC_m4cmpiiSB_EEvbT2_T3_T4_PT6_PT7_T5_PSG_SG_NS1_7vsmem_tE,@"STO_CUDA_ENTRY STV_DEFAULT"
_ZN3cub18CUB_300001_SM_10006detail10merge_sort26DeviceMergeSortMergeKernelINS2_10policy_hubIN6thrust24THRUST_300001_SM_1000_NS10device_ptrIiEEE9Policy600ES8_PNS0_8NullTypeES8_SC_m4cmpiiSB_EEvbT2_T3_T4_PT6_PT7_T5_PSG_SG_NS1_7vsmem_tE:
.text._ZN3cub18CUB_300001_SM_10006detail10merge_sort26DeviceMergeSortMergeKernelINS2_10policy_hubIN6thrust24THRUST_300001_SM_1000_NS10device_ptrIiEEE9Policy600ES8_PNS0_8NullTypeES8_SC_m4cmpiiSB_EEvbT2_T3_T4_PT6_PT7_T5_PSG_SG_NS1_7vsmem_tE:
        /* <DEDUP_REMOVED lines=154> */
.L_x_941:
        /* <DEDUP_REMOVED lines=225> */
.L_x_942:
        /* <DEDUP_REMOVED lines=37> */
.L_x_945:
        /* <DEDUP_REMOVED lines=13> */
[----:B--2---:R-:W-:-:S04]  /*1ad0*/  ISETP.GE.AND P0, PT, R4, R13, PT ;  /* 0x0000000d0400720c */ /* 0x004fc80003f06270 */
[----:B------:R-:W-:-:S09]  /*1ae0*/  SEL R11, R14, R11, !P0 ;  /* 0x0000000b0e0b7207 */ /* 0x000fd20004000000 */
[----:B------:R-:W-:-:S05]  /*1af0*/  @P0 VIADD R8, R14, 0x1 ;  /* 0x000000010e080836 */ /* 0x000fca0000000000 */
[----:B------:R-:W-:-:S13]  /*1b00*/  ISETP.GE.AND P0, PT, R8, R11, PT ;  /* 0x0000000b0800720c */ /* 0x000fda0003f06270 */
[----:B------:R-:W-:Y:S05]  /*1b10*/  @!P0 BRA `(.L_x_945) ;  /* 0xfffffffc00b88947 */ /* 0x000fea000383ffff */
.L_x_944:
[----:B------:R-:W-:Y:S05]  /*1b20*/  BSYNC.RECONVERGENT B0 ;  /* 0x0000000000007941 */ /* 0x000fea0003800200 */
.L_x_943:
        /* <DEDUP_REMOVED lines=17> */
[----:B--2---:R-:W-:-:S13]  /*1c40*/  ISETP.LT.AND P0, PT, R12, R15, PT ;  /* 0x0000000f0c00720c */ /* 0x004fda0003f01270 */
.L_x_947:
[----:B------:R-:W-:Y:S05]  /*1c50*/  BSYNC.RECONVERGENT B0 ;  /* 0x0000000000007941 */ /* 0x000fea0003800200 */
.L_x_946:
        /* <DEDUP_REMOVED lines=20> */
[----:B--2---:R-:W-:-:S13]  /*1da0*/  ISETP.LT.AND P0, PT, R8, R13, PT ;  /* 0x0000000d0800720c */ /* 0x004fda0003f01270 */
.L_x_949:
[----:B------:R-:W-:Y:S05]  /*1db0*/  BSYNC.RECONVERGENT B0 ;  /* 0x0000000000007941 */ /* 0x000fea0003800200 */
.L_x_948:
        /* <DEDUP_REMOVED lines=20> */
[----:B--2---:R-:W-:-:S13]  /*1f00*/  ISETP.LT.AND P0, PT, R12, R15, PT ;  /* 0x0000000f0c00720c */ /* 0x004fda0003f01270 */
.L_x_951:
[----:B------:R-:W-:Y:S05]  /*1f10*/  BSYNC.RECONVERGENT B0 ;  /* 0x0000000000007941 */ /* 0x000fea0003800200 */
.L_x_950:
        /* <DEDUP_REMOVED lines=21> */
.L_x_953:
[----:B------:R-:W-:Y:S05]  /*2070*/  BSYNC.RECONVERGENT B0 ;  /* 0x0000000000007941 */ /* 0x000fea0003800200 */
.L_x_952:
        /* <DEDUP_REMOVED lines=20> */
[----:B--2---:R-:W-:-:S13]  /*21c0*/  ISETP.LT.AND P0, PT, R14, R13, PT ;  /* 0x0000000d0e00720c */ /* 0x004fda0003f01270 */
.L_x_955:
[----:B------:R-:W-:Y:S05]  /*21d0*/  BSYNC.RECONVERGENT B0 ;  /* 0x0000000000007941 */ /* 0x000fea0003800200 */
.L_x_954:
        /* <DEDUP_REMOVED lines=21> */
.L_x_957:
[----:B------:R-:W-:Y:S05]  /*2330*/  BSYNC.RECONVERGENT B0 ;  /* 0x0000000000007941 */ /* 0x000fea0003800200 */
.L_x_956:
        /* <DEDUP_REMOVED lines=21> */
.L_x_959:
[----:B------:R-:W-:Y:S05]  /*2490*/  BSYNC.RECONVERGENT B0 ;  /* 0x0000000000007941 */ /* 0x000fea0003800200 */
.L_x_958:
        /* <DEDUP_REMOVED lines=21> */
.L_x_961:
[----:B------:R-:W-:Y:S05]  /*25f0*/  BSYNC.RECONVERGENT B0 ;  /* 0x0000000000007941 */ /* 0x000fea0003800200 */
.L_x_960:
        /* <DEDUP_REMOVED lines=21> */
.L_x_963:
[----:B------:R-:W-:Y:S05]  /*2750*/  BSYNC.RECONVERGENT B0 ;  /* 0x0000000000007941 */ /* 0x000fea0003800200 */
.L_x_962:
        /* <DEDUP_REMOVED lines=21> */
.L_x_965:
[----:B------:R-:W-:Y:S05]  /*28b0*/  BSYNC.RECONVERGENT B0 ;  /* 0x0000000000007941 */ /* 0x000fea0003800200 */
.L_x_964:
        /* <DEDUP_REMOVED lines=21> */
.L_x_967:
[----:B------:R-:W-:Y:S05]  /*2a10*/  BSYNC.RECONVERGENT B0 ;  /* 0x0000000000007941 */ /* 0x000fea0003800200 */
.L_x_966:
        /* <DEDUP_REMOVED lines=21> */
.L_x_969:
[----:B------:R-:W-:Y:S05]  /*2b70*/  BSYNC.RECONVERGENT B0 ;  /* 0x0000000000007941 */ /* 0x000fea0003800200 */
.L_x_968:
        /* <DEDUP_REMOVED lines=21> */
.L_x_971:
[----:B------:R-:W-:Y:S05]  /*2cd0*/  BSYNC.RECONVERGENT B0 ;  /* 0x0000000000007941 */ /* 0x000fea0003800200 */
.L_x_970:
        /* <DEDUP_REMOVED lines=21> */
.L_x_973:
[----:B------:R-:W-:Y:S05]  /*2e30*/  BSYNC.RECONVERGENT B0 ;  /* 0x0000000000007941 */ /* 0x000fea0003800200 */
.L_x_972:
        /* <DEDUP_REMOVED lines=21> */
.L_x_975:
[----:B------:R-:W-:Y:S05]  /*2f90*/  BSYNC.RECONVERGENT B0 ;  /* 0x0000000000007941 */ /* 0x000fea0003800200 */
.L_x_974:
        /* <DEDUP_REMOVED lines=20> */
.L_x_977:
[----:B------:R-:W-:Y:S05]  /*30e0*/  BSYNC.RECONVERGENT B0 ;  /* 0x0000000000007941 */ /* 0x000fea0003800200 */
.L_x_976:
        /* <DEDUP_REMOVED lines=19> */
[----:B--2---:R-:W-:-:S04]  /*3220*/  ISETP.GE.AND P0, PT, R18, R17, PT ;  /* 0x000000111200720c */ /* 0x004fc80003f06270 */
[----:B------:R-:W-:-:S09]  /*3230*/  SEL R21, R5, R4, !P0 ;  /* 0x0000000405157207 */ /* 0x000fd20004000000 */
.L_x_979:
[----:B------:R-:W-:Y:S05]  /*3240*/  BSYNC.RECONVERGENT B0 ;  /* 0x0000000000007941 */ /* 0x000fea0003800200 */
.L_x_978:
        /* <DEDUP_REMOVED lines=70> */
.L_x_980:
        /* <DEDUP_REMOVED lines=70> */
.L_x_940:
        /* <DEDUP_REMOVED lines=93> */
.L_x_984:
[----:B------:R-:W-:Y:S05]  /*40e0*/  BSYNC.RECONVERGENT B1 ;  /* 0x0000000000017941 */ /* 0x000fea0003800200 */
.L_x_983:
[----:B------:R-:W-:Y:S04]  /*40f0*/  BSSY.RECONVERGENT B1, `(.L_x_985) ;  /* 0x0000005000017945 */ /* 0x000fe80003800200 */
[----:B------:R-:W-:Y:S05]  /*4100*/  @P1 BRA `(.L_x_986) ;  /* 0x00000000000c1947 */ /* 0x000fea0003800000 */
[----:B------:R-:W-:-:S13]  /*4110*/  ISETP.GE.AND P0, PT, R8, R25, PT ;  /* 0x000000190800720c */ /* 0x000fda0003f06270 */
[----:B------:R1:W5:Y:S04]  /*4120*/  @P0 LDG.E R20, desc[UR6][R26.64+0x400] ;  /* 0x000400061a140981 */ /* 0x000368000c1e1900 */
[----:B------:R1:W5:Y:S02]  /*4130*/  @!P0 LDG.E R20, desc[UR6][R18.64+0x400] ;  /* 0x0004000612148981 */ /* 0x000364000c1e1900 */
.L_x_986:
[----:B------:R-:W-:Y:S05]  /*4140*/  BSYNC.RECONVERGENT B1 ;  /* 0x0000000000017941 */ /* 0x000fea0003800200 */
.L_x_985:
[----:B------:R-:W-:Y:S04]  /*4150*/  BSSY.RECONVERGENT B1, `(.L_x_987) ;  /* 0x0000005000017945 */ /* 0x000fe80003800200 */
[----:B------:R-:W-:Y:S05]  /*4160*/  @P2 BRA `(.L_x_988) ;  /* 0x00000000000c2947 */ /* 0x000fea0003800000 */
[----:B------:R-:W-:-:S13]  /*4170*/  ISETP.GE.AND P0, PT, R10, R25, PT ;  /* 0x000000190a00720c */ /* 0x000fda0003f06270 */
[----:B------:R2:W5:Y:S04]  /*4180*/  @P0 LDG.E R3, desc[UR6][R26.64+0x800] ;  /* 0x000800061a030981 */ /* 0x000568000c1e1900 */
[----:B------:R2:W5:Y:S02]  /*4190*/  @!P0 LDG.E R3, desc[UR6][R18.64+0x800] ;  /* 0x0008000612038981 */ /* 0x000564000c1e1900 */
.L_x_988:
[----:B------:R-:W-:Y:S05]  /*41a0*/  BSYNC.RECONVERGENT B1 ;  /* 0x0000000000017941 */ /* 0x000fea0003800200 */
.L_x_987:
        /* <DEDUP_REMOVED lines=17> */
.L_x_990:
[----:B------:R-:W-:Y:S05]  /*42c0*/  BSYNC.RECONVERGENT B1 ;  /* 0x0000000000017941 */ /* 0x000fea0003800200 */
.L_x_989:
[----:B------:R-:W-:Y:S04]  /*42d0*/  BSSY.RECONVERGENT B1, `(.L_x_991) ;  /* 0x0000005000017945 */ /* 0x000fe80003800200 */
[----:B------:R-:W-:Y:S05]  /*42e0*/  @P0 BRA `(.L_x_992) ;  /* 0x00000000000c0947 */ /* 0x000fea0003800000 */
[----:B------:R-:W-:-:S13]  /*42f0*/  ISETP.GE.AND P0, PT, R6, R25, PT ;  /* 0x000000190600720c */ /* 0x000fda0003f06270 */
[----:B------:R4:W5:Y:S04]  /*4300*/  @P0 LDG.E R5, desc[UR6][R26.64+0x1000] ;  /* 0x001000061a050981 */ /* 0x000968000c1e1900 */
[----:B------:R4:W5:Y:S02]  /*4310*/  @!P0 LDG.E R5, desc[UR6][R18.64+0x1000] ;  /* 0x0010000612058981 */ /* 0x000964000c1e1900 */
.L_x_992:
[----:B------:R-:W-:Y:S05]  /*4320*/  BSYNC.RECONVERGENT B1 ;  /* 0x0000000000017941 */ /* 0x000fea0003800200 */
.L_x_991:
[----:B------:R-:W-:Y:S04]  /*4330*/  BSSY.RECONVERGENT B1, `(.L_x_993) ;  /* 0x0000005000017945 */ /* 0x000fe80003800200 */
[----:B------:R-:W-:Y:S05]  /*4340*/  @P1 BRA `(.L_x_994) ;  /* 0x00000000000c1947 */ /* 0x000fea0003800000 */
[----:B------:R-:W-:-:S13]  /*4350*/  ISETP.GE.AND P0, PT, R8, R25, PT ;  /* 0x000000190800720c */ /* 0x000fda0003f06270 */
[----:B------:R0:W5:Y:S04]  /*4360*/  @P0 LDG.E R6, desc[UR6][R26.64+0x1400] ;  /* 0x001400061a060981 */ /* 0x000168000c1e1900 */
[----:B------:R0:W5:Y:S02]  /*4370*/  @!P0 LDG.E R6, desc[UR6][R18.64+0x1400] ;  /* 0x0014000612068981 */ /* 0x000164000c1e1900 */
.L_x_994:
[----:B------:R-:W-:Y:S05]  /*4380*/  BSYNC.RECONVERGENT B1 ;  /* 0x0000000000017941 */ /* 0x000fea0003800200 */
.L_x_993:
[----:B------:R-:W-:Y:S01]  /*4390*/  BSSY.RECONVERGENT B1, `(.L_x_995) ;  /* 0x0000007000017945 */ /* 0x000fe20003800200 */
[C---:B------:R-:W-:Y:S02]  /*43a0*/  VIADD R24, R2.reuse, 0xa00 ;  /* 0x00000a0002187836 */ /* 0x040fe40000000000 */
[----:B------:R-:W-:Y:S01]  /*43b0*/  VIADD R28, R2, 0xb00 ;  /* 0x00000b00021c7836 */ /* 0x000fe20000000000 */
[----:B------:R-:W-:Y:S06]  /*43c0*/  @P2 BRA `(.L_x_996) ;  /* 0x00000000000c2947 */ /* 0x000fec0003800000 */
[----:B------:R-:W-:-:S13]  /*43d0*/  ISETP.GE.AND P0, PT, R10, R25, PT ;  /* 0x000000190a00720c */ /* 0x000fda0003f06270 */
[----:B------:R0:W5:Y:S04]  /*43e0*/  @P0 LDG.E R7, desc[UR6][R26.64+0x1800] ;  /* 0x001800061a070981 */ /* 0x000168000c1e1900 */
[----:B------:R0:W5:Y:S02]  /*43f0*/  @!P0 LDG.E R7, desc[UR6][R18.64+0x1800] ;  /* 0x0018000612078981 */ /* 0x000164000c1e1900 */
.L_x_996:
[----:B------:R-:W-:Y:S05]  /*4400*/  BSYNC.RECONVERGENT B1 ;  /* 0x0000000000017941 */ /* 0x000fea0003800200 */
.L_x_995:
[----:B------:R-:W-:Y:S04]  /*4410*/  BSSY.RECONVERGENT B1, `(.L_x_997) ;  /* 0x0000005000017945 */ /* 0x000fe80003800200 */
[----:B------:R-:W-:Y:S05]  /*4420*/  @P3 BRA `(.L_x_998) ;  /* 0x00000000000c3947 */ /* 0x000fea0003800000 */
[----:B------:R-:W-:-:S13]  /*4430*/  ISETP.GE.AND P0, PT, R12, R25, PT ;  /* 0x000000190c00720c */ /* 0x000fda0003f06270 */
[----:B------:R0:W5:Y:S04]  /*4440*/  @P0 LDG.E R8, desc[UR6][R26.64+0x1c00] ;  /* 0x001c00061a080981 */ /* 0x000168000c1e1900 */
[----:B------:R0:W5:Y:S02]  /*4450*/  @!P0 LDG.E R8, desc[UR6][R18.64+0x1c00] ;  /* 0x001c000612088981 */ /* 0x000164000c1e1900 */
.L_x_998:
[----:B------:R-:W-:Y:S05]  /*4460*/  BSYNC.RECONVERGENT B1 ;  /* 0x0000000000017941 */ /* 0x000fea0003800200 */
.L_x_997:
[----:B------:R-:W-:Y:S04]  /*4470*/  BSSY.RECONVERGENT B1, `(.L_x_999) ;  /* 0x0000005000017945 */ /* 0x000fe80003800200 */
[----:B------:R-:W-:Y:S05]  /*4480*/  @P4 BRA `(.L_x_1000) ;  /* 0x00000000000c4947 */ /* 0x000fea0003800000 */
[----:B------:R-:W-:-:S13]  /*4490*/  ISETP.GE.AND P0, PT, R14, R25, PT ;  /* 0x000000190e00720c */ /* 0x000fda0003f06270 */
[----:B------:R0:W5:Y:S04]  /*44a0*/  @P0 LDG.E R9, desc[UR6][R26.64+0x2000] ;  /* 0x002000061a090981 */ /* 0x000168000c1e1900 */
[----:B------:R0:W5:Y:S02]  /*44b0*/  @!P0 LDG.E R9, desc[UR6][R18.64+0x2000] ;  /* 0x0020000612098981 */ /* 0x000164000c1e1900 */
.L_x_1000:
[----:B------:R-:W-:Y:S05]  /*44c0*/  BSYNC.RECONVERGENT B1 ;  /* 0x0000000000017941 */ /* 0x000fea0003800200 */
.L_x_999:
[----:B------:R-:W-:Y:S04]  /*44d0*/  BSSY.RECONVERGENT B1, `(.L_x_1001) ;  /* 0x0000005000017945 */ /* 0x000fe80003800200 */
[----:B------:R-:W-:Y:S05]  /*44e0*/  @P5 BRA `(.L_x_1002) ;  /* 0x00000000000c5947 */ /* 0x000fea0003800000 */
[----:B------:R-:W-:-:S13]  /*44f0*/  ISETP.GE.AND P0, PT, R16, R25, PT ;  /* 0x000000191000720c */ /* 0x000fda0003f06270 */
[----:B------:R0:W5:Y:S04]  /*4500*/  @P0 LDG.E R10, desc[UR6][R26.64+0x2400] ;  /* 0x002400061a0a0981 */ /* 0x000168000c1e1900 */
[----:B------:R0:W5:Y:S02]  /*4510*/  @!P0 LDG.E R10, desc[UR6][R18.64+0x2400] ;  /* 0x00240006120a8981 */ /* 0x000164000c1e1900 */
.L_x_1002:
[----:B------:R-:W-:Y:S05]  /*4520*/  BSYNC.RECONVERGENT B1 ;  /* 0x0000000000017941 */ /* 0x000fea0003800200 */
.L_x_1001:
        /* <DEDUP_REMOVED lines=17> */
.L_x_1004:
[----:B------:R-:W-:Y:S05]  /*4640*/  BSYNC.RECONVERGENT B1 ;  /* 0x0000000000017941 */ /* 0x000fea0003800200 */
.L_x_1003:
[----:B------:R-:W-:Y:S04]  /*4650*/  BSSY.RECONVERGENT B1, `(.L_x_1005) ;  /* 0x0000005000017945 */ /* 0x000fe80003800200 */
[----:B------:R-:W-:Y:S05]  /*4660*/  @P0 BRA `(.L_x_1006) ;  /* 0x00000000000c0947 */ /* 0x000fea0003800000 */
[----:B------:R-:W-:-:S13]  /*4670*/  ISETP.GE.AND P0, PT, R28, R25, PT ;  /* 0x000000191c00720c */ /* 0x000fda0003f06270 */
[----:B------:R0:W5:Y:S04]  /*4680*/  @P0 LDG.E R12, desc[UR6][R26.64+0x2c00] ;  /* 0x002c00061a0c0981 */ /* 0x000168000c1e1900 */
[----:B------:R0:W5:Y:S02]  /*4690*/  @!P0 LDG.E R12, desc[UR6][R18.64+0x2c00] ;  /* 0x002c0006120c8981 */ /* 0x000164000c1e1900 */
.L_x_1006:
[----:B------:R-:W-:Y:S05]  /*46a0*/  BSYNC.RECONVERGENT B1 ;  /* 0x0000000000017941 */ /* 0x000fea0003800200 */
.L_x_1005:
[----:B------:R-:W-:Y:S04]  /*46b0*/  BSSY.RECONVERGENT B1, `(.L_x_1007) ;  /* 0x0000005000017945 */ /* 0x000fe80003800200 */
[----:B------:R-:W-:Y:S05]  /*46c0*/  @P1 BRA `(.L_x_1008) ;  /* 0x00000000000c1947 */ /* 0x000fea0003800000 */
[----:B------:R-:W-:-:S13]  /*46d0*/  ISETP.GE.AND P0, PT, R14, R25, PT ;  /* 0x000000190e00720c */ /* 0x000fda0003f06270 */
[----:B------:R0:W5:Y:S04]  /*46e0*/  @P0 LDG.E R13, desc[UR6][R26.64+0x3000] ;  /* 0x003000061a0d0981 */ /* 0x000168000c1e1900 */
[----:B------:R0:W5:Y:S02]  /*46f0*/  @!P0 LDG.E R13, desc[UR6][R18.64+0x3000] ;  /* 0x00300006120d8981 */ /* 0x000164000c1e1900 */
.L_x_1008:
[----:B------:R-:W-:Y:S05]  /*4700*/  BSYNC.RECONVERGENT B1 ;  /* 0x0000000000017941 */ /* 0x000fea0003800200 */
.L_x_1007:
[----:B------:R-:W-:Y:S04]  /*4710*/  BSSY.RECONVERGENT B1, `(.L_x_1009) ;  /* 0x0000005000017945 */ /* 0x000fe80003800200 */
[----:B------:R-:W-:Y:S05]  /*4720*/  @P2 BRA `(.L_x_1010) ;  /* 0x00000000000c2947 */ /* 0x000fea0003800000 */
[----:B------:R-:W-:-:S13]  /*4730*/  ISETP.GE.AND P0, PT, R16, R25, PT ;  /* 0x000000191000720c */ /* 0x000fda0003f06270 */
[----:B------:R0:W5:Y:S04]  /*4740*/  @P0 LDG.E R14, desc[UR6][R26.64+0x3400] ;  /* 0x003400061a0e0981 */ /* 0x000168000c1e1900 */
[----:B------:R0:W5:Y:S02]  /*4750*/  @!P0 LDG.E R14, desc[UR6][R18.64+0x3400] ;  /* 0x00340006120e8981 */ /* 0x000164000c1e1900 */
.L_x_1010:
[----:B------:R-:W-:Y:S05]  /*4760*/  BSYNC.RECONVERGENT B1 ;  /* 0x0000000000017941 */ /* 0x000fea0003800200 */
.L_x_1009:
[----:B------:R-:W-:Y:S04]  /*4770*/  BSSY.RECONVERGENT B1, `(.L_x_1011) ;  /* 0x0000005000017945 */ /* 0x000fe80003800200 */
[----:B------:R-:W-:Y:S05]  /*4780*/  @P3 BRA `(.L_x_1012) ;  /* 0x00000000000c3947 */ /* 0x000fea0003800000 */
[----:B------:R-:W-:-:S13]  /*4790*/  ISETP.GE.AND P0, PT, R30, R25, PT ;  /* 0x000000191e00720c */ /* 0x000fda0003f06270 */
[----:B------:R0:W5:Y:S04]  /*47a0*/  @P0 LDG.E R15, desc[UR6][R26.64+0x3800] ;  /* 0x003800061a0f0981 */ /* 0x000168000c1e1900 */
[----:B------:R0:W5:Y:S02]  /*47b0*/  @!P0 LDG.E R15, desc[UR6][R18.64+0x3800] ;  /* 0x00380006120f8981 */ /* 0x000164000c1e1900 */
.L_x_1012:
[----:B------:R-:W-:Y:S05]  /*47c0*/  BSYNC.RECONVERGENT B1 ;  /* 0x0000000000017941 */ /* 0x000fea0003800200 */
.L_x_1011:
[----:B------:R-:W-:Y:S04]  /*47d0*/  BSSY.RECONVERGENT B1, `(.L_x_1013) ;  /* 0x0000005000017945 */ /* 0x000fe80003800200 */
[----:B------:R-:W-:Y:S05]  /*47e0*/  @P4 BRA `(.L_x_1014) ;  /* 0x00000000000c4947 */ /* 0x000fea0003800000 */
[----:B------:R-:W-:-:S13]  /*47f0*/  ISETP.GE.AND P0, PT, R32, R25, PT ;  /* 0x000000192000720c */ /* 0x000fda0003f06270 */
[----:B------:R0:W5:Y:S04]  /*4800*/  @P0 LDG.E R16, desc[UR6][R26.64+0x3c00] ;  /* 0x003c00061a100981 */ /* 0x000168000c1e1900 */
[----:B------:R0:W5:Y:S02]  /*4810*/  @!P0 LDG.E R16, desc[UR6][R18.64+0x3c00] ;  /* 0x003c000612108981 */ /* 0x000164000c1e1900 */
.L_x_1014:
[----:B------:R-:W-:Y:S05]  /*4820*/  BSYNC.RECONVERGENT B1 ;  /* 0x0000000000017941 */ /* 0x000fea0003800200 */
.L_x_1013:
[----:B------:R-:W-:Y:S05]  /*4830*/  @P5 BRA `(.L_x_1015) ;  /* 0x0000001000205947 */ /* 0x000fea0003800000 */
[----:B------:R-:W-:-:S13]  /*4840*/  ISETP.GE.AND P0, PT, R34, R25, PT ;  /* 0x000000192200720c */ /* 0x000fda0003f06270 */
[----:B------:R0:W5:Y:S04]  /*4850*/  @P0 LDG.E R17, desc[UR6][R26.64+0x4000] ;  /* 0x004000061a110981 */ /* 0x000168000c1e1900 */
[----:B------:R0:W5:Y:S01]  /*4860*/  @!P0 LDG.E R17, desc[UR6][R18.64+0x4000] ;  /* 0x0040000612118981 */ /* 0x000162000c1e1900 */
[----:B------:R-:W-:Y:S05]  /*4870*/  BRA `(.L_x_1015) ;  /* 0x0000001000107947 */ /* 0x000fea0003800000 */
.L_x_982:
        /* <DEDUP_REMOVED lines=260> */
.L_x_1015:
[----:B------:R-:W-:Y:S05]  /*58c0*/  BSYNC.RECONVERGENT B0 ;  /* 0x0000000000007941 */ /* 0x000fea0003800200 */
.L_x_981:
        /* <DEDUP_REMOVED lines=36> */
.L_x_1018:
        /* <DEDUP_REMOVED lines=18> */
.L_x_1017:
[----:B------:R-:W-:Y:S05]  /*5c30*/  BSYNC.RECONVERGENT B0 ;  /* 0x0000000000007941 */ /* 0x000fea0003800200 */
.L_x_1016:
        /* <DEDUP_REMOVED lines=18> */
.L_x_1020:
[----:B------:R-:W-:Y:S05]  /*5d60*/  BSYNC.RECONVERGENT B0 ;  /* 0x0000000000007941 */ /* 0x000fea0003800200 */
.L_x_1019:
        /* <DEDUP_REMOVED lines=21> */
.L_x_1022:
[----:B------:R-:W-:Y:S05]  /*5ec0*/  BSYNC.RECONVERGENT B0 ;  /* 0x0000000000007941 */ /* 0x000fea0003800200 */
.L_x_1021:
        /* <DEDUP_REMOVED lines=21> */
.L_x_1024:
[----:B------:R-:W-:Y:S05]  /*6020*/  BSYNC.RECONVERGENT B0 ;  /* 0x0000000000007941 */ /* 0x000fea0003800200 */
.L_x_1023:
        /* <DEDUP_REMOVED lines=21> */
.L_x_1026:
[----:B------:R-:W-:Y:S05]  /*6180*/  BSYNC.RECONVERGENT B0 ;  /* 0x0000000000007941 */ /* 0x000fea0003800200 */
.L_x_1025:
        /* <DEDUP_REMOVED lines=21> */
.L_x_1028:
[----:B------:R-:W-:Y:S05]  /*62e0*/  BSYNC.RECONVERGENT B0 ;  /* 0x0000000000007941 */ /* 0x000fea0003800200 */
.L_x_1027:
        /* <DEDUP_REMOVED lines=21> */
.L_x_1030:
[----:B------:R-:W-:Y:S05]  /*6440*/  BSYNC.RECONVERGENT B0 ;  /* 0x0000000000007941 */ /* 0x000fea0003800200 */
.L_x_1029:
        /* <DEDUP_REMOVED lines=21> */
.L_x_1032:
[----:B------:R-:W-:Y:S05]  /*65a0*/  BSYNC.RECONVERGENT B0 ;  /* 0x0000000000007941 */ /* 0x000fea0003800200 */
.L_x_1031:
        /* <DEDUP_REMOVED lines=21> */
.L_x_1034:
[----:B------:R-:W-:Y:S05]  /*6700*/  BSYNC.RECONVERGENT B0 ;  /* 0x0000000000007941 */ /* 0x000fea0003800200 */
.L_x_1033:
        /* <DEDUP_REMOVED lines=21> */
.L_x_1036:
[----:B------:R-:W-:Y:S05]  /*6860*/  BSYNC.RECONVERGENT B0 ;  /* 0x0000000000007941 */ /* 0x000fea0003800200 */
.L_x_1035:
        /* <DEDUP_REMOVED lines=21> */
.L_x_1038:
[----:B------:R-:W-:Y:S05]  /*69c0*/  BSYNC.RECONVERGENT B0 ;  /* 0x0000000000007941 */ /* 0x000fea0003800200 */
.L_x_1037:
        /* <DEDUP_REMOVED lines=21> */
.L_x_1040:
[----:B------:R-:W-:Y:S05]  /*6b20*/  BSYNC.RECONVERGENT B0 ;  /* 0x0000000000007941 */ /* 0x000fea0003800200 */
.L_x_1039:
        /* <DEDUP_REMOVED lines=21> */
.L_x_1042:
[----:B------:R-:W-:Y:S05]  /*6c80*/  BSYNC.RECONVERGENT B0 ;  /* 0x0000000000007941 */ /* 0x000fea0003800200 */
.L_x_1041:
        /* <DEDUP_REMOVED lines=21> */
.L_x_1044:
[----:B------:R-:W-:Y:S05]  /*6de0*/  BSYNC.RECONVERGENT B0 ;  /* 0x0000000000007941 */ /* 0x000fea0003800200 */
.L_x_1043:
        /* <DEDUP_REMOVED lines=21> */
.L_x_1046:
[----:B------:R-:W-:Y:S05]  /*6f40*/  BSYNC.RECONVERGENT B0 ;  /* 0x0000000000007941 */ /* 0x000fea0003800200 */
.L_x_1045:
        /* <DEDUP_REMOVED lines=21> */
.L_x_1048:
[----:B------:R-:W-:Y:S05]  /*70a0*/  BSYNC.RECONVERGENT B0 ;  /* 0x0000000000007941 */ /* 0x000fea0003800200 */
.L_x_1047:
        /* <DEDUP_REMOVED lines=20> */
.L_x_1050:
[----:B------:R-:W-:Y:S05]  /*71f0*/  BSYNC.RECONVERGENT B0 ;  /* 0x0000000000007941 */ /* 0x000fea0003800200 */
.L_x_1049:
        /* <DEDUP_REMOVED lines=21> */
.L_x_1052:
[----:B------:R-:W-:Y:S05]  /*7350*/  BSYNC.RECONVERGENT B0 ;  /* 0x0000000000007941 */ /* 0x000fea0003800200 */
.L_x_1051:
        /* <DEDUP_REMOVED lines=108> */
.L_x_1053:
        /* <DEDUP_REMOVED lines=108> */
.L_x_1054:
        /* <DEDUP_REMOVED lines=10> */
.L_x_1367:


//--------------------- .text._ZN3cub18CUB_300001_SM_10006detail10merge_sort30DeviceMergeSortPartitionKernelIN6thrust24THRUST_300001_SM_1000_NS10device_ptrIiEEm4cmpiiEEvbT_PT2_T0_SC_PSC_T1_SC_i --------------------------
	.section	.text._ZN3cub18CUB_300001_SM_10006detail10merge_sort30DeviceMergeSortPartitionKernelIN6thrust24THRUST_300001_SM_1000_NS10device_ptrIiEEm4cmpiiEEvbT_PT2_T0_SC_PSC_T1_SC_i,"ax",@progbits
	.align	128
        .global         _ZN3cub18CUB_300001_SM_10006detail10merge_sort30DeviceMergeSortPartitionKernelIN6thrust24THRUST_300001_SM_1000_NS10device_ptrIiEEm4cmpiiEEvbT_PT2_T0_SC_PSC_T1_SC_i
        .type           _ZN3cub18CUB_300001_SM_10006detail10merge_sort30DeviceMergeSortPartitionKernelIN6thrust24THRUST_300001_SM_1000_NS10device_ptrIiEEm4cmpiiEEvbT_PT2_T0_SC_PSC_T1_SC_i,@function
        .size           _ZN3cub18CUB_300001_SM_10006detail10merge_sort30DeviceMergeSortPartitionKernelIN6thrust24THRUST_300001_SM_1000_NS10device_ptrIiEEm4cmpiiEEvbT_PT2_T0_SC_PSC_T1_SC_i,(.L_x_1368 - _ZN3cub18CUB_300001_SM_10006detail10merge_sort30DeviceMergeSortPartitionKernelIN6thrust24THRUST_300001_SM_1000_NS10device_ptrIiEEm4cmpiiEEvbT_PT2_T0_SC_PSC_T1_SC_i)
        .other          _ZN3cub18CUB_300001_SM_10006detail10merge_sort30DeviceMergeSortPartitionKernelIN6thrust24THRUST_300001_SM_1000_NS10device_ptrIiEEm4cmpiiEEvbT_PT2_T0_SC_PSC_T1_SC_i,@"STO_CUDA_ENTRY STV_DEFAULT"
_ZN3cub18CUB_300001_SM_10006detail10merge_sort30DeviceMergeSortPartitionKernelIN6thrust24THRUST_300001_SM_1000_NS10device_ptrIiEEm4cmpiiEEvbT_PT2_T0_SC_PSC_T1_SC_i:
.text._ZN3cub18CUB_300001_SM_10006detail10merge_sort30DeviceMergeSortPartitionKernelIN6thrust24THRUST_300001_SM_1000_NS10device_ptrIiEEm4cmpiiEEvbT_PT2_T0_SC_PSC_T1_SC_i:
        /* <DEDUP_REMOVED lines=22> */
[----:B------:R-:W-:-:S03]  /*0160*/  IMAD R6, R0, UR5, RZ ;  /* 0x0000000500067c24 */ /* 0x000fc6000f8e02ff */
[----:B------:R-:W0:Y:S01]  /*0170*/  @!P0 LDC.64 R10, c[0x0][0x3a8] ;  /* 0x0000ea00ff0a8b82 */ /* 0x000e220000000a00 */
[----:B------:R-:W-:-:S04]  /*0180*/  IMAD.WIDE.U32 R2, R5, R0, RZ ;  /* 0x0000000005027225 */ /* 0x000fc800078e00ff */
[C---:B------:R-:W-:Y:S02]  /*0190*/  IMAD R9, R7.reuse, UR4, R6 ;  /* 0x0000000407097c24 */ /* 0x040fe4000f8e0206 */
[----:B------:R-:W-:Y:S01]  /*01a0*/  IMAD.WIDE.U32 R12, R0, UR4, RZ ;  /* 0x00000004000c7c25 */ /* 0x000fe2000f8e00ff */
[----:B------:R-:W1:Y:S03]  /*01b0*/  LDCU.64 UR4, c[0x0][0x398] ;  /* 0x00007300ff0477ac */ /* 0x000e660008000a00 */
[----:B------:R-:W-:Y:S01]  /*01c0*/  IMAD R6, R7, R5, R3 ;  /* 0x0000000507067224 */ /* 0x000fe200078e0203 */
[----:B------:R-:W-:Y:S01]  /*01d0*/  LOP3.LUT R3, RZ, R2, RZ, 0x33, !PT ;  /* 0x00000002ff037212 */ /* 0x000fe200078e33ff */
[----:B------:R-:W-:-:S03]  /*01e0*/  IMAD.IADD R14, R13, 0x1, R9 ;  /* 0x000000010d0e7824 */ /* 0x000fc600078e0209 */
[----:B------:R-:W-:Y:S02]  /*01f0*/  ISETP.LT.U32.AND P1, PT, R12, R3, PT ;  /* 0x000000030c00720c */ /* 0x000fe40003f21070 */
[----:B------:R-:W-:-:S04]  /*0200*/  LOP3.LUT R5, RZ, R6, RZ, 0x33, !PT ;  /* 0x00000006ff057212 */ /* 0x000fc800078e33ff */
[----:B------:R-:W-:Y:S02]  /*0210*/  ISETP.LT.U32.AND.EX P1, PT, R14, R5, PT, P1 ;  /* 0x000000050e00720c */ /* 0x000fe40003f21110 */
[----:B0-----:R-:W-:Y:S02]  /*0220*/  @!P0 LEA R10, P2, R4, R10, 0x3 ;  /* 0x0000000a040a8211 */ /* 0x001fe400078418ff */
[----:B------:R-:W-:Y:S02]  /*0230*/  SEL R3, R12, R3, P1 ;  /* 0x000000030c037207 */ /* 0x000fe40000800000 */
[----:B------:R-:W-:Y:S02]  /*0240*/  SEL R5, R14, R5, P1 ;  /* 0x000000050e057207 */ /* 0x000fe40000800000 */
[----:B------:R-:W-:Y:S02]  /*0250*/  IADD3 R8, P1, PT, R3, R2, RZ ;  /* 0x0000000203087210 */ /* 0x000fe40007f3e0ff */
[----:B------:R-:W-:-:S03]  /*0260*/  @!P0 LEA.HI.X R11, R4, R11, RZ, 0x3, P2 ;  /* 0x0000000b040b8211 */ /* 0x000fc600010f1cff */
[----:B------:R-:W-:Y:S01]  /*0270*/  IMAD.X R3, R5, 0x1, R6, P1 ;  /* 0x0000000105037824 */ /* 0x000fe200008e0606 */
[----:B-1----:R-:W-:-:S04]  /*0280*/  ISETP.LT.U32.AND P1, PT, R8, UR4, PT ;  /* 0x0000000408007c0c */ /* 0x002fc8000bf21070 */
[----:B------:R-:W-:-:S04]  /*0290*/  ISETP.LT.U32.AND.EX P1, PT, R3, UR5, PT, P1 ;  /* 0x0000000503007c0c */ /* 0x000fc8000bf21110 */
[----:B------:R-:W-:Y:S02]  /*02a0*/  SEL R8, R8, UR4, P1 ;  /* 0x0000000408087c07 */ /* 0x000fe40008800000 */
[----:B------:R-:W-:Y:S02]  /*02b0*/  SEL R9, R3, UR5, P1 ;  /* 0x0000000503097c07 */ /* 0x000fe40008800000 */
[----:B------:R-:W-:Y:S02]  /*02c0*/  LOP3.LUT R15, RZ, R8, RZ, 0x33, !PT ;  /* 0x00000008ff0f7212 */ /* 0x000fe400078e33ff */
[----:B------:R-:W-:Y:S01]  /*02d0*/  LOP3.LUT R17, RZ, R9, RZ, 0x33, !PT ;  /* 0x00000009ff117212 */ /* 0x000fe200078e33ff */
[----:B--2---:R0:W-:Y:S01]  /*02e0*/  @!P0 STG.E.64 desc[UR8][R10.64], R8 ;  /* 0x000000080a008986 */ /* 0x0041e2000c101b08 */
[----:B------:R-:W-:-:S04]  /*02f0*/  ISETP.LT.U32.AND P1, PT, R12, R15, PT ;  /* 0x0000000f0c00720c */ /* 0x000fc80003f21070 */
[----:B------:R-:W-:-:S04]  /*0300*/  ISETP.LT.U32.AND.EX P1, PT, R14, R17, PT, P1 ;  /* 0x000000110e00720c */ /* 0x000fc80003f21110 */
[----:B------:R-:W-:Y:S02]  /*0310*/  SEL R15, R12, R15, P1 ;  /* 0x0000000f0c0f7207 */ /* 0x000fe40000800000 */
[----:B------:R-:W-:Y:S02]  /*0320*/  SEL R17, R14, R17, P1 ;  /* 0x000000110e117207 */ /* 0x000fe40000800000 */
[----:B------:R-:W-:Y:S02]  /*0330*/  IADD3 R15, P3, PT, R15, R8, RZ ;  /* 0x000000080f0f7210 */ /* 0x000fe40007f7e0ff */
[----:B------:R-:W-:Y:S02]  /*0340*/  ISETP.LT.U32.AND P1, PT, R2, UR4, PT ;  /* 0x0000000402007c0c */ /* 0x000fe4000bf21070 */
[----:B------:R-:W-:Y:S01]  /*0350*/  ISETP.LT.U32.AND P2, PT, R15, UR4, PT ;  /* 0x000000040f007c0c */ /* 0x000fe2000bf41070 */
[----:B------:R-:W-:Y:S01]  /*0360*/  IMAD.X R17, R17, 0x1, R9, P3 ;  /* 0x0000000111117824 */ /* 0x000fe200018e0609 */
[----:B------:R-:W-:-:S04]  /*0370*/  ISETP.LT.U32.AND.EX P1, PT, R6, UR5, PT, P1 ;  /* 0x0000000506007c0c */ /* 0x000fc8000bf21110 */
[----:B------:R-:W-:Y:S02]  /*0380*/  ISETP.LT.U32.AND.EX P2, PT, R17, UR5, PT, P2 ;  /* 0x0000000511007c0c */ /* 0x000fe4000bf41120 */
[----:B------:R-:W-:Y:S02]  /*0390*/  SEL R5, R2, UR4, P1 ;  /* 0x0000000402057c07 */ /* 0x000fe40008800000 */
[----:B------:R-:W-:Y:S02]  /*03a0*/  SEL R6, R6, UR5, P1 ;  /* 0x0000000506067c07 */ /* 0x000fe40008800000 */
[----:B------:R-:W-:Y:S02]  /*03b0*/  SEL R15, R15, UR4, P2 ;  /* 0x000000040f0f7c07 */ /* 0x000fe40009000000 */
[----:B------:R-:W-:Y:S01]  /*03c0*/  SEL R17, R17, UR5, P2 ;  /* 0x0000000511117c07 */ /* 0x000fe20009000000 */
[----:B0-----:R-:W-:Y:S06]  /*03d0*/  @!P0 EXIT ;  /* 0x000000000000894d */ /* 0x001fec0003800000 */
[----:B------:R-:W0:Y:S01]  /*03e0*/  LDCU.U8 UR5, c[0x0][0x380] ;  /* 0x00007000ff0577ac */ /* 0x000e220008000000 */
[----:B------:R-:W-:Y:S01]  /*03f0*/  IADD3 R13, P0, PT, R15, -R5, RZ ;  /* 0x800000050f0d7210 */ /* 0x000fe20007f1e0ff */
[----:B------:R-:W-:Y:S01]  /*0400*/  BSSY.RECONVERGENT B0, `(.L_x_1055) ;  /* 0x000007c000007945 */ /* 0x000fe20003800200 */
[----:B------:R-:W-:-:S06]  /*0410*/  UIADD3 UR4, UPT, UPT, UR6, -0x1, URZ ;  /* 0xffffffff06047890 */ /* 0x000fcc000fffe0ff */
[----:B------:R-:W-:-:S05]  /*0420*/  LOP3.LUT R11, R4, UR4, RZ, 0xc0, !PT ;  /* 0x00000004040b7c12 */ /* 0x000fca000f8ec0ff */
[----:B------:R-:W-:Y:S01]  /*0430*/  IMAD.WIDE.U32 R2, R11, R0, RZ ;  /* 0x000000000b027225 */ /* 0x000fe200078e00ff */
[----:B0-----:R-:W-:-:S03]  /*0440*/  UPRMT UR4, UR5, 0x8880, URZ ;  /* 0x0000888005047896 */ /* 0x001fc600080000ff */
        /* <DEDUP_REMOVED lines=31> */
.L_x_1059:
        /* <DEDUP_REMOVED lines=24> */
[----:B--2---:R-:W-:-:S04]  /*07c0*/  ISETP.GE.AND P0, PT, R12, R11, PT ;  /* 0x0000000b0c00720c */ /* 0x004fc80003f06270 */
[----:B------:R-:W-:Y:S02]  /*07d0*/  SEL R0, R0, R23, !P0 ;  /* 0x0000001700007207 */ /* 0x000fe40004000000 */
[----:B------:R-:W-:Y:S02]  /*07e0*/  SEL R15, R20, R15, !P0 ;  /* 0x0000000f140f7207 */ /* 0x000fe40004000000 */
[----:B------:R-:W-:Y:S02]  /*07f0*/  SEL R7, R7, R22, !P0 ;  /* 0x0000001607077207 */ /* 0x000fe40004000000 */
[----:B------:R-:W-:Y:S02]  /*0800*/  SEL R18, R21, R18, !P0 ;  /* 0x0000001215127207 */ /* 0x000fe40004000000 */
[----:B------:R-:W-:-:S04]  /*0810*/  ISETP.GE.U32.AND P0, PT, R0, R15, PT ;  /* 0x0000000f0000720c */ /* 0x000fc80003f06070 */
[----:B------:R-:W-:-:S13]  /*0820*/  ISETP.GE.U32.AND.EX P0, PT, R7, R18, PT, P0 ;  /* 0x000000120700720c */ /* 0x000fda0003f06100 */
[----:B------:R-:W-:Y:S05]  /*0830*/  @!P0 BRA `(.L_x_1059) ;  /* 0xfffffffc00808947 */ /* 0x000fea000383ffff */
.L_x_1058:
[----:B------:R-:W-:Y:S05]  /*0840*/  BSYNC.RECONVERGENT B1 ;  /* 0x0000000000017941 */ /* 0x000fea0003800200 */
.L_x_1057:
[----:B------:R-:W-:Y:S05]  /*0850*/  BRA `(.L_x_1060) ;  /* 0x0000000000d87947 */ /* 0x000fea0003800000 */
.L_x_1056:
        /* <DEDUP_REMOVED lines=22> */
.L_x_1061:
        /* <DEDUP_REMOVED lines=32> */
.L_x_1060:
[----:B------:R-:W-:Y:S05]  /*0bc0*/  BSYNC.RECONVERGENT B0 ;  /* 0x0000000000007941 */ /* 0x000fea0003800200 */
.L_x_1055:
[----:B------:R-:W0:Y:S01]  /*0bd0*/  LDCU.64 UR6, c[0x0][0x3a8] ;  /* 0x00007500ff0677ac */ /* 0x000e220008000a00 */
[----:B------:R-:W-:-:S05]  /*0be0*/  IADD3 R2, P0, PT, R0, R5, RZ ;  /* 0x0000000500027210 */ /* 0x000fca0007f1e0ff */
[----:B------:R-:W-:Y:S01]  /*0bf0*/  IMAD.X R3, R7, 0x1, R6, P0 ;  /* 0x0000000107037824 */ /* 0x000fe200000e0606 */
[----:B0-----:R-:W-:-:S04]  /*0c00*/  LEA R8, P1, R4, UR6, 0x3 ;  /* 0x0000000604087c11 */ /* 0x001fc8000f8218ff */
[----:B------:R-:W-:-:S05]  /*0c10*/  LEA.HI.X R9, R4, UR7, RZ, 0x3, P1 ;  /* 0x0000000704097c11 */ /* 0x000fca00088f1cff */
[----:B------:R-:W-:Y:S01]  /*0c20*/  STG.E.64 desc[UR8][R8.64], R2 ;  /* 0x0000000208007986 */ /* 0x000fe2000c101b08 */
[----:B------:R-:W-:Y:S05]  /*0c30*/  EXIT ;  /* 0x000000000000794d */ /* 0x000fea0003800000 */
.L_x_1062:
        /* <DEDUP_REMOVED lines=12> */
.L_x_1368:


//--------------------- .text._ZN3cub18CUB_300001_SM_10006detail10merge_sort30DeviceMergeSortBlockSortKernelINS2_10policy_hubIN6thrust24THRUST_300001_SM_1000_NS10device_ptrIiEEE9Policy600ES8_PNS0_8NullTypeES8_SC_m4cmpiiSB_EEvbT0_T1_T2_T3_T4_PT6_PT7_T5_NS1_7vsmem_tE --------------------------
	.section	.text._ZN3cub18CUB_300001_SM_10006detail10merge_sort30DeviceMergeSortBlockSortKernelINS2_10policy_hubIN6thrust24THRUST_300001_SM_1000_NS10device_ptrIiEEE9Policy600ES8_PNS0_8NullTypeES8_SC_m4cmpiiSB_EEvbT0_T1_T2_T3_T4_PT6_PT7_T5_NS1_7vsmem_tE,"ax",@progbits
	.align	128
        .global         _ZN3cub18CUB_300001_SM_10006detail10merge_sort30DeviceMergeSortBlockSortKernelINS2_10policy_hubIN6thrust24THRUST_300001_SM_1000_NS10device_ptrIiEEE9Policy600ES8_PNS0_8NullTypeES8_SC_m4cmpiiSB_EEvbT0_T1_T2_T3_T4_PT6_PT7_T5_NS1_7vsmem_tE
        .type           _ZN3cub18CUB_300001_SM_10006detail10merge_sort30DeviceMergeSortBlockSortKernelINS2_10policy_hubIN6thrust24THRUST_300001_SM_1000_NS10device_ptrIiEEE9Policy600ES8_PNS0_8NullTypeES8_SC_m4cmpiiSB_EEvbT0_T1_T2_T3_T4_PT6_PT7_T5_NS1_7vsmem_tE,@function
        .size           _ZN3cub18CUB_300001_SM_10006detail10merge_sort30DeviceMergeSortBlockSortKernelINS2_10policy_hubIN6thrust24THRUST_300001_SM_1000_NS10device_ptrIiEEE9Policy600ES8_PNS0_8NullTypeES8_SC_m4cmpiiSB_EEvbT0_T1_T2_T3_T4_PT6_PT7_T5_NS1_7vsmem_tE,(.L_x_1369 - _ZN3cub18CUB_300001_SM_10006detail10merge_sort30DeviceMergeSortBlockSortKernelINS2_10policy_hubIN6thrust24THRUST_300001_SM_1000_NS10device_ptrIiEEE9Policy600ES8_PNS0_8NullTypeES8_SC_m4cmpiiSB_EEvbT0_T1_T2_T3_T4_PT6_PT7_T5_NS1_7vsmem_tE)
        .other          _ZN3cub18CUB_300001_SM_10006detail10merge_sort30DeviceMergeSortBlockSortKernelINS2_10policy_hubIN6thrust24THRUST_300001_SM_1000_NS10device_ptrIiEEE9Policy600ES8_PNS0_8NullTypeES8_SC_m4cmpiiSB_EEvbT0_T1_T2_T3_T4_PT6_PT7_T5_NS1_7vsmem_tE,@"STO_CUDA_ENTRY STV_DEFAULT"
_ZN3cub18CUB_300001_SM_10006detail10merge_sort30DeviceMergeSortBlockSortKernelINS2_10policy_hubIN6thrust24THRUST_300001_SM_1000_NS10device_ptrIiEEE9Policy600ES8_PNS0_8NullTypeES8_SC_m4cmpiiSB_EEvbT0_T1_T2_T3_T4_PT6_PT7_T5_NS1_7vsmem_tE:
.text._ZN3cub18CUB_300001_SM_10006detail10merge_sort30DeviceMergeSortBlockSortKernelINS2_10policy_hubIN6thrust24THRUST_300001_SM_1000_NS10device_ptrIiEEE9Policy600ES8_PNS0_8NullTypeES8_SC_m4cmpiiSB_EEvbT0_T1_T2_T3_T4_PT6_PT7_T5_NS1_7vsmem_tE:
        /* <DEDUP_REMOVED lines=71> */
[----:B------:R-:W3:Y:S04]  /*0470*/  LDS R30, [R5+0x18] ;  /* 0x00001800051e7984 */ /* 0x000ee80000000800 */
[----:B------:R-:W-:Y:S04]  /*0480*/  LDS R15, [R5+0x1c] ;  /* 0x00001c00050f7984 */ /* 0x000fe80000000800 */
[----:B------:R-:W-:Y:S04]  /*0490*/  LDS R12, [R5+0x20] ;  /* 0x00002000050c7984 */ /* 0x000fe80000000800 */
[----:B------:R-:W-:Y:S04]  /*04a0*/  LDS R31, [R5+0x24] ;  /* 0x00002400051f7984 */ /* 0x000fe80000000800 */
[----:B------:R-:W-:Y:S04]  /*04b0*/  LDS R8, [R5+0x28] ;  /* 0x0000280005087984 */ /* 0x000fe80000000800 */
[----:B------:R-:W4:Y:S04]  /*04c0*/  LDS R29, [R5+0x2c] ;  /* 0x00002c00051d7984 */ /* 0x000f280000000800 */
        /* <DEDUP_REMOVED lines=11> */
[----:B------:R-:W2:Y:S02]  /*0580*/  LD.E R24, desc[UR8][R24.64] ;  /* 0x0000000818187980 */ /* 0x000ea4000c101900 */
[--C-:B------:R-:W-:Y:S02]  /*0590*/  IMAD.WIDE R38, R28, 0x4, R16.reuse ;  /* 0x000000041c267825 */ /* 0x100fe400078e0210 */
[----:B------:R-:W2:Y:S02]  /*05a0*/  LD.E R19, desc[UR8][R40.64] ;  /* 0x0000000828137980 */ /* 0x000ea4000c101900 */
[--C-:B------:R-:W-:Y:S02]  /*05b0*/  IMAD.WIDE R20, R13, 0x4, R16.reuse ;  /* 0x000000040d147825 */ /* 0x100fe400078e0210 */
[----:B------:R-:W2:Y:S02]  /*05c0*/  LD.E R18, desc[UR8][R38.64] ;  /* 0x0000000826127980 */ /* 0x000ea4000c101900 */
[----:B------:R-:W-:-:S02]  /*05d0*/  IMAD.WIDE R26, R37, 0x4, R16 ;  /* 0x00000004251a7825 */ /* 0x000fc400078e0210 */
[----:B---3--:R0:W3:Y:S02]  /*05e0*/  LD.E R5, desc[UR8][R20.64] ;  /* 0x0000000814057980 */ /* 0x0080e4000c101900 */
[--C-:B------:R-:W-:Y:S02]  /*05f0*/  IMAD.WIDE R44, R34, 0x4, R16.reuse ;  /* 0x00000004222c7825 */ /* 0x100fe400078e0210 */
[----:B------:R-:W3:Y:S04]  /*0600*/  LD.E R10, desc[UR8][R26.64] ;  /* 0x000000081a0a7980 */ /* 0x000ee8000c101900 */
[----:B------:R-:W3:Y:S01]  /*0610*/  LD.E R7, desc[UR8][R44.64] ;  /* 0x000000082c077980 */ /* 0x000ee2000c101900 */
[----:B0-----:R-:W-:-:S04]  /*0620*/  IMAD.WIDE R20, R30, 0x4, R16 ;  /* 0x000000041e147825 */ /* 0x001fc800078e0210 */
[--C-:B----4-:R-:W-:Y:S01]  /*0630*/  IMAD.WIDE R40, R29, 0x4, R16.reuse ;  /* 0x000000041d287825 */ /* 0x110fe200078e0210 */
[----:B------:R5:W4:Y:S03]  /*0640*/  LD.E R22, desc[UR8][R20.64] ;  /* 0x0000000814167980 */ /* 0x000b26000c101900 */
[----:B------:R-:W-:-:S04]  /*0650*/  IMAD.WIDE R38, R8, 0x4, R16 ;  /* 0x0000000408267825 */ /* 0x000fc800078e0210 */
[----:B------:R-:W-:-:S04]  /*0660*/  IMAD.WIDE R42, R15, 0x4, R16 ;  /* 0x000000040f2a7825 */ /* 0x000fc800078e0210 */
[--C-:B-----5:R-:W-:Y:S01]  /*0670*/  IMAD.WIDE R20, R6, 0x4, R16.reuse ;  /* 0x0000000406147825 */ /* 0x120fe200078e0210 */
[----:B------:R-:W4:Y:S03]  /*0680*/  LD.E R33, desc[UR8][R42.64] ;  /* 0x000000082a217980 */ /* 0x000f26000c101900 */
[--C-:B------:R-:W-:Y:S02]  /*0690*/  IMAD.WIDE R26, R31, 0x4, R16.reuse ;  /* 0x000000041f1a7825 */ /* 0x100fe400078e0210 */
[----:B------:R-:W5:Y:S04]  /*06a0*/  LD.E R21, desc[UR8][R20.64] ;  /* 0x0000000814157980 */ /* 0x000f68000c101900 */
[----:B------:R0:W5:Y:S02]  /*06b0*/  LD.E R36, desc[UR8][R26.64] ;  /* 0x000000081a247980 */ /* 0x000164000c101900 */
[----:B0-----:R-:W-:-:S06]  /*06c0*/  IMAD.WIDE R26, R9, 0x4, R16 ;  /* 0x00000004091a7825 */ /* 0x001fcc00078e0210 */
[----:B------:R-:W5:Y:S01]  /*06d0*/  LD.E R27, desc[UR8][R26.64] ;  /* 0x000000081a1b7980 */ /* 0x000f62000c101900 */
[----:B--2---:R-:W-:Y:S01]  /*06e0*/  ISETP.GE.AND P5, PT, R19, R18, PT ;  /* 0x000000121300720c */ /* 0x004fe20003fa6270 */
[----:B------:R-:W-:Y:S01]  /*06f0*/  IMAD.WIDE R18, R35, 0x4, R16 ;  /* 0x0000000423127825 */ /* 0x000fe200078e0210 */
[----:B---3--:R-:W-:-:S03]  /*0700*/  ISETP.GE.AND P0, PT, R24, R5, PT ;  /* 0x000000051800720c */ /* 0x008fc60003f06270 */
[----:B------:R-:W-:Y:S02]  /*0710*/  IMAD.WIDE R24, R12, 0x4, R16 ;  /* 0x000000040c187825 */ /* 0x000fe400078e0210 */
[----:B------:R-:W5:Y:S04]  /*0720*/  LD.E R18, desc[UR8][R18.64] ;  /* 0x0000000812127980 */ /* 0x000f68000c101900 */
[----:B------:R0:W2:Y:S01]  /*0730*/  LD.E R5, desc[UR8][R24.64] ;  /* 0x0000000818057980 */ /* 0x0000a2000c101900 */
[----:B------:R-:W-:-:S03]  /*0740*/  ISETP.GE.AND P1, PT, R10, R7, PT ;  /* 0x000000070a00720c */ /* 0x000fc60003f26270 */
[----:B------:R-:W3:Y:S04]  /*0750*/  LD.E R10, desc[UR8][R40.64] ;  /* 0x00000008280a7980 */ /* 0x000ee8000c101900 */
[----:B------:R1:W3:Y:S01]  /*0760*/  LD.E R7, desc[UR8][R38.64] ;  /* 0x0000000826077980 */ /* 0x0002e2000c101900 */
[----:B0-----:R-:W-:-:S06]  /*0770*/  IMAD.WIDE R24, R14, 0x4, R16 ;  /* 0x000000040e187825 */ /* 0x001fcc00078e0210 */
[----:B------:R-:W2:Y:S01]  /*0780*/  LD.E R24, desc[UR8][R24.64] ;  /* 0x0000000818187980 */ /* 0x000ea2000c101900 */
[----:B----4-:R-:W-:Y:S02]  /*0790*/  ISETP.GE.AND P6, PT, R33, R22, PT ;  /* 0x000000162100720c */ /* 0x010fe40003fc6270 */
[----:B------:R-:W-:-:S05]  /*07a0*/  SEL R22, R13, R32, !P0 ;  /* 0x000000200d167207 */ /* 0x000fca0004000000 */
[----:B-1----:R-:W-:-:S06]  /*07b0*/  IMAD.WIDE R38, R22, 0x4, R16 ;  /* 0x0000000416267825 */ /* 0x002fcc00078e0210 */
[----:B------:R-:W4:Y:S01]  /*07c0*/  LD.E R38, desc[UR8][R38.64] ;  /* 0x0000000826267980 */ /* 0x000f22000c101900 */
[----:B-----5:R-:W-:Y:S02]  /*07d0*/  ISETP.GE.AND P3, PT, R18, R21, PT ;  /* 0x000000151200720c */ /* 0x020fe40003f66270 */
[----:B---3--:R-:W-:Y:S02]  /*07e0*/  ISETP.GE.AND P2, PT, R10, R7, PT ;  /* 0x000000070a00720c */ /* 0x008fe40003f46270 */
[----:B------:R-:W-:Y:S02]  /*07f0*/  SEL R7, R34, R37, !P1 ;  /* 0x0000002522077207 */ /* 0x000fe40004800000 */
[----:B------:R-:W-:Y:S02]  /*0800*/  SEL R10, R23, R28, !P5 ;  /* 0x0000001c170a7207 */ /* 0x000fe40006800000 */
[----:B------:R-:W-:Y:S01]  /*0810*/  SEL R23, R28, R23, !P5 ;  /* 0x000000171c177207 */ /* 0x000fe20006800000 */
[----:B------:R-:W-:Y:S01]  /*0820*/  IMAD.WIDE R18, R7, 0x4, R16 ;  /* 0x0000000407127825 */ /* 0x000fe200078e0210 */
[----:B------:R-:W-:-:S03]  /*0830*/  SEL R28, R15, R30, !P6 ;  /* 0x0000001e0f1c7207 */ /* 0x000fc60007000000 */
[--C-:B------:R-:W-:Y:S01]  /*0840*/  IMAD.WIDE R20, R10, 0x4, R16.reuse ;  /* 0x000000040a147825 */ /* 0x100fe200078e0210 */
[----:B--2---:R-:W-:Y:S01]  /*0850*/  ISETP.GE.AND P4, PT, R36, R5, PT ;  /* 0x000000052400720c */ /* 0x004fe20003f86270 */
[----:B------:R-:W2:Y:S01]  /*0860*/  LD.E R18, desc[UR8][R18.64] ;  /* 0x0000000812127980 */ /* 0x000ea2000c101900 */
[----:B------:R-:W-:Y:S02]  /*0870*/  SEL R5, R37, R34, !P1 ;  /* 0x0000002225057207 */ /* 0x000fe40004800000 */
[----:B------:R-:W-:Y:S01]  /*0880*/  SEL R15, R30, R15, !P6 ;  /* 0x0000000f1e0f7207 */ /* 0x000fe20007000000 */
[----:B------:R-:W2:Y:S01]  /*0890*/  LD.E R21, desc[UR8][R20.64] ;  /* 0x0000000814157980 */ /* 0x000ea2000c101900 */
[----:B------:R-:W-:Y:S01]  /*08a0*/  ISETP.GE.AND P1, PT, R24, R27, PT ;  /* 0x0000001b1800720c */ /* 0x000fe20003f26270 */
[----:B------:R-:W-:Y:S01]  /*08b0*/  IMAD.WIDE R24, R23, 0x4, R16 ;  /* 0x0000000417187825 */ /* 0x000fe200078e0210 */
[----:B------:R-:W-:-:S03]  /*08c0*/  SEL R30, R31, R12, !P4 ;  /* 0x0000000c1f1e7207 */ /* 0x000fc60006000000 */
[--C-:B------:R-:W-:Y:S02]  /*08d0*/  IMAD.WIDE R26, R28, 0x4, R16.reuse ;  /* 0x000000041c1a7825 */ /* 0x100fe400078e0210 */
[----:B------:R-:W3:Y:S02]  /*08e0*/  LD.E R24, desc[UR8][R24.64] ;  /* 0x0000000818187980 */ /* 0x000ee4000c101900 */
[--C-:B------:R-:W-:Y:S02]  /*08f0*/  IMAD.WIDE R36, R5, 0x4, R16.reuse ;  /* 0x0000000405247825 */ /* 0x100fe400078e0210 */
[----:B------:R-:W3:Y:S02]  /*0900*/  LD.E R27, desc[UR8][R26.64] ;  /* 0x000000081a1b7980 */ /* 0x000ee4000c101900 */
[--C-:B------:R-:W-:Y:S02]  /*0910*/  IMAD.WIDE R42, R30, 0x4, R16.reuse ;  /* 0x000000041e2a7825 */ /* 0x100fe400078e0210 */
[----:B------:R-:W4:Y:S02]  /*0920*/  LD.E R37, desc[UR8][R36.64] ;  /* 0x0000000824257980 */ /* 0x000f24000c101900 */
[----:B------:R-:W-:-:S02]  /*0930*/  IMAD.WIDE R40, R15, 0x4, R16 ;  /* 0x000000040f287825 */ /* 0x000fc400078e0210 */
[----:B------:R-:W5:Y:S04]  /*0940*/  LD.E R42, desc[UR8][R42.64] ;  /* 0x000000082a2a7980 */ /* 0x000f68000c101900 */
[----:B------:R-:W5:Y:S01]  /*0950*/  LD.E R41, desc[UR8][R40.64] ;  /* 0x0000000828297980 */ /* 0x000f62000c101900 */
[----:B------:R-:W-:Y:S02]  /*0960*/  SEL R31, R12, R31, !P4 ;  /* 0x0000001f0c1f7207 */ /* 0x000fe40006000000 */
[----:B------:R-:W-:Y:S02]  /*0970*/  SEL R12, R29, R8, !P2 ;  /* 0x000000081d0c7207 */ /* 0x000fe40005000000 */
[----:B------:R-:W-:Y:S02]  /*0980*/  SEL R29, R8, R29, !P2 ;  /* 0x0000001d081d7207 */ /* 0x000fe40005000000 */
[----:B------:R-:W-:-:S02]  /*0990*/  SEL R8, R35, R6, !P3 ;  /* 0x0000000623087207 */ /* 0x000fc40005800000 */
[----:B------:R-:W-:Y:S02]  /*09a0*/  SEL R33, R6, R35, !P3 ;  /* 0x0000002306217207 */ /* 0x000fe40005800000 */
[----:B------:R-:W-:Y:S02]  /*09b0*/  SEL R6, R14, R9, !P1 ;  /* 0x000000090e067207 */ /* 0x000fe40004800000 */
[----:B------:R-:W-:Y:S01]  /*09c0*/  SEL R14, R9, R14, !P1 ;  /* 0x0000000e090e7207 */ /* 0x000fe20004800000 */
[----:B------:R-:W-:-:S06]  /*09d0*/  IMAD.WIDE R34, R33, 0x4, R16 ;  /* 0x0000000421227825 */ /* 0x000fcc00078e0210 */
[----:B------:R-:W5:Y:S01]  /*09e0*/  LD.E R34, desc[UR8][R34.64] ;  /* 0x0000000822227980 */ /* 0x000f62000c101900 */
[----:B--2---:R-:W-:Y:S01]  /*09f0*/  ISETP.GE.AND P4, PT, R21, R18, PT ;  /* 0x000000121500720c */ /* 0x004fe20003f86270 */
[----:B------:R-:W-:-:S04]  /*0a00*/  IMAD.WIDE R18, R31, 0x4, R16 ;  /* 0x000000041f127825 */ /* 0x000fc800078e0210 */
[--C-:B------:R-:W-:Y:S02]  /*0a10*/  IMAD.WIDE R20, R12, 0x4, R16.reuse ;  /* 0x000000040c147825 */ /* 0x100fe400078e0210 */
[----:B------:R-:W2:Y:S04]  /*0a20*/  LD.E R18, desc[UR8][R18.64] ;  /* 0x0000000812127980 */ /* 0x000ea8000c101900 */
[----:B------:R-:W2:Y:S01]  /*0a30*/  LD.E R21, desc[UR8][R20.64] ;  /* 0x0000000814157980 */ /* 0x000ea2000c101900 */
[----:B---3--:R-:W-:Y:S01]  /*0a40*/  ISETP.GE.AND P6, PT, R27, R24, PT ;  /* 0x000000181b00720c */ /* 0x008fe20003fc6270 */
[----:B------:R-:W-:-:S04]  /*0a50*/  IMAD.WIDE R24, R29, 0x4, R16 ;  /* 0x000000041d187825 */ /* 0x000fc800078e0210 */
[--C-:B------:R-:W-:Y:S01]  /*0a60*/  IMAD.WIDE R26, R8, 0x4, R16.reuse ;  /* 0x00000004081a7825 */ /* 0x100fe200078e0210 */
[----:B----4-:R-:W-:Y:S01]  /*0a70*/  ISETP.GE.AND P5, PT, R37, R38, PT ;  /* 0x000000262500720c */ /* 0x010fe20003fa6270 */
[----:B------:R-:W3:Y:S02]  /*0a80*/  LD.E R24, desc[UR8][R24.64] ;  /* 0x0000000818187980 */ /* 0x000ee4000c101900 */
[--C-:B------:R-:W-:Y:S02]  /*0a90*/  IMAD.WIDE R36, R6, 0x4, R16.reuse ;  /* 0x0000000406247825 */ /* 0x100fe400078e0210 */
[----:B------:R-:W3:Y:S01]  /*0aa0*/  LD.E R27, desc[UR8][R26.64] ;  /* 0x000000081a1b7980 */ /* 0x000ee2000c101900 */
[----:B-----5:R-:W-:Y:S01]  /*0ab0*/  ISETP.GE.AND P2, PT, R42, R41, PT ;  /* 0x000000292a00720c */ /* 0x020fe20003f46270 */
        /* <DEDUP_REMOVED lines=11> */
[----:B------:R-:W-:Y:S02]  /*0b70*/  SEL R13, R32, R13, !P0 ;  /* 0x0000000d200d7207 */ /* 0x000fe40004000000 */
[----:B--2---:R-:W-:Y:S01]  /*0b80*/  ISETP.GE.AND P1, PT, R21, R18, PT ;  /* 0x000000121500720c */ /* 0x004fe20003f26270 */
[----:B------:R-:W-:-:S06]  /*0b90*/  IMAD.WIDE R20, R22, 0x4, R16 ;  /* 0x0000000416147825 */ /* 0x000fcc00078e0210 */
[----:B------:R0:W2:Y:S01]  /*0ba0*/  LD.E R21, desc[UR8][R20.64] ;  /* 0x0000000814157980 */ /* 0x0000a2000c101900 */
[----:B---3--:R-:W-:Y:S01]  /*0bb0*/  ISETP.GE.AND P3, PT, R27, R24, PT ;  /* 0x000000181b00720c */ /* 0x008fe20003f66270 */
[----:B------:R-:W-:-:S04]  /*0bc0*/  IMAD.WIDE R24, R9, 0x4, R16 ;  /* 0x0000000409187825 */ /* 0x000fc800078e0210 */
[--C-:B------:R-:W-:Y:S01]  /*0bd0*/  IMAD.WIDE R26, R10, 0x4, R16.reuse ;  /* 0x000000040a1a7825 */ /* 0x100fe200078e0210 */
[----:B0-----:R-:W-:Y:S01]  /*0be0*/  SEL R20, R30, R15, !P2 ;  /* 0x0000000f1e147207 */ /* 0x001fe20005000000 */
[----:B------:R0:W3:Y:S01]  /*0bf0*/  LD.E R24, desc[UR8][R24.64] ;  /* 0x0000000818187980 */ /* 0x0000e2000c101900 */
[----:B----4-:R-:W-:Y:S01]  /*0c00*/  ISETP.GE.AND P4, PT, R37, R34, PT ;  /* 0x000000222500720c */ /* 0x010fe20003f86270 */
[--C-:B------:R-:W-:Y:S02]  /*0c10*/  IMAD.WIDE R34, R5, 0x4, R16.reuse ;  /* 0x0000000405227825 */ /* 0x100fe400078e0210 */
[----:B------:R-:W3:Y:S01]  /*0c20*/  LD.E R27, desc[UR8][R26.64] ;  /* 0x000000081a1b7980 */ /* 0x000ee2000c101900 */
[----:B-----5:R-:W-:Y:S01]  /*0c30*/  ISETP.GE.AND P0, PT, R38, R41, PT ;  /* 0x000000292600720c */ /* 0x020fe20003f06270 */
[--C-:B------:R-:W-:Y:S02]  /*0c40*/  IMAD.WIDE R36, R28, 0x4, R16.reuse ;  /* 0x000000041c247825 */ /* 0x100fe400078e0210 */
[----:B------:R-:W4:Y:S02]  /*0c50*/  LD.E R34, desc[UR8][R34.64] ;  /* 0x0000000822227980 */ /* 0x000f24000c101900 */
[----:B------:R-:W-:-:S02]  /*0c60*/  IMAD.WIDE R38, R7, 0x4, R16 ;  /* 0x0000000407267825 */ /* 0x000fc400078e0210 */
[----:B------:R-:W4:Y:S02]  /*0c70*/  LD.E R37, desc[UR8][R36.64] ;  /* 0x0000000824257980 */ /* 0x000f24000c101900 */
[--C-:B------:R-:W-:Y:S02]  /*0c80*/  IMAD.WIDE R40, R20, 0x4, R16.reuse ;  /* 0x0000000414287825 */ /* 0x100fe400078e0210 */
[----:B------:R-:W5:Y:S04]  /*0c90*/  LD.E R38, desc[UR8][R38.64] ;  /* 0x0000000826267980 */ /* 0x000f68000c101900 */
[----:B------:R-:W5:Y:S01]  /*0ca0*/  LD.E R41, desc[UR8][R40.64] ;  /* 0x0000000828297980 */ /* 0x000f62000c101900 */
[----:B------:R-:W-:-:S06]  /*0cb0*/  IMAD.WIDE R18, R13, 0x4, R16 ;  /* 0x000000040d127825 */ /* 0x000fcc00078e0210 */
[----:B------:R-:W2:Y:S01]  /*0cc0*/  LD.E R18, desc[UR8][R18.64] ;  /* 0x0000000812127980 */ /* 0x000ea2000c101900 */
[----:B0-----:R-:W-:Y:S02]  /*0cd0*/  SEL R25, R29, R8, !P3 ;  /* 0x000000081d197207 */ /* 0x001fe40005800000 */
[----:B------:R-:W-:Y:S02]  /*0ce0*/  SEL R23, R15, R30, !P2 ;  /* 0x0000001e0f177207 */ /* 0x000fe40005000000 */
[----:B------:R-:W-:Y:S02]  /*0cf0*/  SEL R8, R8, R29, !P3 ;  /* 0x0000001d08087207 */ /* 0x000fe40005800000 */
[----:B------:R-:W-:Y:S02]  /*0d00*/  SEL R29, R33, R6, !P4 ;  /* 0x00000006211d7207 */ /* 0x000fe40006000000 */
[----:B------:R-:W-:Y:S02]  /*0d10*/  SEL R15, R31, R12, !P1 ;  /* 0x0000000c1f0f7207 */ /* 0x000fe40004800000 */
[----:B------:R-:W-:Y:S01]  /*0d20*/  SEL R6, R6, R33, !P4 ;  /* 0x0000002106067207 */ /* 0x000fe20006000000 */
[----:B------:R-:W-:-:S06]  /*0d30*/  IMAD.WIDE R32, R8, 0x4, R16 ;  /* 0x0000000408207825 */ /* 0x000fcc00078e0210 */
[----:B------:R-:W2:Y:S01]  /*0d40*/  LD.E R33, desc[UR8][R32.64] ;  /* 0x0000000820217980 */ /* 0x000ea2000c101900 */
[----:B---3--:R-:W-:Y:S02]  /*0d50*/  ISETP.GE.AND P2, PT, R27, R24, PT ;  /* 0x000000181b00720c */ /* 0x008fe40003f46270 */
[----:B------:R-:W-:Y:S01]  /*0d60*/  SEL R24, R11, R14, !P0 ;  /* 0x0000000e0b187207 */ /* 0x000fe20004000000 */
[----:B------:R-:W-:Y:S01]  /*0d70*/  IMAD.WIDE R26, R15, 0x4, R16 ;  /* 0x000000040f1a7825 */ /* 0x000fe200078e0210 */
[----:B----4-:R-:W-:-:S03]  /*0d80*/  ISETP.GE.AND P3, PT, R37, R34, PT ;  /* 0x000000222500720c */ /* 0x010fc60003f66270 */
[--C-:B------:R-:W-:Y:S02]  /*0d90*/  IMAD.WIDE R34, R25, 0x4, R16.reuse ;  /* 0x0000000419227825 */ /* 0x100fe400078e0210 */
[----:B------:R-:W3:Y:S02]  /*0da0*/  LD.E R26, desc[UR8][R26.64] ;  /* 0x000000081a1a7980 */ /* 0x000ee4000c101900 */
[--C-:B------:R-:W-:Y:S02]  /*0db0*/  IMAD.WIDE R36, R6, 0x4, R16.reuse ;  /* 0x0000000406247825 */ /* 0x100fe400078e0210 */
[----:B------:R-:W4:Y:S01]  /*0dc0*/  LD.E R34, desc[UR8][R34.64] ;  /* 0x0000000822227980 */ /* 0x000f22000c101900 */
[----:B-----5:R-:W-:Y:S01]  /*0dd0*/  ISETP.GE.AND P6, PT, R41, R38, PT ;  /* 0x000000262900720c */ /* 0x020fe20003fc6270 */
[--C-:B------:R-:W-:Y:S02]  /*0de0*/  IMAD.WIDE R38, R29, 0x4, R16.reuse ;  /* 0x000000041d267825 */ /* 0x100fe400078e0210 */
[----:B------:R-:W4:Y:S02]  /*0df0*/  LD.E R37, desc[UR8][R36.64] ;  /* 0x0000000824257980 */ /* 0x000f24000c101900 */
[----:B------:R-:W-:-:S02]  /*0e00*/  IMAD.WIDE R40, R24, 0x4, R16 ;  /* 0x0000000418287825 */ /* 0x000fc400078e0210 */
[----:B------:R-:W5:Y:S04]  /*0e10*/  LD.E R38, desc[UR8][R38.64] ;  /* 0x0000000826267980 */ /* 0x000f68000c101900 */
[----:B------:R-:W5:Y:S01]  /*0e20*/  LD.E R41, desc[UR8][R40.64] ;  /* 0x0000000828297980 */ /* 0x000f62000c101900 */
[----:B------:R-:W-:Y:S02]  /*0e30*/  SEL R12, R12, R31, !P1 ;  /* 0x0000001f0c0c7207 */ /* 0x000fe40004800000 */
[----:B--2---:R-:W-:Y:S01]  /*0e40*/  ISETP.GE.AND P1, PT, R21, R18, PT ;  /* 0x000000121500720c */ /* 0x004fe20003f26270 */
[----:B------:R-:W-:-:S04]  /*0e50*/  IMAD.WIDE R18, R23, 0x4, R16 ;  /* 0x0000000417127825 */ /* 0x000fc800078e0210 */
[----:B------:R-:W-:Y:S02]  /*0e60*/  IMAD.WIDE R30, R12, 0x4, R16 ;  /* 0x000000040c1e7825 */ /* 0x000fe400078e0210 */
[----:B------:R-:W2:Y:S04]  /*0e70*/  LD.E R18, desc[UR8][R18.64] ;  /* 0x0000000812127980 */ /* 0x000ea8000c101900 */
[----:B------:R0:W2:Y:S01]  /*0e80*/  LD.E R31, desc[UR8][R30.64] ;  /* 0x000000081e1f7980 */ /* 0x0000a2000c101900 */
[----:B------:R-:W-:Y:S02]  /*0e90*/  SEL R21, R9, R10, !P2 ;  /* 0x0000000a09157207 */ /* 0x000fe40005000000 */
[----:B------:R-:W-:Y:S02]  /*0ea0*/  SEL R10, R10, R9, !P2 ;  /* 0x000000090a0a7207 */ /* 0x000fe40005000000 */
[----:B------:R-:W-:-:S02]  /*0eb0*/  SEL R9, R5, R28, !P3 ;  /* 0x0000001c05097207 */ /* 0x000fc40005800000 */
[----:B------:R-:W-:Y:S02]  /*0ec0*/  SEL R28, R28, R5, !P3 ;  /* 0x000000051c1c7207 */ /* 0x000fe40005800000 */
[----:B0-----:R-:W-:Y:S02]  /*0ed0*/  SEL R30, R20, R7, !P6 ;  /* 0x00000007141e7207 */ /* 0x001fe40007000000 */
[----:B---3--:R-:W-:Y:S01]  /*0ee0*/  ISETP.GE.AND P2, PT, R33, R26, PT ;  /* 0x0000001a2100720c */ /* 0x008fe20003f46270 */
[----:B------:R-:W-:-:S06]  /*0ef0*/  IMAD.WIDE R32, R21, 0x4, R16 ;  /* 0x0000000415207825 */ /* 0x000fcc00078e0210 */
[----:B------:R-:W3:Y:S01]  /*0f00*/  LD.E R32, desc[UR8][R32.64] ;  /* 0x0000000820207980 */ /* 0x000ee2000c101900 */
[----:B----4-:R-:W-:Y:S01]  /*0f10*/  ISETP.GE.AND P4, PT, R37, R34, PT ;  /* 0x000000222500720c */ /* 0x010fe20003f86270 */
[----:B------:R-:W-:-:S04]  /*0f20*/  IMAD.WIDE R34, R28, 0x4, R16 ;  /* 0x000000041c227825 */ /* 0x000fc800078e0210 */
[--C-:B------:R-:W-:Y:S02]  /*0f30*/  IMAD.WIDE R36, R9, 0x4, R16.reuse ;  /* 0x0000000409247825 */ /* 0x100fe400078e0210 */
[----:B------:R-:W3:Y:S01]  /*0f40*/  LD.E R35, desc[UR8][R34.64] ;  /* 0x0000000822237980 */ /* 0x000ee2000c101900 */
[----:B-----5:R-:W-:Y:S01]  /*0f50*/  ISETP.GE.AND P3, PT, R41, R38, PT ;  /* 0x000000262900720c */ /* 0x020fe20003f66270 */
[--C-:B------:R-:W-:Y:S02]  /*0f60*/  IMAD.WIDE R38, R30, 0x4, R16.reuse ;  /* 0x000000041e267825 */ /* 0x100fe400078e0210 */
[----:B------:R-:W4:Y:S04]  /*0f70*/  LD.E R36, desc[UR8][R36.64] ;  /* 0x0000000824247980 */ /* 0x000f28000c101900 */
[----:B------:R-:W4:Y:S01]  /*0f80*/  LD.E R39, desc[UR8][R38.64] ;  /* 0x0000000826277980 */ /* 0x000f22000c101900 */
[----:B------:R-:W-:Y:S01]  /*0f90*/  IMAD.WIDE R26, R10, 0x4, R16 ;  /* 0x000000040a1a7825 */ /* 0x000fe200078e0210 */
[----:B--2---:R-:W-:-:S05]  /*0fa0*/  ISETP.GE.AND P5, PT, R31, R18, PT ;  /* 0x000000121f00720c */ /* 0x004fca0003fa6270 */
[----:B------:R-:W2:Y:S01]  /*0fb0*/  LD.E R27, desc[UR8][R26.64] ;  /* 0x000000081a1b7980 */ /* 0x000ea2000c101900 */
[----:B------:R-:W-:-:S05]  /*0fc0*/  SEL R31, R13, R22, !P1 ;  /* 0x000000160d1f7207 */ /* 0x000fca0004800000 */
[----:B------:R-:W-:-:S06]  /*0fd0*/  IMAD.WIDE R18, R31, 0x4, R16 ;  /* 0x000000041f127825 */ /* 0x000fcc00078e0210 */
[----:B------:R-:W2:Y:S01]  /*0fe0*/  LD.E R18, desc[UR8][R18.64] ;  /* 0x0000000812127980 */ /* 0x000ea2000c101900 */
[----:B------:R-:W-:Y:S02]  /*0ff0*/  SEL R11, R14, R11, !P0 ;  /* 0x0000000b0e0b7207 */ /* 0x000fe40004000000 */
[----:B------:R-:W-:Y:S02]  /*1000*/  SEL R14, R12, R23, !P5 ;  /* 0x000000170c0e7207 */ /* 0x000fe40006800000 */
[----:B------:R-:W-:Y:S02]  /*1010*/  SEL R23, R23, R12, !P5 ;  /* 0x0000000c17177207 */ /* 0x000fe40006800000 */
[----:B------:R-:W-:Y:S02]  /*1020*/  SEL R12, R8, R15, !P2 ;  /* 0x0000000f080c7207 */ /* 0x000fe40005000000 */
[----:B------:R-:W-:Y:S02]  /*1030*/  SEL R15, R15, R8, !P2 ;  /* 0x000000080f0f7207 */ /* 0x000fe40005000000 */
[----:B------:R-:W-:-:S02]  /*1040*/  SEL R8, R6, R25, !P4 ;  /* 0x0000001906087207 */ /* 0x000fc40006000000 */
[----:B---3--:R-:W-:Y:S01]  /*1050*/  ISETP.GE.AND P5, PT, R35, R32, PT ;  /* 0x000000202300720c */ /* 0x008fe20003fa6270 */
[----:B------:R-:W-:-:S04]  /*1060*/  IMAD.WIDE R32, R23, 0x4, R16 ;  /* 0x0000000417207825 */ /* 0x000fc800078e0210 */
[--C-:B------:R-:W-:Y:S02]  /*1070*/  IMAD.WIDE R34, R12, 0x4, R16.reuse ;  /* 0x000000040c227825 */ /* 0x100fe400078e0210 */
[----:B------:R-:W3:Y:S01]  /*1080*/  LD.E R32, desc[UR8][R32.64] ;  /* 0x0000000820207980 */ /* 0x000ee2000c101900 */
[----:B----4-:R-:W-:Y:S01]  /*1090*/  ISETP.GE.AND P2, PT, R39, R36, PT ;  /* 0x000000242700720c */ /* 0x010fe20003f46270 */
[--C-:B------:R-:W-:Y:S02]  /*10a0*/  IMAD.WIDE R36, R15, 0x4, R16.reuse ;  /* 0x000000040f247825 */ /* 0x100fe400078e0210 */
[----:B------:R-:W3:Y:S02]  /*10b0*/  LD.E R35, desc[UR8][R34.64] ;  /* 0x0000000822237980 */ /* 0x000ee4000c101900 */
[----:B------:R-:W-:Y:S02]  /*10c0*/  IMAD.WIDE R38, R8, 0x4, R16 ;  /* 0x0000000408267825 */ /* 0x000fe400078e0210 */
[----:B------:R-:W4:Y:S04]  /*10d0*/  LD.E R36, desc[UR8][R36.64] ;  /* 0x0000000824247980 */ /* 0x000f28000c101900 */
[----:B------:R-:W4:Y:S01]  /*10e0*/  LD.E R39, desc[UR8][R38.64] ;  /* 0x0000000826277980 */ /* 0x000f22000c101900 */
[----:B------:R-:W-:-:S02]  /*10f0*/  SEL R7, R7, R20, !P6 ;  /* 0x0000001407077207 */ /* 0x000fc40007000000 */
[----:B--2---:R-:W-:-:S03]  /*1100*/  ISETP.GE.AND P0, PT, R27, R18, PT ;  /* 0x000000121b00720c */ /* 0x004fc60003f06270 */
[----:B------:R-:W-:-:S04]  /*1110*/  IMAD.WIDE R18, R7, 0x4, R16 ;  /* 0x0000000407127825 */ /* 0x000fc800078e0210 */
[----:B------:R-:W-:Y:S01]  /*1120*/  IMAD.WIDE R26, R14, 0x4, R16 ;  /* 0x000000040e1a7825 */ /* 0x000fe200078e0210 */
[----:B------:R-:W-:Y:S01]  /*1130*/  SEL R25, R25, R6, !P4 ;  /* 0x0000000619197207 */ /* 0x000fe20006000000 */
[----:B------:R-:W2:Y:S01]  /*1140*/  LD.E R18, desc[UR8][R18.64] ;  /* 0x0000000812127980 */ /* 0x000ea2000c101900 */
[----:B------:R-:W-:-:S03]  /*1150*/  SEL R6, R24, R29, !P3 ;  /* 0x0000001d18067207 */ /* 0x000fc60005800000 */
[----:B------:R-:W2:Y:S01]  /*1160*/  LD.E R27, desc[UR8][R26.64] ;  /* 0x000000081a1b7980 */ /* 0x000ea2000c101900 */
[----:B------:R-:W-:-:S04]  /*1170*/  IMAD.WIDE R40, R25, 0x4, R16 ;  /* 0x0000000419287825 */ /* 0x000fc800078e0210 */
[----:B------:R-:W-:Y:S02]  /*1180*/  IMAD.WIDE R42, R6, 0x4, R16 ;  /* 0x00000004062a7825 */ /* 0x000fe400078e0210 */
[----:B------:R-:W5:Y:S04]  /*1190*/  LD.E R41, desc[UR8][R40.64] ;  /* 0x0000000828297980 */ /* 0x000f68000c101900 */
[----:B------:R-:W5:Y:S01]  /*11a0*/  LD.E R42, desc[UR8][R42.64] ;  /* 0x000000082a2a7980 */ /* 0x000f62000c101900 */
[----:B------:R-:W-:Y:S02]  /*11b0*/  SEL R24, R29, R24, !P3 ;  /* 0x000000181d187207 */ /* 0x000fe40005800000 */
[----:B------:R-:W-:Y:S02]  /*11c0*/  SEL R29, R21, R28, !P5 ;  /* 0x0000001c151d7207 */ /* 0x000fe40006800000 */
[----:B------:R-:W-:-:S02]  /*11d0*/  SEL R5, R31, R10, !P0 ;  /* 0x0000000a1f057207 */ /* 0x000fc40004000000 */
[----:B------:R-:W-:Y:S02]  /*11e0*/  SEL R28, R28, R21, !P5 ;  /* 0x000000151c1c7207 */ /* 0x000fe40006800000 */
[----:B------:R-:W-:Y:S02]  /*11f0*/  SEL R13, R22, R13, !P1 ;  /* 0x0000000d160d7207 */ /* 0x000fe40004800000 */
[----:B---3--:R-:W-:Y:S01]  /*1200*/  ISETP.GE.AND P1, PT, R35, R32, PT ;  /* 0x000000202300720c */ /* 0x008fe20003f26270 */
[----:B------:R-:W-:-:S06]  /*1210*/  IMAD.WIDE R34, R5, 0x4, R16 ;  /* 0x0000000405227825 */ /* 0x000fcc00078e0210 */
[----:B------:R-:W3:Y:S01]  /*1220*/  LD.E R34, desc[UR8][R34.64] ;  /* 0x0000000822227980 */ /* 0x000ee2000c101900 */
[----:B----4-:R-:W-:Y:S01]  /*1230*/  ISETP.GE.AND P4, PT, R39, R36, PT ;  /* 0x000000242700720c */ /* 0x010fe20003f86270 */
[----:B------:R-:W-:-:S06]  /*1240*/  IMAD.WIDE R36, R28, 0x4, R16 ;  /* 0x000000041c247825 */ /* 0x000fcc00078e0210 */
[----:B------:R-:W3:Y:S01]  /*1250*/  LD.E R37, desc[UR8][R36.64] ;  /* 0x0000000824257980 */ /* 0x000ee2000c101900 */
[----:B------:R-:W-:Y:S01]  /*1260*/  SEL R10, R10, R31, !P0 ;  /* 0x0000001f0a0a7207 */ /* 0x000fe20004000000 */
[----:B------:R-:W-:Y:S01]  /*1270*/  IMAD.WIDE R20, R11, 0x4, R16 ;  /* 0x000000040b147825 */ /* 0x000fe200078e0210 */
[----:B--2---:R-:W-:-:S03]  /*1280*/  ISETP.GE.AND P0, PT, R27, R18, PT ;  /* 0x000000121b00720c */ /* 0x004fc60003f06270 */
[--C-:B------:R-:W-:Y:S02]  /*1290*/  IMAD.WIDE R18, R24, 0x4, R16.reuse ;  /* 0x0000000418127825 */ /* 0x100fe400078e0210 */
[----:B------:R0:W2:Y:S04]  /*12a0*/  LD.E R20, desc[UR8][R20.64] ;  /* 0x0000000814147980 */ /* 0x0000a8000c101900 */
[----:B------:R1:W2:Y:S01]  /*12b0*/  LD.E R19, desc[UR8][R18.64] ;  /* 0x0000000812137980 */ /* 0x0002a2000c101900 */
[----:B------:R-:W-:Y:S01]  /*12c0*/  IMAD.WIDE R26, R13, 0x4, R16 ;  /* 0x000000040d1a7825 */ /* 0x000fe200078e0210 */
[----:B-----5:R-:W-:-:S03]  /*12d0*/  ISETP.GE.AND P3, PT, R42, R41, PT ;  /* 0x000000292a00720c */ /* 0x020fc60003f66270 */
[--C-:B------:R-:W-:Y:S01]  /*12e0*/  IMAD.WIDE R38, R29, 0x4, R16.reuse ;  /* 0x000000041d267825 */ /* 0x100fe200078e0210 */
[----:B0-----:R-:W-:Y:S01]  /*12f0*/  SEL R21, R7, R14, !P0 ;  /* 0x0000000e07157207 */ /* 0x001fe20004000000 */
[----:B------:R0:W4:Y:S01]  /*1300*/  LD.E R26, desc[UR8][R26.64] ;  /* 0x000000081a1a7980 */ /* 0x000122000c101900 */
[----:B-1----:R-:W-:Y:S01]  /*1310*/  SEL R18, R30, R9, !P2 ;  /* 0x000000091e127207 */ /* 0x002fe20005000000 */
[--C-:B------:R-:W-:Y:S01]  /*1320*/  IMAD.WIDE R32, R10, 0x4, R16.reuse ;  /* 0x000000040a207825 */ /* 0x100fe200078e0210 */
[----:B------:R-:W-:Y:S01]  /*1330*/  SEL R22, R14, R7, !P0 ;  /* 0x000000070e167207 */ /* 0x000fe20004000000 */
[----:B------:R-:W5:Y:S02]  /*1340*/  LD.E R38, desc[UR8][R38.64] ;  /* 0x0000000826267980 */ /* 0x000f64000c101900 */
[----:B------:R-:W-:Y:S01]  /*1350*/  IMAD.WIDE R40, R18, 0x4, R16 ;  /* 0x0000000412287825 */ /* 0x000fe200078e0210 */
[----:B------:R-:W-:Y:S01]  /*1360*/  SEL R7, R23, R12, !P1 ;  /* 0x0000000c17077207 */ /* 0x000fe20004800000 */
[----:B------:R1:W4:Y:S01]  /*1370*/  LD.E R33, desc[UR8][R32.64] ;  /* 0x0000000820217980 */ /* 0x000322000c101900 */
[----:B0-----:R-:W-:-:S02]  /*1380*/  SEL R27, R9, R30, !P2 ;  /* 0x0000001e091b7207 */ /* 0x001fc40005000000 */
[----:B------:R-:W-:Y:S01]  /*1390*/  SEL R12, R12, R23, !P1 ;  /* 0x000000170c0c7207 */ /* 0x000fe20004800000 */
[----:B------:R-:W5:Y:S01]  /*13a0*/  LD.E R41, desc[UR8][R40.64] ;  /* 0x0000000828297980 */ /* 0x000f62000c101900 */
[----:B------:R-:W-:Y:S01]  /*13b0*/  SEL R23, R15, R8, !P4 ;  /* 0x000000080f177207 */ /* 0x000fe20006000000 */
[----:B------:R-:W-:Y:S01]  /*13c0*/  IMAD.WIDE R30, R21, 0x4, R16 ;  /* 0x00000004151e7825 */ /* 0x000fe200078e0210 */
[----:B-1----:R-:W-:-:S03]  /*13d0*/  SEL R32, R8, R15, !P4 ;  /* 0x0000000f08207207 */ /* 0x002fc60006000000 */
[--C-:B------:R-:W-:Y:S02]  /*13e0*/  IMAD.WIDE R8, R27, 0x4, R16.reuse ;  /* 0x000000041b087825 */ /* 0x100fe400078e0210 */
[----:B------:R-:W4:Y:S02]  /*13f0*/  LD.E R30, desc[UR8][R30.64] ;  /* 0x000000081e1e7980 */ /* 0x000f24000c101900 */
[--C-:B------:R-:W-:Y:S02]  /*1400*/  IMAD.WIDE R14, R22, 0x4, R16.reuse ;  /* 0x00000004160e7825 */ /* 0x100fe400078e0210 */
[----:B------:R-:W4:Y:S02]  /*1410*/  LD.E R8, desc[UR8][R8.64] ;  /* 0x0000000808087980 */ /* 0x000f24000c101900 */
[--C-:B------:R-:W-:Y:S02]  /*1420*/  IMAD.WIDE R42, R12, 0x4, R16.reuse ;  /* 0x000000040c2a7825 */ /* 0x100fe400078e0210 */
[----:B------:R0:W4:Y:S04]  /*1430*/  LD.E R15, desc[UR8][R14.64] ;  /* 0x000000080e0f7980 */ /* 0x000128000c101900 */
[----:B------:R-:W4:Y:S01]  /*1440*/  LD.E R43, desc[UR8][R42.64] ;  /* 0x000000082a2b7980 */ /* 0x000f22000c101900 */
[----:B---3--:R-:W-:Y:S01]  /*1450*/  ISETP.GE.AND P4, PT, R37, R34, PT ;  /* 0x000000222500720c */ /* 0x008fe20003f86270 */
[----:B------:R-:W-:-:S04]  /*1460*/  IMAD.WIDE R34, R7, 0x4, R16 ;  /* 0x0000000407227825 */ /* 0x000fc800078e0210 */
[----:B------:R-:W-:Y:S02]  /*1470*/  IMAD.WIDE R36, R32, 0x4, R16 ;  /* 0x0000000420247825 */ /* 0x000fe400078e0210 */
[----:B------:R-:W3:Y:S04]  /*1480*/  LD.E R34, desc[UR8][R34.64] ;  /* 0x0000000822227980 */ /* 0x000ee8000c101900 */
[----:B------:R-:W3:Y:S01]  /*1490*/  LD.E R37, desc[UR8][R36.64] ;  /* 0x0000000824257980 */ /* 0x000ee2000c101900 */
[----:B0-----:R-:W-:Y:S02]  /*14a0*/  SEL R14, R6, R25, !P3 ;  /* 0x00000019060e7207 */ /* 0x001fe40005800000 */
[----:B------:R-:W-:Y:S02]  /*14b0*/  SEL R25, R25, R6, !P3 ;  /* 0x0000000619197207 */ /* 0x000fe40005800000 */
[----:B--2---:R-:W-:-:S04]  /*14c0*/  ISETP.GE.AND P0, PT, R20, R19, PT ;  /* 0x000000131400720c */ /* 0x004fc80003f06270 */
[----:B------:R-:W-:Y:S02]  /*14d0*/  SEL R6, R11, R24, !P0 ;  /* 0x000000180b067207 */ /* 0x000fe40004000000 */
[----:B-----5:R-:W-:Y:S01]  /*14e0*/  ISETP.GE.AND P2, PT, R41, R38, PT ;  /* 0x000000262900720c */ /* 0x020fe20003f46270 */
[----:B------:R-:W-:-:S04]  /*14f0*/  IMAD.WIDE R38, R23, 0x4, R16 ;  /* 0x0000000417267825 */ /* 0x000fc800078e0210 */
[--C-:B------:R-:W-:Y:S02]  /*1500*/  IMAD.WIDE R40, R14, 0x4, R16.reuse ;  /* 0x000000040e287825 */ /* 0x100fe400078e0210 */
[----:B------:R-:W2:Y:S04]  /*1510*/  LD.E R38, desc[UR8][R38.64] ;  /* 0x0000000826267980 */ /* 0x000ea8000c101900 */
[----:B------:R-:W2:Y:S01]  /*1520*/  LD.E R41, desc[UR8][R40.64] ;  /* 0x0000000828297980 */ /* 0x000ea2000c101900 */
[----:B----4-:R-:W-:Y:S02]  /*1530*/  ISETP.GE.AND P1, PT, R33, R26, PT ;  /* 0x0000001a2100720c */ /* 0x010fe40003f26270 */
[----:B------:R-:W-:Y:S01]  /*1540*/  ISETP.GE.AND P6, PT, R15, R8, PT ;  /* 0x000000080f00720c */ /* 0x000fe20003fc6270 */
[----:B------:R-:W-:Y:S01]  /*1550*/  IMAD.WIDE R8, R25, 0x4, R16 ;  /* 0x0000000419087825 */ /* 0x000fe200078e0210 */
[----:B------:R-:W-:-:S03]  /*1560*/  ISETP.GE.AND P3, PT, R43, R30, PT ;  /* 0x0000001e2b00720c */ /* 0x000fc60003f66270 */
[----:B------:R-:W-:Y:S01]  /*1570*/  IMAD.WIDE R30, R6, 0x4, R16 ;  /* 0x00000004061e7825 */ /* 0x000fe200078e0210 */
[----:B------:R-:W-:Y:S01]  /*1580*/  SEL R15, R5, R28, !P4 ;  /* 0x0000001c050f7207 */ /* 0x000fe20006000000 */
[----:B------:R-:W4:Y:S01]  /*1590*/  LD.E R8, desc[UR8][R8.64] ;  /* 0x0000000808087980 */ /* 0x000f22000c101900 */
[----:B------:R-:W-:Y:S02]  /*15a0*/  SEL R5, R28, R5, !P4 ;  /* 0x000000051c057207 */ /* 0x000fe40006000000 */
[----:B------:R-:W-:Y:S01]  /*15b0*/  SEL R20, R13, R10, !P1 ;  /* 0x0000000a0d147207 */ /* 0x000fe20004800000 */
[----:B------:R-:W4:Y:S01]  /*15c0*/  LD.E R31, desc[UR8][R30.64] ;  /* 0x000000081e1f7980 */ /* 0x000f22000c101900 */
[----:B---3--:R-:W-:-:S03]  /*15d0*/  ISETP.GE.AND P5, PT, R37, R34, PT ;  /* 0x000000222500720c */ /* 0x008fc60003fa6270 */
[----:B------:R-:W-:-:S04]  /*15e0*/  IMAD.WIDE R34, R20, 0x4, R16 ;  /* 0x0000000414227825 */ /* 0x000fc800078e0210 */
[----:B------:R-:W-:Y:S02]  /*15f0*/  IMAD.WIDE R36, R5, 0x4, R16 ;  /* 0x0000000405247825 */ /* 0x000fe400078e0210 */
[----:B------:R-:W3:Y:S04]  /*1600*/  LD.E R34, desc[UR8][R34.64] ;  /* 0x0000000822227980 */ /* 0x000ee8000c101900 */
[----:B------:R-:W3:Y:S01]  /*1610*/  LD.E R37, desc[UR8][R36.64] ;  /* 0x0000000824257980 */ /* 0x000ee2000c101900 */
[----:B------:R-:W-:Y:S02]  /*1620*/  SEL R26, R18, R29, !P2 ;  /* 0x0000001d121a7207 */ /* 0x000fe40005000000 */
[----:B------:R-:W-:Y:S02]  /*1630*/  SEL R11, R24, R11, !P0 ;  /* 0x0000000b180b7207 */ /* 0x000fe40004000000 */
[----:B------:R-:W-:-:S02]  /*1640*/  SEL R24, R22, R27, !P6 ;  /* 0x0000001b16187207 */ /* 0x000fc40007000000 */
[----:B------:R-:W-:Y:S02]  /*1650*/  SEL R27, R27, R22, !P6 ;  /* 0x000000161b1b7207 */ /* 0x000fe40007000000 */
[----:B------:R-:W-:Y:S02]  /*1660*/  SEL R22, R12, R21, !P3 ;  /* 0x000000150c167207 */ /* 0x000fe40005800000 */
[----:B------:R-:W-:Y:S01]  /*1670*/  SEL R33, R29, R18, !P2 ;  /* 0x000000121d217207 */ /* 0x000fe20005000000 */
[--C-:B------:R-:W-:Y:S01]  /*1680*/  IMAD.WIDE R28, R27, 0x4, R16.reuse ;  /* 0x000000041b1c7825 */ /* 0x100fe200078e0210 */
[----:B------:R-:W-:Y:S02]  /*1690*/  SEL R21, R21, R12, !P3 ;  /* 0x0000000c15157207 */ /* 0x000fe40005800000 */
[----:B--2---:R-:W-:Y:S01]  /*16a0*/  ISETP.GE.AND P4, PT, R41, R38, PT ;  /* 0x000000262900720c */ /* 0x004fe20003f86270 */
[--C-:B------:R-:W-:Y:S02]  /*16b0*/  IMAD.WIDE R38, R15, 0x4, R16.reuse ;  /* 0x000000040f267825 */ /* 0x100fe400078e0210 */
[----:B------:R-:W2:Y:S02]  /*16c0*/  LD.E R28, desc[UR8][R28.64] ;  /* 0x000000081c1c7980 */ /* 0x000ea4000c101900 */
[----:B------:R-:W-:-:S02]  /*16d0*/  IMAD.WIDE R40, R26, 0x4, R16 ;  /* 0x000000041a287825 */ /* 0x000fc400078e0210 */
[----:B------:R-:W5:Y:S04]  /*16e0*/  LD.E R38, desc[UR8][R38.64] ;  /* 0x0000000826267980 */ /* 0x000f68000c101900 */
[----:B------:R-:W5:Y:S01]  /*16f0*/  LD.E R41, desc[UR8][R40.64] ;  /* 0x0000000828297980 */ /* 0x000f62000c101900 */
[----:B------:R-:W-:Y:S01]  /*1700*/  IMAD.WIDE R18, R24, 0x4, R16 ;  /* 0x0000000418127825 */ /* 0x000fe200078e0210 */
[----:B----4-:R-:W-:-:S03]  /*1710*/  ISETP.GE.AND P0, PT, R31, R8, PT ;  /* 0x000000081f00720c */ /* 0x010fc60003f06270 */
[--C-:B------:R-:W-:Y:S01]  /*1720*/  IMAD.WIDE R30, R22, 0x4, R16.reuse ;  /* 0x00000004161e7825 */ /* 0x100fe200078e0210 */
[----:B------:R-:W-:Y:S01]  /*1730*/  SEL R12, R32, R7, !P5 ;  /* 0x00000007200c7207 */ /* 0x000fe20006800000 */
[----:B------:R0:W4:Y:S02]  /*1740*/  LD.E R19, desc[UR8][R18.64] ;  /* 0x0000000812137980 */ /* 0x000124000c101900 */
[--C-:B------:R-:W-:Y:S02]  /*1750*/  IMAD.WIDE R8, R33, 0x4, R16.reuse ;  /* 0x0000000421087825 */ /* 0x100fe400078e0210 */
[----:B------:R-:W2:Y:S04]  /*1760*/  LD.E R31, desc[UR8][R30.64] ;  /* 0x000000081e1f7980 */ /* 0x000ea8000c101900 */
[----:B------:R-:W4:Y:S01]  /*1770*/  LD.E R8, desc[UR8][R8.64] ;  /* 0x0000000808087980 */ /* 0x000f22000c101900 */
[----:B---3--:R-:W-:Y:S01]  /*1780*/  ISETP.GE.AND P6, PT, R37, R34, PT ;  /* 0x000000222500720c */ /* 0x008fe20003fc6270 */
[----:B------:R-:W-:-:S04]  /*1790*/  IMAD.WIDE R34, R21, 0x4, R16 ;  /* 0x0000000415227825 */ /* 0x000fc800078e0210 */
[----:B------:R-:W-:Y:S02]  /*17a0*/  IMAD.WIDE R36, R12, 0x4, R16 ;  /* 0x000000040c247825 */ /* 0x000fe400078e0210 */
[----:B------:R-:W3:Y:S04]  /*17b0*/  LD.E R34, desc[UR8][R34.64] ;  /* 0x0000000822227980 */ /* 0x000ee8000c101900 */
[----:B------:R-:W3:Y:S01]  /*17c0*/  LD.E R37, desc[UR8][R36.64] ;  /* 0x0000000824257980 */ /* 0x000ee2000c101900 */
[----:B------:R-:W-:Y:S02]  /*17d0*/  SEL R7, R7, R32, !P5 ;  /* 0x0000002007077207 */ /* 0x000fe40006800000 */
[----:B0-----:R-:W-:Y:S02]  /*17e0*/  SEL R18, R14, R23, !P4 ;  /* 0x000000170e127207 */ /* 0x001fe40006000000 */
[----:B------:R-:W-:-:S02]  /*17f0*/  SEL R13, R10, R13, !P1 ;  /* 0x0000000d0a0d7207 */ /* 0x000fc40004800000 */
[----:B------:R-:W-:Y:S02]  /*1800*/  SEL R10, R25, R6, !P0 ;  /* 0x00000006190a7207 */ /* 0x000fe40004000000 */
[----:B------:R-:W-:Y:S02]  /*1810*/  SEL R23, R23, R14, !P4 ;  /* 0x0000000e17177207 */ /* 0x000fe40006000000 */
[----:B------:R-:W-:Y:S02]  /*1820*/  SEL R6, R6, R25, !P0 ;  /* 0x0000001906067207 */ /* 0x000fe40004000000 */
[----:B------:R-:W-:Y:S02]  /*1830*/  SEL R25, R20, R5, !P6 ;  /* 0x0000000514197207 */ /* 0x000fe40007000000 */
[----:B-----5:R-:W-:Y:S01]  /*1840*/  ISETP.GE.AND P2, PT, R41, R38, PT ;  /* 0x000000262900720c */ /* 0x020fe20003f46270 */
[----:B------:R-:W-:-:S04]  /*1850*/  IMAD.WIDE R40, R18, 0x4, R16 ;  /* 0x0000000412287825 */ /* 0x000fc800078e0210 */
[--C-:B------:R-:W-:Y:S02]  /*1860*/  IMAD.WIDE R38, R7, 0x4, R16.reuse ;  /* 0x0000000407267825 */ /* 0x100fe400078e0210 */
[----:B------:R-:W5:Y:S04]  /*1870*/  LD.E R40, desc[UR8][R40.64] ;  /* 0x0000000828287980 */ /* 0x000f68000c101900 */
[----:B------:R-:W5:Y:S01]  /*1880*/  LD.E R39, desc[UR8][R38.64] ;  /* 0x0000000826277980 */ /* 0x000f62000c101900 */
[----:B--2---:R-:W-:Y:S01]  /*1890*/  ISETP.GE.AND P3, PT, R31, R28, PT ;  /* 0x0000001c1f00720c */ /* 0x004fe20003f66270 */
[----:B------:R-:W-:-:S04]  /*18a0*/  IMAD.WIDE R30, R11, 0x4, R16 ;  /* 0x000000040b1e7825 */ /* 0x000fc800078e0210 */
[--C-:B------:R-:W-:Y:S01]  /*18b0*/  IMAD.WIDE R28, R10, 0x4, R16.reuse ;  /* 0x000000040a1c7825 */ /* 0x100fe200078e0210 */
[----:B----4-:R-:W-:Y:S01]  /*18c0*/  ISETP.GE.AND P1, PT, R19, R8, PT ;  /* 0x000000081300720c */ /* 0x010fe20003f26270 */
[----:B------:R0:W2:Y:S01]  /*18d0*/  LD.E R30, desc[UR8][R30.64] ;  /* 0x000000081e1e7980 */ /* 0x0000a2000c101900 */
[----:B------:R-:W-:Y:S01]  /*18e0*/  SEL R20, R5, R20, !P6 ;  /* 0x0000001405147207 */ /* 0x000fe20007000000 */
[--C-:B------:R-:W-:Y:S02]  /*18f0*/  IMAD.WIDE R8, R23, 0x4, R16.reuse ;  /* 0x0000000417087825 */ /* 0x100fe400078e0210 */
[----:B------:R-:W2:Y:S02]  /*1900*/  LD.E R29, desc[UR8][R28.64] ;  /* 0x000000081c1d7980 */ /* 0x000ea4000c101900 */
[--C-:B------:R-:W-:Y:S02]  /*1910*/  IMAD.WIDE R42, R6, 0x4, R16.reuse ;  /* 0x00000004062a7825 */ /* 0x100fe400078e0210 */
[----:B------:R-:W4:Y:S04]  /*1920*/  LD.E R8, desc[UR8][R8.64] ;  /* 0x0000000808087980 */ /* 0x000f28000c101900 */
[----:B------:R-:W4:Y:S01]  /*1930*/  LD.E R43, desc[UR8][R42.64] ;  /* 0x000000082a2b7980 */ /* 0x000f22000c101900 */
[----:B---3--:R-:W-:Y:S01]  /*1940*/  ISETP.GE.AND P4, PT, R37, R34, PT ;  /* 0x000000222500720c */ /* 0x008fe20003f86270 */
        /* <DEDUP_REMOVED lines=8> */
[----:B0-----:R-:W-:Y:S02]  /*19d0*/  SEL R31, R21, R12, !P4 ;  /* 0x0000000c151f7207 */ /* 0x001fe40006000000 */
[----:B------:R-:W-:Y:S02]  /*19e0*/  SEL R12, R12, R21, !P4 ;  /* 0x000000150c0c7207 */ /* 0x000fe40006000000 */
[----:B------:R-:W-:Y:S02]  /*19f0*/  SEL R15, R15, R26, !P2 ;  /* 0x0000001a0f0f7207 */ /* 0x000fe40005000000 */
[----:B------:R-:W-:Y:S01]  /*1a00*/  SEL R24, R24, R33, !P1 ;  /* 0x0000002118187207 */ /* 0x000fe20004800000 */
[----:B------:R-:W-:Y:S01]  /*1a10*/  IMAD.WIDE R32, R22, 0x4, R16 ;  /* 0x0000000416207825 */ /* 0x000fe200078e0210 */
[----:B-----5:R-:W-:-:S03]  /*1a20*/  ISETP.GE.AND P0, PT, R40, R39, PT ;  /* 0x000000272800720c */ /* 0x020fc60003f06270 */
[--C-:B------:R-:W-:Y:S02]  /*1a30*/  IMAD.WIDE R38, R25, 0x4, R16.reuse ;  /* 0x0000000419267825 */ /* 0x100fe400078e0210 */
[----:B------:R-:W5:Y:S02]  /*1a40*/  LD.E R33, desc[UR8][R32.64] ;  /* 0x0000000820217980 */ /* 0x000f64000c101900 */
[--C-:B------:R-:W-:Y:S02]  /*1a50*/  IMAD.WIDE R40, R14, 0x4, R16.reuse ;  /* 0x000000040e287825 */ /* 0x100fe400078e0210 */
[----:B------:R-:W5:Y:S04]  /*1a60*/  LD.E R38, desc[UR8][R38.64] ;  /* 0x0000000826267980 */ /* 0x000f68000c101900 */
[----:B------:R-:W5:Y:S01]  /*1a70*/  LD.E R41, desc[UR8][R40.64] ;  /* 0x0000000828297980 */ /* 0x000f62000c101900 */
[----:B--2---:R-:W-:Y:S01]  /*1a80*/  ISETP.GE.AND P4, PT, R30, R29, PT ;  /* 0x0000001d1e00720c */ /* 0x004fe20003f86270 */
[----:B------:R-:W-:-:S04]  /*1a90*/  IMAD.WIDE R28, R5, 0x4, R16 ;  /* 0x00000004051c7825 */ /* 0x000fc800078e0210 */
[--C-:B------:R-:W-:Y:S02]  /*1aa0*/  IMAD.WIDE R26, R24, 0x4, R16.reuse ;  /* 0x00000004181a7825 */ /* 0x100fe400078e0210 */
[----:B------:R-:W2:Y:S01]  /*1ab0*/  LD.E R28, desc[UR8][R28.64] ;  /* 0x000000081c1c7980 */ /* 0x000ea2000c101900 */
[----:B----4-:R-:W-:Y:S01]  /*1ac0*/  ISETP.GE.AND P3, PT, R43, R8, PT ;  /* 0x000000082b00720c */ /* 0x010fe20003f66270 */
[--C-:B------:R-:W-:Y:S02]  /*1ad0*/  IMAD.WIDE R8, R15, 0x4, R16.reuse ;  /* 0x000000040f087825 */ /* 0x100fe400078e0210 */
[----:B------:R0:W4:Y:S04]  /*1ae0*/  LD.E R27, desc[UR8][R26.64] ;  /* 0x000000081a1b7980 */ /* 0x000128000c101900 */
[----:B------:R-:W4:Y:S01]  /*1af0*/  LD.E R8, desc[UR8][R8.64] ;  /* 0x0000000808087980 */ /* 0x000f22000c101900 */
[----:B---3--:R-:W-:Y:S01]  /*1b00*/  ISETP.GE.AND P2, PT, R37, R34, PT ;  /* 0x000000222500720c */ /* 0x008fe20003f46270 */
[----:B------:R-:W-:-:S04]  /*1b10*/  IMAD.WIDE R34, R19, 0x4, R16 ;  /* 0x0000000413227825 */ /* 0x000fc800078e0210 */
[----:B------:R-:W-:Y:S02]  /*1b20*/  IMAD.WIDE R36, R12, 0x4, R16 ;  /* 0x000000040c247825 */ /* 0x000fe400078e0210 */
[----:B------:R-:W3:Y:S04]  /*1b30*/  LD.E R34, desc[UR8][R34.64] ;  /* 0x0000000822227980 */ /* 0x000ee8000c101900 */
[----:B------:R1:W3:Y:S01]  /*1b40*/  LD.E R37, desc[UR8][R36.64] ;  /* 0x0000000824257980 */ /* 0x0002e2000c101900 */
[----:B0-----:R-:W-:Y:S02]  /*1b50*/  SEL R26, R18, R7, !P0 ;  /* 0x00000007121a7207 */ /* 0x001fe40004000000 */
[----:B------:R-:W-:Y:S02]  /*1b60*/  SEL R29, R7, R18, !P0 ;  /* 0x00000012071d7207 */ /* 0x000fe40004000000 */
[----:B------:R-:W-:-:S03]  /*1b70*/  SEL R18, R6, R23, !P3 ;  /* 0x0000001706127207 */ /* 0x000fc60005800000 */
[----:B------:R-:W-:-:S04]  /*1b80*/  IMAD.WIDE R44, R29, 0x4, R16 ;  /* 0x000000041d2c7825 */ /* 0x000fc800078e0210 */
[--C-:B------:R-:W-:Y:S01]  /*1b90*/  IMAD.WIDE R42, R18, 0x4, R16.reuse ;  /* 0x00000004122a7825 */ /* 0x100fe200078e0210 */
[----:B------:R-:W-:Y:S01]  /*1ba0*/  SEL R21, R23, R6, !P3 ;  /* 0x0000000617157207 */ /* 0x000fe20005800000 */
[----:B------:R-:W3:Y:S04]  /*1bb0*/  LD.E R30, desc[UR8][R44.64] ;  /* 0x000000082c1e7980 */ /* 0x000ee8000c101900 */
[----:B------:R-:W3:Y:S01]  /*1bc0*/  LD.E R23, desc[UR8][R42.64] ;  /* 0x000000082a177980 */ /* 0x000ee2000c101900 */
[----:B-----5:R-:W-:Y:S01]  /*1bd0*/  ISETP.GE.AND P1, PT, R41, R38, PT ;  /* 0x000000262900720c */ /* 0x020fe20003f26270 */
[----:B------:R-:W-:-:S04]  /*1be0*/  IMAD.WIDE R38, R31, 0x4, R16 ;  /* 0x000000041f267825 */ /* 0x000fc800078e0210 */
[--C-:B------:R-:W-:Y:S02]  /*1bf0*/  IMAD.WIDE R40, R26, 0x4, R16.reuse ;  /* 0x000000041a287825 */ /* 0x100fe400078e0210 */
[----:B------:R0:W5:Y:S04]  /*1c00*/  LD.E R38, desc[UR8][R38.64] ;  /* 0x0000000826267980 */ /* 0x000168000c101900 */
[----:B------:R-:W5:Y:S01]  /*1c10*/  LD.E R41, desc[UR8][R40.64] ;  /* 0x0000000828297980 */ /* 0x000f62000c101900 */
[----:B--2---:R-:W-:Y:S02]  /*1c20*/  ISETP.GE.AND P3, PT, R33, R28, PT ;  /* 0x0000001c2100720c */ /* 0x004fe40003f66270 */
[----:B------:R-:W-:Y:S01]  /*1c30*/  SEL R28, R11, R10, !P4 ;  /* 0x0000000a0b1c7207 */ /* 0x000fe20006000000 */
[----:B------:R-:W-:Y:S01]  /*1c40*/  IMAD.WIDE R6, R21, 0x4, R16 ;  /* 0x0000000415067825 */ /* 0x000fe200078e0210 */
[----:B-1----:R-:W-:-:S02]  /*1c50*/  SEL R36, R14, R25, !P1 ;  /* 0x000000190e247207 */ /* 0x002fc40004800000 */
[----:B----4-:R-:W-:Y:S01]  /*1c60*/  ISETP.GE.AND P0, PT, R27, R8, PT ;  /* 0x000000081b00720c */ /* 0x010fe20003f06270 */
[--C-:B------:R-:W-:Y:S01]  /*1c70*/  IMAD.WIDE R8, R28, 0x4, R16.reuse ;  /* 0x000000041c087825 */ /* 0x100fe200078e0210 */
[----:B------:R-:W-:Y:S01]  /*1c80*/  SEL R27, R13, R20, !P2 ;  /* 0x000000140d1b7207 */ /* 0x000fe20005000000 */
[----:B------:R-:W2:Y:S04]  /*1c90*/  LD.E R6, desc[UR8][R6.64] ;  /* 0x0000000806067980 */ /* 0x000ea8000c101900 */
[----:B------:R-:W-:-:S06]  /*1ca0*/  IMAD.WIDE R32, R27, 0x4, R16 ;  /* 0x000000041b207825 */ /* 0x000fcc00078e0210 */
[----:B------:R-:W4:Y:S01]  /*1cb0*/  LD.E R32, desc[UR8][R32.64] ;  /* 0x0000000820207980 */ /* 0x000f22000c101900 */
[----:B---3--:R-:W-:Y:S01]  /*1cc0*/  ISETP.GE.AND P5, PT, R37, R34, PT ;  /* 0x000000222500720c */ /* 0x008fe20003fa6270 */
[----:B------:R-:W-:Y:S02]  /*1cd0*/  IMAD.WIDE R34, R36, 0x4, R16 ;  /* 0x0000000424227825 */ /* 0x000fe400078e0210 */
[----:B------:R1:W2:Y:S04]  /*1ce0*/  LD.E R37, desc[UR8][R8.64] ;  /* 0x0000000808257980 */ /* 0x0002a8000c101900 */
[----:B------:R-:W4:Y:S01]  /*1cf0*/  LD.E R35, desc[UR8][R34.64] ;  /* 0x0000000822237980 */ /* 0x000f22000c101900 */
[----:B0-----:R-:W-:Y:S02]  /*1d00*/  SEL R39, R15, R24, !P0 ;  /* 0x000000180f277207 */ /* 0x001fe40004000000 */
[----:B------:R-:W-:-:S02]  /*1d10*/  SEL R25, R25, R14, !P1 ;  /* 0x0000000e19197207 */ /* 0x000fc40004800000 */
[----:B------:R-:W-:-:S03]  /*1d20*/  SEL R24, R24, R15, !P0 ;  /* 0x0000000f18187207 */ /* 0x000fc60004000000 */
[----:B-1----:R-:W-:-:S04]  /*1d30*/  IMAD.WIDE R8, R25, 0x4, R16 ;  /* 0x0000000419087825 */ /* 0x002fc800078e0210 */
[--C-:B------:R-:W-:Y:S01]  /*1d40*/  IMAD.WIDE R14, R24, 0x4, R16.reuse ;  /* 0x00000004180e7825 */ /* 0x100fe200078e0210 */
[----:B------:R-:W-:Y:S01]  /*1d50*/  SEL R7, R5, R22, !P3 ;  /* 0x0000001605077207 */ /* 0x000fe20005800000 */
[----:B------:R-:W3:Y:S04]  /*1d60*/  LD.E R8, desc[UR8][R8.64] ;  /* 0x0000000808087980 */ /* 0x000ee8000c101900 */
[----:B------:R-:W3:Y:S01]  /*1d70*/  LD.E R15, desc[UR8][R14.64] ;  /* 0x000000080e0f7980 */ /* 0x000ee2000c101900 */
[----:B-----5:R-:W-:Y:S02]  /*1d80*/  ISETP.GE.AND P6, PT, R41, R38, PT ;  /* 0x000000262900720c */ /* 0x020fe40003fc6270 */
[----:B------:R-:W-:Y:S02]  /*1d90*/  SEL R38, R22, R5, !P3 ;  /* 0x0000000516267207 */ /* 0x000fe40005800000 */
[----:B------:R-:W-:Y:S01]  /*1da0*/  ISETP.GE.AND P3, PT, R23, R30, PT ;  /* 0x0000001e1700720c */ /* 0x000fe20003f66270 */
[----:B------:R-:W-:-:S04]  /*1db0*/  IMAD.WIDE R22, R39, 0x4, R16 ;  /* 0x0000000427167825 */ /* 0x000fc800078e0210 */
[--C-:B------:R-:W-:Y:S02]  /*1dc0*/  IMAD.WIDE R40, R38, 0x4, R16.reuse ;  /* 0x0000000426287825 */ /* 0x100fe400078e0210 */
[----:B------:R-:W5:Y:S04]  /*1dd0*/  LD.E R22, desc[UR8][R22.64] ;  /* 0x0000000816167980 */ /* 0x000f68000c101900 */
[----:B------:R-:W5:Y:S01]  /*1de0*/  LD.E R41, desc[UR8][R40.64] ;  /* 0x0000000828297980 */ /* 0x000f62000c101900 */
[----:B--2---:R-:W-:Y:S02]  /*1df0*/  ISETP.GE.AND P0, PT, R37, R6, PT ;  /* 0x000000062500720c */ /* 0x004fe40003f06270 */
[----:B------:R-:W-:Y:S02]  /*1e00*/  SEL R6, R12, R19, !P5 ;  /* 0x000000130c067207 */ /* 0x000fe40006800000 */
[----:B----4-:R-:W-:Y:S01]  /*1e10*/  ISETP.GE.AND P1, PT, R35, R32, PT ;  /* 0x000000202300720c */ /* 0x010fe20003f26270 */
[----:B------:R-:W-:-:S04]  /*1e20*/  IMAD.WIDE R32, R7, 0x4, R16 ;  /* 0x0000000407207825 */ /* 0x000fc800078e0210 */
[----:B------:R-:W-:Y:S02]  /*1e30*/  IMAD.WIDE R34, R6, 0x4, R16 ;  /* 0x0000000406227825 */ /* 0x000fe400078e0210 */
[----:B------:R0:W2:Y:S04]  /*1e40*/  LD.E R32, desc[UR8][R32.64] ;  /* 0x0000000820207980 */ /* 0x0000a8000c101900 */
[----:B------:R-:W2:Y:S01]  /*1e50*/  LD.E R35, desc[UR8][R34.64] ;  /* 0x0000000822237980 */ /* 0x000ea2000c101900 */
[----:B------:R-:W-:Y:S02]  /*1e60*/  SEL R12, R19, R12, !P5 ;  /* 0x0000000c130c7207 */ /* 0x000fe40006800000 */
[----:B------:R-:W-:Y:S02]  /*1e70*/  SEL R5, R26, R31, !P6 ;  /* 0x0000001f1a057207 */ /* 0x000fe40007000000 */
[----:B------:R-:W-:-:S02]  /*1e80*/  SEL R31, R31, R26, !P6 ;  /* 0x0000001a1f1f7207 */ /* 0x000fc40007000000 */
[----:B---3--:R-:W-:Y:S01]  /*1e90*/  ISETP.GE.AND P6, PT, R15, R8, PT ;  /* 0x000000080f00720c */ /* 0x008fe20003fc6270 */
[----:B------:R-:W-:Y:S01]  /*1ea0*/  IMAD.WIDE R8, R12, 0x4, R16 ;  /* 0x000000040c087825 */ /* 0x000fe200078e0210 */
[----:B------:R-:W-:-:S03]  /*1eb0*/  SEL R26, R18, R29, !P3 ;  /* 0x0000001d121a7207 */ /* 0x000fc60005800000 */
[--C-:B------:R-:W-:Y:S01]  /*1ec0*/  IMAD.WIDE R14, R5, 0x4, R16.reuse ;  /* 0x00000004050e7825 */ /* 0x100fe200078e0210 */
[----:B0-----:R-:W-:Y:S01]  /*1ed0*/  SEL R33, R10, R11, !P4 ;  /* 0x0000000b0a217207 */ /* 0x001fe20006000000 */
[----:B------:R-:W3:Y:S02]  /*1ee0*/  LD.E R8, desc[UR8][R8.64] ;  /* 0x0000000808087980 */ /* 0x000ee4000c101900 */
[--C-:B------:R-:W-:Y:S02]  /*1ef0*/  IMAD.WIDE R10, R26, 0x4, R16.reuse ;  /* 0x000000041a0a7825 */ /* 0x100fe400078e0210 */
[----:B------:R0:W3:Y:S01]  /*1f00*/  LD.E R15, desc[UR8][R14.64] ;  /* 0x000000080e0f7980 */ /* 0x0000e2000c101900 */
[----:B------:R-:W-:Y:S02]  /*1f10*/  SEL R37, R29, R18, !P3 ;  /* 0x000000121d257207 */ /* 0x000fe40005800000 */
[----:B------:R-:W-:Y:S01]  /*1f20*/  SEL R30, R28, R21, !P0 ;  /* 0x000000151c1e7207 */ /* 0x000fe20004000000 */
[----:B------:R-:W4:Y:S02]  /*1f30*/  LD.E R11, desc[UR8][R10.64] ;  /* 0x000000080a0b7980 */ /* 0x000f24000c101900 */
[----:B------:R-:W-:Y:S01]  /*1f40*/  IMAD.WIDE R18, R37, 0x4, R16 ;  /* 0x0000000425127825 */ /* 0x000fe200078e0210 */
[----:B-----5:R-:W-:-:S03]  /*1f50*/  ISETP.GE.AND P5, PT, R41, R22, PT ;  /* 0x000000162900720c */ /* 0x020fc60003fa6270 */
[--C-:B------:R-:W-:Y:S01]  /*1f60*/  IMAD.WIDE R22, R31, 0x4, R16.reuse ;  /* 0x000000041f167825 */ /* 0x100fe200078e0210 */
[----:B0-----:R-:W-:Y:S01]  /*1f70*/  SEL R14, R21, R28, !P0 ;  /* 0x0000001c150e7207 */ /* 0x001fe20004000000 */
[----:B------:R-:W5:Y:S04]  /*1f80*/  LD.E R18, desc[UR8][R18.64] ;  /* 0x0000000812127980 */ /* 0x000f68000c101900 */
[----:B------:R0:W4:Y:S01]  /*1f90*/  LD.E R22, desc[UR8][R22.64] ;  /* 0x0000000816167980 */ /* 0x000122000c101900 */
[----:B------:R-:W-:-:S04]  /*1fa0*/  IMAD.WIDE R28, R30, 0x4, R16 ;  /* 0x000000041e1c7825 */ /* 0x000fc800078e0210 */
[--C-:B------:R-:W-:Y:S02]  /*1fb0*/  IMAD.WIDE R40, R14, 0x4, R16.reuse ;  /* 0x000000040e287825 */ /* 0x100fe400078e0210 */
[----:B------:R-:W5:Y:S04]  /*1fc0*/  LD.E R29, desc[UR8][R28.64] ;  /* 0x000000081c1d7980 */ /* 0x000f68000c101900 */
[----:B------:R-:W5:Y:S01]  /*1fd0*/  LD.E R41, desc[UR8][R40.64] ;  /* 0x0000000828297980 */ /* 0x000f62000c101900 */
[----:B--2---:R-:W-:Y:S01]  /*1fe0*/  ISETP.GE.AND P3, PT, R35, R32, PT ;  /* 0x000000202300720c */ /* 0x004fe20003f66270 */
[----:B------:R-:W-:-:S06]  /*1ff0*/  IMAD.WIDE R34, R33, 0x4, R16 ;  /* 0x0000000421227825 */ /* 0x000fcc00078e0210 */
[----:B------:R-:W2:Y:S01]  /*2000*/  LD.E R34, desc[UR8][R34.64] ;  /* 0x0000000822227980 */ /* 0x000ea2000c101900 */
[----:B0-----:R-:W-:Y:S02]  /*2010*/  SEL R23, R27, R36, !P1 ;  /* 0x000000241b177207 */ /* 0x001fe40004800000 */
[----:B------:R-:W-:Y:S02]  /*2020*/  SEL R13, R20, R13, !P2 ;  /* 0x0000000d140d7207 */ /* 0x000fe40005000000 */
[----:B------:R-:W-:Y:S02]  /*2030*/  SEL R36, R36, R27, !P1 ;  /* 0x0000001b24247207 */ /* 0x000fe40004800000 */
[----:B------:R-:W-:Y:S02]  /*2040*/  SEL R27, R25, R24, !P6 ;  /* 0x00000018191b7207 */ /* 0x000fe40007000000 */
[----:B------:R-:W-:Y:S01]  /*2050*/  SEL R24, R24, R25, !P6 ;  /* 0x0000001918187207 */ /* 0x000fe20007000000 */
[----:B------:R-:W-:Y:S01]  /*2060*/  IMAD.WIDE R20, R36, 0x4, R16 ;  /* 0x0000000424147825 */ /* 0x000fe200078e0210 */
[----:B---3--:R-:W-:-:S03]  /*2070*/  ISETP.GE.AND P1, PT, R15, R8, PT ;  /* 0x000000080f00720c */ /* 0x008fc60003f26270 */
[--C-:B------:R-:W-:Y:S02]  /*2080*/  IMAD.WIDE R8, R13, 0x4, R16.reuse ;  /* 0x000000040d087825 */ /* 0x100fe400078e0210 */
[----:B------:R-:W3:Y:S02]  /*2090*/  LD.E R21, desc[UR8][R20.64] ;  /* 0x0000000814157980 */ /* 0x000ee4000c101900 */
[----:B------:R-:W-:Y:S02]  /*20a0*/  IMAD.WIDE R42, R24, 0x4, R16 ;  /* 0x00000004182a7825 */ /* 0x000fe400078e0210 */
[----:B------:R-:W3:Y:S04]  /*20b0*/  LD.E R8, desc[UR8][R8.64] ;  /* 0x0000000808087980 */ /* 0x000ee8000c101900 */
[----:B------:R-:W3:Y:S01]  /*20c0*/  LD.E R43, desc[UR8][R42.64] ;  /* 0x000000082a2b7980 */ /* 0x000ee2000c101900 */
[----:B------:R-:W-:-:S02]  /*20d0*/  SEL R19, R39, R38, !P5 ;  /* 0x0000002627137207 */ /* 0x000fc40006800000 */
[----:B----4-:R-:W-:Y:S01]  /*20e0*/  ISETP.GE.AND P2, PT, R11, R22, PT ;  /* 0x000000160b00720c */ /* 0x010fe20003f46270 */
[----:B------:R-:W-:-:S06]  /*20f0*/  IMAD.WIDE R10, R23, 0x4, R16 ;  /* 0x00000004170a7825 */ /* 0x000fcc00078e0210 */
[----:B------:R0:W4:Y:S01]  /*2100*/  LD.E R10, desc[UR8][R10.64] ;  /* 0x000000080a0a7980 */ /* 0x000122000c101900 */
[----:B-----5:R-:W-:Y:S02]  /*2110*/  ISETP.GE.AND P4, PT, R29, R18, PT ;  /* 0x000000121d00720c */ /* 0x020fe40003f86270 */
[----:B------:R-:W-:Y:S02]  /*2120*/  SEL R18, R6, R7, !P3 ;  /* 0x0000000706127207 */ /* 0x000fe40005800000 */
[----:B--2---:R-:W-:Y:S01]  /*2130*/  ISETP.GE.AND P0, PT, R34, R41, PT ;  /* 0x000000292200720c */ /* 0x004fe20003f06270 */
[----:B------:R-:W-:-:S04]  /*2140*/  IMAD.WIDE R34, R19, 0x4, R16 ;  /* 0x0000000413227825 */ /* 0x000fc800078e0210 */
[--C-:B------:R-:W-:Y:S02]  /*2150*/  IMAD.WIDE R40, R18, 0x4, R16.reuse ;  /* 0x0000000412287825 */ /* 0x100fe400078e0210 */
[----:B------:R-:W2:Y:S04]  /*2160*/  LD.E R34, desc[UR8][R34.64] ;  /* 0x0000000822227980 */ /* 0x000ea8000c101900 */
[----:B------:R-:W2:Y:S01]  /*2170*/  LD.E R41, desc[UR8][R40.64] ;  /* 0x0000000828297980 */ /* 0x000ea2000c101900 */
[----:B------:R-:W-:Y:S01]  /*2180*/  SEL R38, R38, R39, !P5 ;  /* 0x0000002726267207 */ /* 0x000fe20006800000 */
[--C-:B------:R-:W-:Y:S01]  /*2190*/  IMAD.WIDE R28, R27, 0x4, R16.reuse ;  /* 0x000000041b1c7825 */ /* 0x100fe200078e0210 */
[----:B0-----:R-:W-:Y:S02]  /*21a0*/  SEL R11, R12, R5, !P1 ;  /* 0x000000050c0b7207 */ /* 0x001fe40004800000 */
[----:B------:R-:W-:Y:S01]  /*21b0*/  SEL R15, R7, R6, !P3 ;  /* 0x00000006070f7207 */ /* 0x000fe20005800000 */
[--C-:B------:R-:W-:Y:S01]  /*21c0*/  IMAD.WIDE R44, R38, 0x4, R16.reuse ;  /* 0x00000004262c7825 */ /* 0x100fe200078e0210 */
[----:B------:R-:W-:Y:S01]  /*21d0*/  SEL R12, R5, R12, !P1 ;  /* 0x0000000c050c7207 */ /* 0x000fe20004800000 */
[----:B------:R-:W5:Y:S01]  /*21e0*/  LD.E R28, desc[UR8][R28.64] ;  /* 0x000000081c1c7980 */ /* 0x000f62000c101900 */
[----:B---3--:R-:W-:Y:S01]  /*21f0*/  ISETP.GE.AND P1, PT, R21, R8, PT ;  /* 0x000000081500720c */ /* 0x008fe20003f26270 */
[--C-:B------:R-:W-:Y:S01]  /*2200*/  IMAD.WIDE R6, R15, 0x4, R16.reuse ;  /* 0x000000040f067825 */ /* 0x100fe200078e0210 */
[----:B------:R-:W-:Y:S01]  /*2210*/  SEL R5, R31, R26, !P2 ;  /* 0x0000001a1f057207 */ /* 0x000fe20005000000 */
[----:B------:R-:W5:Y:S01]  /*2220*/  LD.E R45, desc[UR8][R44.64] ;  /* 0x000000082c2d7980 */ /* 0x000f62000c101900 */
[----:B------:R-:W-:Y:S01]  /*2230*/  SEL R26, R26, R31, !P2 ;  /* 0x0000001f1a1a7207 */ /* 0x000fe20005000000 */
[----:B------:R-:W-:-:S02]  /*2240*/  IMAD.WIDE R8, R12, 0x4, R16 ;  /* 0x000000040c087825 */ /* 0x000fc400078e0210 */
[----:B------:R-:W3:Y:S02]  /*2250*/  LD.E R6, desc[UR8][R6.64] ;  /* 0x0000000806067980 */ /* 0x000ee4000c101900 */
[--C-:B------:R-:W-:Y:S02]  /*2260*/  IMAD.WIDE R20, R11, 0x4, R16.reuse ;  /* 0x000000040b147825 */ /* 0x100fe400078e0210 */
[----:B------:R0:W3:Y:S04]  /*2270*/  LD.E R9, desc[UR8][R8.64] ;  /* 0x0000000808097980 */ /* 0x0000e8000c101900 */
[----:B------:R-:W3:Y:S01]  /*2280*/  LD.E R20, desc[UR8][R20.64] ;  /* 0x0000000814147980 */ /* 0x000ee2000c101900 */
[----:B----4-:R-:W-:Y:S01]  /*2290*/  ISETP.GE.AND P2, PT, R43, R10, PT ;  /* 0x0000000a2b00720c */ /* 0x010fe20003f46270 */
[----:B------:R-:W-:Y:S01]  /*22a0*/  IMAD.WIDE R42, R26, 0x4, R16 ;  /* 0x000000041a2a7825 */ /* 0x000fe200078e0210 */
[----:B------:R-:W-:-:S05]  /*22b0*/  SEL R25, R37, R30, !P4 ;  /* 0x0000001e25197207 */ /* 0x000fca0006000000 */
[----:B------:R-:W4:Y:S01]  /*22c0*/  LD.E R43, desc[UR8][R42.64] ;  /* 0x000000082a2b7980 */ /* 0x000f22000c101900 */
[----:B0-----:R-:W-:Y:S02]  /*22d0*/  SEL R8, R33, R14, !P0 ;  /* 0x0000000e21087207 */ /* 0x001fe40004000000 */
[----:B--2---:R-:W-:Y:S01]  /*22e0*/  ISETP.GE.AND P6, PT, R41, R34, PT ;  /* 0x000000222900720c */ /* 0x004fe20003fc6270 */
[----:B------:R-:W-:-:S04]  /*22f0*/  IMAD.WIDE R34, R25, 0x4, R16 ;  /* 0x0000000419227825 */ /* 0x000fc800078e0210 */
[--C-:B------:R-:W-:Y:S02]  /*2300*/  IMAD.WIDE R40, R8, 0x4, R16.reuse ;  /* 0x0000000408287825 */ /* 0x100fe400078e0210 */
[----:B------:R-:W2:Y:S04]  /*2310*/  LD.E R34, desc[UR8][R34.64] ;  /* 0x0000000822227980 */ /* 0x000ea8000c101900 */
[----:B------:R-:W2:Y:S01]  /*2320*/  LD.E R41, desc[UR8][R40.64] ;  /* 0x0000000828297980 */ /* 0x000ea2000c101900 */
[----:B-----5:R-:W-:Y:S01]  /*2330*/  ISETP.GE.AND P3, PT, R45, R28, PT ;  /* 0x0000001c2d00720c */ /* 0x020fe20003f66270 */
[----:B------:R-:W-:-:S06]  /*2340*/  IMAD.WIDE R28, R5, 0x4, R16 ;  /* 0x00000004051c7825 */ /* 0x000fcc00078e0210 */
[----:B------:R0:W5:Y:S01]  /*2350*/  LD.E R28, desc[UR8][R28.64] ;  /* 0x000000081c1c7980 */ /* 0x000162000c101900 */
[----:B---3--:R-:W-:Y:S02]  /*2360*/  ISETP.GE.AND P5, PT, R9, R6, PT ;  /* 0x000000060900720c */ /* 0x008fe40003fa6270 */
[----:B------:R-:W-:Y:S02]  /*2370*/  SEL R9, R23, R24, !P2 ;  /* 0x0000001817097207 */ /* 0x000fe40005000000 */
[----:B------:R-:W-:Y:S02]  /*2380*/  SEL R24, R24, R23, !P2 ;  /* 0x0000001718187207 */ /* 0x000fe40005000000 */
[----:B0-----:R-:W-:Y:S02]  /*2390*/  SEL R29, R13, R36, !P1 ;  /* 0x000000240d1d7207 */ /* 0x001fe40004800000 */
[----:B------:R-:W-:-:S03]  /*23a0*/  SEL R30, R30, R37, !P4 ;  /* 0x000000251e1e7207 */ /* 0x000fc60006000000 */
[----:B------:R-:W-:Y:S01]  /*23b0*/  IMAD.WIDE R6, R29, 0x4, R16 ;  /* 0x000000041d067825 */ /* 0x000fe200078e0210 */
[----:B----4-:R-:W-:-:S03]  /*23c0*/  ISETP.GE.AND P2, PT, R43, R20, PT ;  /* 0x000000142b00720c */ /* 0x010fc60003f46270 */
[--C-:B------:R-:W-:Y:S02]  /*23d0*/  IMAD.WIDE R20, R24, 0x4, R16.reuse ;  /* 0x0000000418147825 */ /* 0x100fe400078e0210 */
[----:B------:R-:W3:Y:S01]  /*23e0*/  LD.E R6, desc[UR8][R6.64] ;  /* 0x0000000806067980 */ /* 0x000ee2000c101900 */
[----:B------:R-:W-:Y:S01]  /*23f0*/  SEL R10, R38, R27, !P3 ;  /* 0x0000001b260a7207 */ /* 0x000fe20005800000 */
[--C-:B------:R-:W-:Y:S02]  /*2400*/  IMAD.WIDE R44, R30, 0x4, R16.reuse ;  /* 0x000000041e2c7825 */ /* 0x100fe400078e0210 */
[----:B------:R0:W3:Y:S01]  /*2410*/  LD.E R21, desc[UR8][R20.64] ;  /* 0x0000000814157980 */ /* 0x0000e2000c101900 */
[----:B------:R-:W-:Y:S02]  /*2420*/  SEL R23, R27, R38, !P3 ;  /* 0x000000261b177207 */ /* 0x000fe40005800000 */
[----:B------:R-:W-:Y:S01]  /*2430*/  SEL R22, R18, R19, !P6 ;  /* 0x0000001312167207 */ /* 0x000fe20007000000 */
[----:B------:R-:W5:Y:S01]  /*2440*/  LD.E R45, desc[UR8][R44.64] ;  /* 0x000000082c2d7980 */ /* 0x000f62000c101900 */
[----:B------:R-:W-:-:S04]  /*2450*/  IMAD.WIDE R38, R9, 0x4, R16 ;  /* 0x0000000409267825 */ /* 0x000fc800078e0210 */
[--C-:B------:R-:W-:Y:S02]  /*2460*/  IMAD.WIDE R42, R10, 0x4, R16.reuse ;  /* 0x000000040a2a7825 */ /* 0x100fe400078e0210 */
[----:B------:R-:W4:Y:S04]  /*2470*/  LD.E R38, desc[UR8][R38.64] ;  /* 0x0000000826267980 */ /* 0x000f28000c101900 */
[----:B------:R-:W4:Y:S01]  /*2480*/  LD.E R43, desc[UR8][R42.64] ;  /* 0x000000082a2b7980 */ /* 0x000f22000c101900 */
[----:B--2---:R-:W-:Y:S01]  /*2490*/  ISETP.GE.AND P3, PT, R41, R34, PT ;  /* 0x000000222900720c */ /* 0x004fe20003f66270 */
[----:B------:R-:W-:-:S04]  /*24a0*/  IMAD.WIDE R34, R23, 0x4, R16 ;  /* 0x0000000417227825 */ /* 0x000fc800078e0210 */
[----:B------:R-:W-:Y:S02]  /*24b0*/  IMAD.WIDE R40, R22, 0x4, R16 ;  /* 0x0000000416287825 */ /* 0x000fe400078e0210 */
[----:B------:R-:W2:Y:S04]  /*24c0*/  LD.E R34, desc[UR8][R34.64] ;  /* 0x0000000822227980 */ /* 0x000ea8000c101900 */
[----:B------:R-:W2:Y:S01]  /*24d0*/  LD.E R41, desc[UR8][R40.64] ;  /* 0x0000000828297980 */ /* 0x000ea2000c101900 */
[----:B------:R-:W-:Y:S02]  /*24e0*/  SEL R27, R19, R18, !P6 ;  /* 0x00000012131b7207 */ /* 0x000fe40007000000 */
[----:B0-----:R-:W-:Y:S02]  /*24f0*/  SEL R20, R12, R15, !P5 ;  /* 0x0000000f0c147207 */ /* 0x001fe40006800000 */
[----:B------:R-:W-:-:S02]  /*2500*/  SEL R33, R14, R33, !P0 ;  /* 0x000000210e217207 */ /* 0x000fc40004000000 */
[----:B---3--:R-:W-:Y:S01]  /*2510*/  ISETP.GE.AND P0, PT, R21, R6, PT ;  /* 0x000000061500720c */ /* 0x008fe20003f06270 */
[----:B------:R-:W-:Y:S01]  /*2520*/  IMAD.WIDE R6, R27, 0x4, R16 ;  /* 0x000000041b067825 */ /* 0x000fe200078e0210 */
[----:B------:R-:W-:-:S03]  /*2530*/  SEL R21, R15, R12, !P5 ;  /* 0x0000000c0f157207 */ /* 0x000fc60006800000 */
[----:B------:R-:W-:Y:S01]  /*2540*/  IMAD.WIDE R14, R20, 0x4, R16 ;  /* 0x00000004140e7825 */ /* 0x000fe200078e0210 */
[----:B-----5:R-:W-:Y:S01]  /*2550*/  ISETP.GE.AND P4, PT, R45, R28, PT ;  /* 0x0000001c2d00720c */ /* 0x020fe20003f86270 */
[----:B------:R-:W3:Y:S01]  /*2560*/  LD.E R6, desc[UR8][R6.64] ;  /* 0x0000000806067980 */ /* 0x000ee2000c101900 */
[----:B------:R-:W-:-:S03]  /*2570*/  SEL R12, R26, R11, !P2 ;  /* 0x0000000b1a0c7207 */ /* 0x000fc60005000000 */
[----:B------:R0:W3:Y:S01]  /*2580*/  LD.E R15, desc[UR8][R14.64] ;  /* 0x000000080e0f7980 */ /* 0x0000e2000c101900 */
[----:B------:R-:W-:Y:S02]  /*2590*/  SEL R11, R11, R26, !P2 ;  /* 0x0000001a0b0b7207 */ /* 0x000fe40005000000 */
[----:B------:R-:W-:Y:S01]  /*25a0*/  SEL R26, R30, R5, !P4 ;  /* 0x000000051e1a7207 */ /* 0x000fe20006000000 */
[--C-:B------:R-:W-:Y:S01]  /*25b0*/  IMAD.WIDE R18, R21, 0x4, R16.reuse ;  /* 0x0000000415127825 */ /* 0x100fe200078e0210 */
[----:B----4-:R-:W-:Y:S02]  /*25c0*/  ISETP.GE.AND P5, PT, R43, R38, PT ;  /* 0x000000262b00720c */ /* 0x010fe40003fa6270 */
[----:B------:R-:W-:Y:S01]  /*25d0*/  SEL R5, R5, R30, !P4 ;  /* 0x0000001e05057207 */ /* 0x000fe20006000000 */
[--C-:B------:R-:W-:Y:S02]  /*25e0*/  IMAD.WIDE R38, R12, 0x4, R16.reuse ;  /* 0x000000040c267825 */ /* 0x100fe400078e0210 */
[----:B------:R1:W4:Y:S02]  /*25f0*/  LD.E R18, desc[UR8][R18.64] ;  /* 0x0000000812127980 */ /* 0x000324000c101900 */
[----:B------:R-:W-:-:S02]  /*2600*/  IMAD.WIDE R30, R11, 0x4, R16 ;  /* 0x000000040b1e7825 */ /* 0x000fc400078e0210 */
[----:B------:R-:W4:Y:S04]  /*2610*/  LD.E R39, desc[UR8][R38.64] ;  /* 0x0000000826277980 */ /* 0x000f28000c101900 */
[----:B------:R-:W5:Y:S01]  /*2620*/  LD.E R30, desc[UR8][R30.64] ;  /* 0x000000081e1e7980 */ /* 0x000f62000c101900 */
[----:B--2---:R-:W-:Y:S01]  /*2630*/  ISETP.GE.AND P2, PT, R41, R34, PT ;  /* 0x000000222900720c */ /* 0x004fe20003f46270 */
[----:B------:R-:W-:-:S06]  /*2640*/  IMAD.WIDE R34, R26, 0x4, R16 ;  /* 0x000000041a227825 */ /* 0x000fcc00078e0210 */
[----:B------:R-:W5:Y:S01]  /*2650*/  LD.E R35, desc[UR8][R34.64] ;  /* 0x0000000822237980 */ /* 0x000f62000c101900 */
[----:B------:R-:W-:Y:S02]  /*2660*/  SEL R28, R25, R8, !P3 ;  /* 0x00000008191c7207 */ /* 0x000fe40005800000 */
[----:B0-----:R-:W-:Y:S02]  /*2670*/  SEL R14, R8, R25, !P3 ;  /* 0x00000019080e7207 */ /* 0x001fe40005800000 */
[----:B-1----:R-:W-:Y:S02]  /*2680*/  SEL R19, R29, R24, !P0 ;  /* 0x000000181d137207 */ /* 0x002fe40004000000 */
[----:B------:R-:W-:Y:S02]  /*2690*/  SEL R24, R24, R29, !P0 ;  /* 0x0000001d18187207 */ /* 0x000fe40004000000 */
[----:B------:R-:W-:Y:S02]  /*26a0*/  SEL R25, R9, R10, !P5 ;  /* 0x0000000a09197207 */ /* 0x000fe40006800000 */
[----:B------:R-:W-:Y:S01]  /*26b0*/  SEL R10, R10, R9, !P5 ;  /* 0x000000090a0a7207 */ /* 0x000fe20006800000 */
[----:B------:R-:W-:Y:S01]  /*26c0*/  IMAD.WIDE R8, R33, 0x4, R16 ;  /* 0x0000000421087825 */ /* 0x000fe200078e0210 */
[----:B------:R-:W-:-:S03]  /*26d0*/  SEL R13, R36, R13, !P1 ;  /* 0x0000000d240d7207 */ /* 0x000fc60004800000 */
[--C-:B------:R-:W-:Y:S02]  /*26e0*/  IMAD.WIDE R42, R14, 0x4, R16.reuse ;  /* 0x000000040e2a7825 */ /* 0x100fe400078e0210 */
[----:B------:R-:W2:Y:S02]  /*26f0*/  LD.E R8, desc[UR8][R8.64] ;  /* 0x0000000808087980 */ /* 0x000ea4000c101900 */
[--C-:B------:R-:W-:Y:S02]  /*2700*/  IMAD.WIDE R40, R5, 0x4, R16.reuse ;  /* 0x0000000405287825 */ /* 0x100fe400078e0210 */
[----:B------:R-:W2:Y:S01]  /*2710*/  LD.E R42, desc[UR8][R42.64] ;  /* 0x000000082a2a7980 */ /* 0x000ea2000c101900 */
[----:B---3--:R-:W-:Y:S01]  /*2720*/  ISETP.GE.AND P0, PT, R15, R6, PT ;  /* 0x000000060f00720c */ /* 0x008fe20003f06270 */
[--C-:B------:R-:W-:Y:S02]  /*2730*/  IMAD.WIDE R6, R28, 0x4, R16.reuse ;  /* 0x000000041c067825 */ /* 0x100fe400078e0210 */
[----:B------:R-:W3:Y:S04]  /*2740*/  LD.E R41, desc[UR8][R40.64] ;  /* 0x0000000828297980 */ /* 0x000ee8000c101900 */
[----:B------:R-:W2:Y:S01]  /*2750*/  LD.E R7, desc[UR8][R6.64] ;  /* 0x0000000806077980 */ /* 0x000ea2000c101900 */
[----:B------:R-:W-:Y:S01]  /*2760*/  IMAD.WIDE R36, R13, 0x4, R16 ;  /* 0x000000040d247825 */ /* 0x000fe200078e0210 */
[----:B----4-:R-:W-:-:S03]  /*2770*/  ISETP.GE.AND P1, PT, R39, R18, PT ;  /* 0x000000122700720c */ /* 0x010fc60003f26270 */
[--C-:B------:R-:W-:Y:S02]  /*2780*/  IMAD.WIDE R38, R24, 0x4, R16.reuse ;  /* 0x0000000418267825 */ /* 0x100fe400078e0210 */
[----:B------:R-:W4:Y:S04]  /*2790*/  LD.E R36, desc[UR8][R36.64] ;  /* 0x0000000824247980 */ /* 0x000f28000c101900 */
[----:B------:R-:W4:Y:S01]  /*27a0*/  LD.E R39, desc[UR8][R38.64] ;  /* 0x0000000826277980 */ /* 0x000f22000c101900 */
[----:B-----5:R-:W-:Y:S01]  /*27b0*/  ISETP.GE.AND P4, PT, R35, R30, PT ;  /* 0x0000001e2300720c */ /* 0x020fe20003f86270 */
        /* <DEDUP_REMOVED lines=9> */
[----:B------:R-:W-:Y:S02]  /*2850*/  SEL R12, R12, R21, !P1 ;  /* 0x000000150c0c7207 */ /* 0x000fe40004800000 */
[----:B------:R-:W-:Y:S02]  /*2860*/  SEL R21, R11, R26, !P4 ;  /* 0x0000001a0b157207 */ /* 0x000fe40006000000 */
[----:B------:R-:W-:Y:S02]  /*2870*/  SEL R26, R26, R11, !P4 ;  /* 0x0000000b1a1a7207 */ /* 0x000fe40006000000 */
[----:B--2---:R-:W-:Y:S01]  /*2880*/  ISETP.GE.AND P0, PT, R8, R7, PT ;  /* 0x000000070800720c */ /* 0x004fe20003f06270 */
[----:B------:R-:W-:-:S04]  /*2890*/  IMAD.WIDE R6, R23, 0x4, R16 ;  /* 0x0000000417067825 */ /* 0x000fc800078e0210 */
[--C-:B------:R-:W-:Y:S01]  /*28a0*/  IMAD.WIDE R8, R20, 0x4, R16.reuse ;  /* 0x0000000414087825 */ /* 0x100fe200078e0210 */
[----:B---3--:R-:W-:Y:S01]  /*28b0*/  ISETP.GE.AND P3, PT, R42, R41, PT ;  /* 0x000000292a00720c */ /* 0x008fe20003f66270 */
[----:B------:R-:W2:Y:S02]  /*28c0*/  LD.E R6, desc[UR8][R6.64] ;  /* 0x0000000806067980 */ /* 0x000ea4000c101900 */
[--C-:B------:R-:W-:Y:S02]  /*28d0*/  IMAD.WIDE R40, R25, 0x4, R16.reuse ;  /* 0x0000000419287825 */ /* 0x100fe400078e0210 */
[----:B------:R0:W2:Y:S02]  /*28e0*/  LD.E R9, desc[UR8][R8.64] ;  /* 0x0000000808097980 */ /* 0x0000a4000c101900 */
[--C-:B------:R-:W-:Y:S01]  /*28f0*/  IMAD.WIDE R42, R18, 0x4, R16.reuse ;  /* 0x00000004122a7825 */ /* 0x100fe200078e0210 */
[----:B----4-:R-:W-:Y:S01]  /*2900*/  ISETP.GE.AND P1, PT, R39, R36, PT ;  /* 0x000000242700720c */ /* 0x010fe20003f26270 */
[----:B------:R-:W3:Y:S02]  /*2910*/  LD.E R40, desc[UR8][R40.64] ;  /* 0x0000000828287980 */ /* 0x000ee4000c101900 */
[----:B------:R-:W-:-:S02]  /*2920*/  IMAD.WIDE R36, R15, 0x4, R16 ;  /* 0x000000040f247825 */ /* 0x000fc400078e0210 */
[----:B------:R-:W3:Y:S02]  /*2930*/  LD.E R43, desc[UR8][R42.64] ;  /* 0x000000082a2b7980 */ /* 0x000ee4000c101900 */
        /* <DEDUP_REMOVED lines=8> */
[----:B0-----:R-:W-:Y:S02]  /*29c0*/  SEL R8, R14, R5, !P3 ;  /* 0x000000050e087207 */ /* 0x001fe40005800000 */
[----:B------:R-:W-:Y:S02]  /*29d0*/  SEL R5, R5, R14, !P3 ;  /* 0x0000000e05057207 */ /* 0x000fe40005800000 */
[----:B------:R-:W-:-:S02]  /*29e0*/  SEL R14, R33, R28, !P0 ;  /* 0x0000001c210e7207 */ /* 0x000fc40004000000 */
[----:B------:R-:W-:Y:S02]  /*29f0*/  SEL R22, R13, R24, !P1 ;  /* 0x000000180d167207 */ /* 0x000fe40004800000 */
[----:B--2---:R-:W-:Y:S02]  /*2a00*/  ISETP.GE.AND P6, PT, R9, R6, PT ;  /* 0x000000060900720c */ /* 0x004fe40003fc6270 */
[----:B------:R-:W-:Y:S01]  /*2a10*/  SEL R9, R19, R10, !P4 ;  /* 0x0000000a13097207 */ /* 0x000fe20006000000 */
[----:B------:R-:W-:Y:S01]  /*2a20*/  IMAD.WIDE R6, R5, 0x4, R16 ;  /* 0x0000000405067825 */ /* 0x000fe200078e0210 */
[----:B------:R-:W-:-:S03]  /*2a30*/  SEL R19, R10, R19, !P4 ;  /* 0x000000130a137207 */ /* 0x000fc60006000000 */
[--C-:B------:R-:W-:Y:S01]  /*2a40*/  IMAD.WIDE R10, R14, 0x4, R16.reuse ;  /* 0x000000040e0a7825 */ /* 0x100fe200078e0210 */
[----:B---3--:R-:W-:Y:S01]  /*2a50*/  ISETP.GE.AND P2, PT, R43, R40, PT ;  /* 0x000000282b00720c */ /* 0x008fe20003f46270 */
[----:B------:R-:W2:Y:S02]  /*2a60*/  LD.E R6, desc[UR8][R6.64] ;  /* 0x0000000806067980 */ /* 0x000ea4000c101900 */
[--C-:B------:R-:W-:Y:S01]  /*2a70*/  IMAD.WIDE R40, R21, 0x4, R16.reuse ;  /* 0x0000000415287825 */ /* 0x100fe200078e0210 */
[----:B------:R-:W-:Y:S01]  /*2a80*/  SEL R32, R18, R25, !P2 ;  /* 0x0000001912207207 */ /* 0x000fe20005000000 */
[----:B------:R-:W2:Y:S02]  /*2a90*/  LD.E R11, desc[UR8][R10.64] ;  /* 0x000000080a0b7980 */ /* 0x000ea4000c101900 */
[--C-:B------:R-:W-:Y:S01]  /*2aa0*/  IMAD.WIDE R42, R8, 0x4, R16.reuse ;  /* 0x00000004082a7825 */ /* 0x100fe200078e0210 */
[----:B----4-:R-:W-:Y:S01]  /*2ab0*/  ISETP.GE.AND P3, PT, R39, R36, PT ;  /* 0x000000242700720c */ /* 0x010fe20003f66270 */
[----:B------:R0:W3:Y:S02]  /*2ac0*/  LD.E R40, desc[UR8][R40.64] ;  /* 0x0000000828287980 */ /* 0x0000e4000c101900 */
        /* <DEDUP_REMOVED lines=14> */
[----:B0-----:R-:W-:Y:S02]  /*2bb0*/  SEL R41, R27, R26, !P5 ;  /* 0x0000001a1b297207 */ /* 0x001fe40006800000 */
[----:B------:R-:W-:Y:S02]  /*2bc0*/  SEL R20, R12, R15, !P3 ;  /* 0x0000000f0c147207 */ /* 0x000fe40005800000 */
[----:B------:R-:W-:Y:S01]  /*2bd0*/  SEL R15, R15, R12, !P3 ;  /* 0x0000000c0f0f7207 */ /* 0x000fe20005800000 */
[--C-:B------:R-:W-:Y:S01]  /*2be0*/  IMAD.WIDE R28, R23, 0x4, R16.reuse ;  /* 0x00000004171c7825 */ /* 0x100fe200078e0210 */
[----:B------:R-:W-:Y:S02]  /*2bf0*/  SEL R12, R26, R27, !P5 ;  /* 0x0000001b1a0c7207 */ /* 0x000fe40006800000 */
[----:B--2---:R-:W-:Y:S01]  /*2c00*/  ISETP.GE.AND P0, PT, R11, R6, PT ;  /* 0x000000060b00720c */ /* 0x004fe20003f06270 */
[----:B------:R-:W-:-:S02]  /*2c10*/  IMAD.WIDE R10, R18, 0x4, R16 ;  /* 0x00000004120a7825 */ /* 0x000fc400078e0210 */
[----:B------:R-:W2:Y:S04]  /*2c20*/  LD.E R28, desc[UR8][R28.64] ;  /* 0x000000081c1c7980 */ /* 0x000ea8000c101900 */
[----:B------:R0:W2:Y:S01]  /*2c30*/  LD.E R11, desc[UR8][R10.64] ;  /* 0x000000080a0b7980 */ /* 0x0000a2000c101900 */
[----:B---3--:R-:W-:Y:S01]  /*2c40*/  ISETP.GE.AND P4, PT, R43, R40, PT ;  /* 0x000000282b00720c */ /* 0x008fe20003f86270 */
[--C-:B------:R-:W-:Y:S01]  /*2c50*/  IMAD.WIDE R6, R25, 0x4, R16.reuse ;  /* 0x0000000419067825 */ /* 0x100fe200078e0210 */
[----:B----4-:R-:W-:Y:S02]  /*2c60*/  ISETP.GE.AND P2, PT, R39, R36, PT ;  /* 0x000000242700720c */ /* 0x010fe40003f46270 */
[----:B0-----:R-:W-:Y:S01]  /*2c70*/  SEL R10, R8, R21, !P4 ;  /* 0x00000015080a7207 */ /* 0x001fe20006000000 */
[----:B------:R-:W-:-:S02]  /*2c80*/  IMAD.WIDE R36, R41, 0x4, R16 ;  /* 0x0000000429247825 */ /* 0x000fc400078e0210 */
[----:B------:R-:W2:Y:S02]  /*2c90*/  LD.E R6, desc[UR8][R6.64] ;  /* 0x0000000806067980 */ /* 0x000ea4000c101900 */
[--C-:B------:R-:W-:Y:S02]  /*2ca0*/  IMAD.WIDE R38, R10, 0x4, R16.reuse ;  /* 0x000000040a267825 */ /* 0x100fe400078e0210 */
[----:B------:R-:W3:Y:S02]  /*2cb0*/  LD.E R37, desc[UR8][R36.64] ;  /* 0x0000000824257980 */ /* 0x000ee4000c101900 */
[--C-:B------:R-:W-:Y:S02]  /*2cc0*/  IMAD.WIDE R26, R15, 0x4, R16.reuse ;  /* 0x000000040f1a7825 */ /* 0x100fe400078e0210 */
[----:B------:R-:W3:Y:S04]  /*2cd0*/  LD.E R38, desc[UR8][R38.64] ;  /* 0x0000000826267980 */ /* 0x000ee8000c101900 */
[----:B------:R-:W4:Y:S01]  /*2ce0*/  LD.E R26, desc[UR8][R26.64] ;  /* 0x000000081a1a7980 */ /* 0x000f22000c101900 */
[----:B-----5:R-:W-:Y:S01]  /*2cf0*/  ISETP.GE.AND P6, PT, R35, R30, PT ;  /* 0x0000001e2300720c */ /* 0x020fe20003fc6270 */
[----:B------:R-:W-:-:S04]  /*2d00*/  IMAD.WIDE R30, R20, 0x4, R16 ;  /* 0x00000004141e7825 */ /* 0x000fc800078e0210 */
[----:B------:R-:W-:Y:S02]  /*2d10*/  IMAD.WIDE R34, R12, 0x4, R16 ;  /* 0x000000040c227825 */ /* 0x000fe400078e0210 */
[----:B------:R-:W5:Y:S04]  /*2d20*/  LD.E R31, desc[UR8][R30.64] ;  /* 0x000000081e1f7980 */ /* 0x000f68000c101900 */
[----:B------:R-:W4:Y:S01]  /*2d30*/  LD.E R35, desc[UR8][R34.64] ;  /* 0x0000000822237980 */ /* 0x000f22000c101900 */
[----:B------:R-:W-:Y:S02]  /*2d40*/  SEL R21, R21, R8, !P4 ;  /* 0x0000000815157207 */ /* 0x000fe40006000000 */
[----:B------:R-:W-:Y:S02]  /*2d50*/  SEL R8, R5, R14, !P0 ;  /* 0x0000000e05087207 */ /* 0x000fe40004000000 */
[----:B------:R-:W-:-:S02]  /*2d60*/  SEL R13, R24, R13, !P1 ;  /* 0x0000000d180d7207 */ /* 0x000fc40004800000 */
[----:B------:R-:W-:Y:S02]  /*2d70*/  SEL R14, R14, R5, !P0 ;  /* 0x000000050e0e7207 */ /* 0x000fe40004000000 */
[----:B------:R-:W-:Y:S02]  /*2d80*/  SEL R5, R22, R19, !P6 ;  /* 0x0000001316057207 */ /* 0x000fe40007000000 */
[----:B------:R-:W-:Y:S01]  /*2d90*/  SEL R24, R32, R9, !P2 ;  /* 0x0000000920187207 */ /* 0x000fe20005000000 */
[----:B------:R-:W-:Y:S01]  /*2da0*/  IMAD.WIDE R42, R14, 0x4, R16 ;  /* 0x000000040e2a7825 */ /* 0x000fe200078e0210 */
[----:B------:R-:W-:-:S05]  /*2db0*/  SEL R22, R19, R22, !P6 ;  /* 0x0000001613167207 */ /* 0x000fca0007000000 */
[----:B------:R-:W4:Y:S01]  /*2dc0*/  LD.E R43, desc[UR8][R42.64] ;  /* 0x000000082a2b7980 */ /* 0x000f22000c101900 */
[----:B--2---:R-:W-:Y:S01]  /*2dd0*/  ISETP.GE.AND P1, PT, R11, R6, PT ;  /* 0x000000060b00720c */ /* 0x004fe20003f26270 */
[----:B------:R-:W-:-:S06]  /*2de0*/  IMAD.WIDE R6, R21, 0x4, R16 ;  /* 0x0000000415067825 */ /* 0x000fcc00078e0210 */
[----:B------:R-:W2:Y:S01]  /*2df0*/  LD.E R6, desc[UR8][R6.64] ;  /* 0x0000000806067980 */ /* 0x000ea2000c101900 */
[----:B---3--:R-:W-:Y:S01]  /*2e00*/  ISETP.GE.AND P0, PT, R38, R37, PT ;  /* 0x000000252600720c */ /* 0x008fe20003f06270 */
[----:B------:R-:W-:-:S04]  /*2e10*/  IMAD.WIDE R36, R5, 0x4, R16 ;  /* 0x0000000405247825 */ /* 0x000fc800078e0210 */
[--C-:B------:R-:W-:Y:S02]  /*2e20*/  IMAD.WIDE R38, R24, 0x4, R16.reuse ;  /* 0x0000000418267825 */ /* 0x100fe400078e0210 */
[----:B------:R-:W3:Y:S04]  /*2e30*/  LD.E R36, desc[UR8][R36.64] ;  /* 0x0000000824247980 */ /* 0x000ee8000c101900 */
[----:B------:R-:W3:Y:S01]  /*2e40*/  LD.E R39, desc[UR8][R38.64] ;  /* 0x0000000826277980 */ /* 0x000ee2000c101900 */
[----:B-----5:R-:W-:Y:S01]  /*2e50*/  ISETP.GE.AND P3, PT, R31, R28, PT ;  /* 0x0000001c1f00720c */ /* 0x020fe20003f66270 */
[----:B------:R-:W-:-:S04]  /*2e60*/  IMAD.WIDE R30, R33, 0x4, R16 ;  /* 0x00000004211e7825 */ /* 0x000fc800078e0210 */
[--C-:B------:R-:W-:Y:S01]  /*2e70*/  IMAD.WIDE R28, R8, 0x4, R16.reuse ;  /* 0x00000004081c7825 */ /* 0x100fe200078e0210 */
[----:B----4-:R-:W-:Y:S01]  /*2e80*/  ISETP.GE.AND P4, PT, R35, R26, PT ;  /* 0x0000001a2300720c */ /* 0x010fe20003f86270 */
[----:B------:R-:W4:Y:S02]  /*2e90*/  LD.E R30, desc[UR8][R30.64] ;  /* 0x000000081e1e7980 */ /* 0x000f24000c101900 */
[--C-:B------:R-:W-:Y:S02]  /*2ea0*/  IMAD.WIDE R26, R13, 0x4, R16.reuse ;  /* 0x000000040d1a7825 */ /* 0x100fe400078e0210 */
[----:B------:R0:W4:Y:S02]  /*2eb0*/  LD.E R29, desc[UR8][R28.64] ;  /* 0x000000081c1d7980 */ /* 0x000124000c101900 */
[----:B------:R-:W-:Y:S02]  /*2ec0*/  IMAD.WIDE R34, R22, 0x4, R16 ;  /* 0x0000000416227825 */ /* 0x000fe400078e0210 */
[----:B------:R-:W5:Y:S04]  /*2ed0*/  LD.E R26, desc[UR8][R26.64] ;  /* 0x000000081a1a7980 */ /* 0x000f68000c101900 */
[----:B------:R-:W5:Y:S01]  /*2ee0*/  LD.E R35, desc[UR8][R34.64] ;  /* 0x0000000822237980 */ /* 0x000f62000c101900 */
[----:B0-----:R-:W-:-:S02]  /*2ef0*/  SEL R28, R18, R25, !P1 ;  /* 0x00000019121c7207 */ /* 0x001fc40004800000 */
[----:B------:R-:W-:-:S03]  /*2f00*/  SEL R11, R25, R18, !P1 ;  /* 0x00000012190b7207 */ /* 0x000fc60004800000 */
[----:B------:R-:W-:Y:S01]  /*2f10*/  IMAD.WIDE R18, R28, 0x4, R16 ;  /* 0x000000041c127825 */ /* 0x000fe200078e0210 */
[----:B------:R-:W-:Y:S02]  /*2f20*/  SEL R25, R23, R20, !P3 ;  /* 0x0000001417197207 */ /* 0x000fe40005800000 */
[----:B------:R-:W-:Y:S02]  /*2f30*/  SEL R20, R20, R23, !P3 ;  /* 0x0000001714147207 */ /* 0x000fe40005800000 */
[----:B------:R-:W-:Y:S01]  /*2f40*/  SEL R9, R9, R32, !P2 ;  /* 0x0000002009097207 */ /* 0x000fe20005000000 */
[----:B------:R0:W5:Y:S01]  /*2f50*/  LD.E R19, desc[UR8][R18.64] ;  /* 0x0000000812137980 */ /* 0x000162000c101900 */
[----:B------:R-:W-:Y:S02]  /*2f60*/  SEL R23, R15, R12, !P4 ;  /* 0x0000000c0f177207 */ /* 0x000fe40006000000 */
[----:B------:R-:W-:Y:S02]  /*2f70*/  SEL R12, R12, R15, !P4 ;  /* 0x0000000f0c0c7207 */ /* 0x000fe40006000000 */
[----:B0-----:R-:W-:-:S02]  /*2f80*/  SEL R18, R10, R41, !P0 ;  /* 0x000000290a127207 */ /* 0x001fc40004000000 */
[----:B--2---:R-:W-:Y:S01]  /*2f90*/  ISETP.GE.AND P3, PT, R43, R6, PT ;  /* 0x000000062b00720c */ /* 0x004fe20003f66270 */
[----:B------:R-:W-:-:S04]  /*2fa0*/  IMAD.WIDE R6, R9, 0x4, R16 ;  /* 0x0000000409067825 */ /* 0x000fc800078e0210 */
[--C-:B------:R-:W-:Y:S02]  /*2fb0*/  IMAD.WIDE R42, R20, 0x4, R16.reuse ;  /* 0x00000004142a7825 */ /* 0x100fe400078e0210 */
[----:B------:R-:W2:Y:S04]  /*2fc0*/  LD.E R6, desc[UR8][R6.64] ;  /* 0x0000000806067980 */ /* 0x000ea8000c101900 */
[----:B------:R-:W2:Y:S01]  /*2fd0*/  LD.E R43, desc[UR8][R42.64] ;  /* 0x000000082a2b7980 */ /* 0x000ea2000c101900 */
[----:B---3--:R-:W-:Y:S01]  /*2fe0*/  ISETP.GE.AND P1, PT, R39, R36, PT ;  /* 0x000000242700720c */ /* 0x008fe20003f26270 */
[----:B------:R-:W-:-:S04]  /*2ff0*/  IMAD.WIDE R36, R23, 0x4, R16 ;  /* 0x0000000417247825 */ /* 0x000fc800078e0210 */
[--C-:B------:R-:W-:Y:S02]  /*3000*/  IMAD.WIDE R38, R18, 0x4, R16.reuse ;  /* 0x0000000412267825 */ /* 0x100fe400078e0210 */
[----:B------:R-:W3:Y:S04]  /*3010*/  LD.E R36, desc[UR8][R36.64] ;  /* 0x0000000824247980 */ /* 0x000ee8000c101900 */
[----:B------:R-:W3:Y:S01]  /*3020*/  LD.E R39, desc[UR8][R38.64] ;  /* 0x0000000826277980 */ /* 0x000ee2000c101900 */
[----:B----4-:R-:W-:Y:S01]  /*3030*/  ISETP.GE.AND P4, PT, R30, R29, PT ;  /* 0x0000001d1e00720c */ /* 0x010fe20003f86270 */
[----:B------:R-:W-:-:S06]  /*3040*/  IMAD.WIDE R30, R11, 0x4, R16 ;  /* 0x000000040b1e7825 */ /* 0x000fcc00078e0210 */
        /* <DEDUP_REMOVED lines=9> */
[----:B------:R-:W-:Y:S01]  /*30e0*/  SEL R32, R33, R8, !P4 ;  /* 0x0000000821207207 */ /* 0x000fe20006000000 */
[----:B------:R-:W-:Y:S01]  /*30f0*/  IMAD.WIDE R44, R41, 0x4, R16 ;  /* 0x00000004292c7825 */ /* 0x000fe200078e0210 */
[----:B------:R-:W-:-:S03]  /*3100*/  SEL R21, R13, R22, !P2 ;  /* 0x000000160d157207 */ /* 0x000fc60005000000 */
[----:B------:R-:W-:Y:S01]  /*3110*/  IMAD.WIDE R14, R32, 0x4, R16 ;  /* 0x00000004200e7825 */ /* 0x000fe200078e0210 */
[----:B--2---:R-:W-:-:S03]  /*3120*/  ISETP.GE.AND P0, PT, R19, R6, PT ;  /* 0x000000061300720c */ /* 0x004fc60003f06270 */
[--C-:B------:R-:W-:Y:S01]  /*3130*/  IMAD.WIDE R6, R29, 0x4, R16.reuse ;  /* 0x000000041d067825 */ /* 0x100fe200078e0210 */
[----:B------:R-:W2:Y:S05]  /*3140*/  LD.E R19, desc[UR8][R44.64] ;  /* 0x000000082c137980 */ /* 0x000eaa000c101900 */
[----:B------:R0:W2:Y:S01]  /*3150*/  LD.E R6, desc[UR8][R6.64] ;  /* 0x0000000806067980 */ /* 0x0000a2000c101900 */
[----:B---3--:R-:W-:Y:S02]  /*3160*/  ISETP.GE.AND P6, PT, R39, R36, PT ;  /* 0x000000242700720c */ /* 0x008fe40003fc6270 */
[----:B------:R-:W-:Y:S02]  /*3170*/  SEL R36, R24, R5, !P1 ;  /* 0x0000000518247207 */ /* 0x000fe40004800000 */
[----:B----4-:R-:W-:Y:S01]  /*3180*/  ISETP.GE.AND P3, PT, R43, R30, PT ;  /* 0x0000001e2b00720c */ /* 0x010fe20003f66270 */
[----:B------:R-:W-:-:S04]  /*3190*/  IMAD.WIDE R42, R10, 0x4, R16 ;  /* 0x000000040a2a7825 */ /* 0x000fc800078e0210 */
[--C-:B------:R-:W-:Y:S01]  /*31a0*/  IMAD.WIDE R30, R36, 0x4, R16.reuse ;  /* 0x00000004241e7825 */ /* 0x100fe200078e0210 */
[----:B------:R-:W2:Y:S05]  /*31b0*/  LD.E R34, desc[UR8][R42.64] ;  /* 0x000000082a227980 */ /* 0x000eaa000c101900 */
[----:B------:R-:W3:Y:S01]  /*31c0*/  LD.E R31, desc[UR8][R30.64] ;  /* 0x000000081e1f7980 */ /* 0x000ee2000c101900 */
[----:B-----5:R-:W-:Y:S01]  /*31d0*/  ISETP.GE.AND P5, PT, R35, R26, PT ;  /* 0x0000001a2300720c */ /* 0x020fe20003fa6270 */
[----:B------:R-:W-:Y:S02]  /*31e0*/  IMAD.WIDE R26, R21, 0x4, R16 ;  /* 0x00000004151a7825 */ /* 0x000fe400078e0210 */
[----:B------:R1:W4:Y:S04]  /*31f0*/  LD.E R35, desc[UR8][R14.64] ;  /* 0x000000080e237980 */ /* 0x000328000c101900 */
[----:B------:R-:W3:Y:S01]  /*3200*/  LD.E R26, desc[UR8][R26.64] ;  /* 0x000000081a1a7980 */ /* 0x000ee2000c101900 */
[----:B------:R-:W-:-:S02]  /*3210*/  SEL R37, R9, R28, !P0 ;  /* 0x0000001c09257207 */ /* 0x000fc40004000000 */
[----:B------:R-:W-:Y:S02]  /*3220*/  SEL R5, R5, R24, !P1 ;  /* 0x0000001805057207 */ /* 0x000fe40004800000 */
[----:B------:R-:W-:Y:S02]  /*3230*/  SEL R28, R28, R9, !P0 ;  /* 0x000000091c1c7207 */ /* 0x000fe40004000000 */
[----:B0-----:R-:W-:Y:S01]  /*3240*/  SEL R7, R11, R20, !P3 ;  /* 0x000000140b077207 */ /* 0x001fe20005800000 */
[----:B-1----:R-:W-:Y:S01]  /*3250*/  IMAD.WIDE R14, R5, 0x4, R16 ;  /* 0x00000004050e7825 */ /* 0x002fe200078e0210 */
[----:B------:R-:W-:-:S03]  /*3260*/  SEL R20, R20, R11, !P3 ;  /* 0x0000000b14147207 */ /* 0x000fc60005800000 */
[--C-:B------:R-:W-:Y:S02]  /*3270*/  IMAD.WIDE R38, R28, 0x4, R16.reuse ;  /* 0x000000041c267825 */ /* 0x100fe400078e0210 */
[----:B------:R-:W5:Y:S02]  /*3280*/  LD.E R14, desc[UR8][R14.64] ;  /* 0x000000080e0e7980 */ /* 0x000f64000c101900 */
[----:B------:R-:W-:Y:S02]  /*3290*/  IMAD.WIDE R42, R20, 0x4, R16 ;  /* 0x00000004142a7825 */ /* 0x000fe400078e0210 */
[----:B------:R-:W5:Y:S04]  /*32a0*/  LD.E R39, desc[UR8][R38.64] ;  /* 0x0000000826277980 */ /* 0x000f68000c101900 */
[----:B------:R-:W5:Y:S01]  /*32b0*/  LD.E R43, desc[UR8][R42.64] ;  /* 0x000000082a2b7980 */ /* 0x000f62000c101900 */
[----:B--2---:R-:W-:-:S02]  /*32c0*/  ISETP.GE.AND P3, PT, R34, R19, PT ;  /* 0x000000132200720c */ /* 0x004fc40003f66270 */
[----:B----4-:R-:W-:Y:S01]  /*32d0*/  ISETP.GE.AND P0, PT, R35, R6, PT ;  /* 0x000000062300720c */ /* 0x010fe20003f06270 */
[--C-:B------:R-:W-:Y:S01]  /*32e0*/  IMAD.WIDE R34, R37, 0x4, R16.reuse ;  /* 0x0000000425227825 */ /* 0x100fe200078e0210 */
[----:B------:R-:W-:Y:S02]  /*32f0*/  SEL R6, R12, R25, !P5 ;  /* 0x000000190c067207 */ /* 0x000fe40006800000 */
[----:B---3--:R-:W-:Y:S01]  /*3300*/  ISETP.GE.AND P1, PT, R31, R26, PT ;  /* 0x0000001a1f00720c */ /* 0x008fe20003f26270 */
[--C-:B------:R-:W-:Y:S02]  /*3310*/  IMAD.WIDE R26, R7, 0x4, R16.reuse ;  /* 0x00000004071a7825 */ /* 0x100fe400078e0210 */
[----:B------:R-:W2:Y:S02]  /*3320*/  LD.E R34, desc[UR8][R34.64] ;  /* 0x0000000822227980 */ /* 0x000ea4000c101900 */
[----:B------:R-:W-:Y:S02]  /*3330*/  IMAD.WIDE R30, R6, 0x4, R16 ;  /* 0x00000004061e7825 */ /* 0x000fe400078e0210 */
[----:B------:R-:W3:Y:S04]  /*3340*/  LD.E R26, desc[UR8][R26.64] ;  /* 0x000000081a1a7980 */ /* 0x000ee8000c101900 */
[----:B------:R-:W3:Y:S01]  /*3350*/  LD.E R31, desc[UR8][R30.64] ;  /* 0x000000081e1f7980 */ /* 0x000ee2000c101900 */
[----:B------:R-:W-:-:S02]  /*3360*/  SEL R25, R25, R12, !P5 ;  /* 0x0000000c19197207 */ /* 0x000fc40006800000 */
[----:B------:R-:W-:Y:S02]  /*3370*/  SEL R12, R18, R23, !P6 ;  /* 0x00000017120c7207 */ /* 0x000fe40007000000 */
[----:B------:R-:W-:Y:S02]  /*3380*/  SEL R23, R23, R18, !P6 ;  /* 0x0000001217177207 */ /* 0x000fe40007000000 */
[----:B-----5:R-:W-:Y:S01]  /*3390*/  ISETP.GE.AND P6, PT, R39, R14, PT ;  /* 0x0000000e2700720c */ /* 0x020fe20003fc6270 */
[----:B------:R-:W-:Y:S01]  /*33a0*/  IMAD.WIDE R14, R25, 0x4, R16 ;  /* 0x00000004190e7825 */ /* 0x000fe200078e0210 */
[----:B------:R-:W-:-:S03]  /*33b0*/  SEL R24, R10, R41, !P3 ;  /* 0x000000290a187207 */ /* 0x000fc60005800000 */
[--C-:B------:R-:W-:Y:S01]  /*33c0*/  IMAD.WIDE R18, R12, 0x4, R16.reuse ;  /* 0x000000040c127825 */ /* 0x100fe200078e0210 */
[----:B------:R-:W-:Y:S01]  /*33d0*/  SEL R33, R8, R33, !P4 ;  /* 0x0000002108217207 */ /* 0x000fe20006000000 */
[----:B------:R-:W4:Y:S01]  /*33e0*/  LD.E R14, desc[UR8][R14.64] ;  /* 0x000000080e0e7980 */ /* 0x000f22000c101900 */
[----:B------:R-:W-:Y:S01]  /*33f0*/  SEL R38, R32, R29, !P0 ;  /* 0x0000001d20267207 */ /* 0x000fe20004000000 */
[----:B------:R-:W-:Y:S01]  /*3400*/  IMAD.WIDE R8, R24, 0x4, R16 ;  /* 0x0000000418087825 */ /* 0x000fe200078e0210 */
[----:B------:R-:W-:Y:S01]  /*3410*/  SEL R32, R29, R32, !P0 ;  /* 0x000000201d207207 */ /* 0x000fe20004000000 */
[----:B------:R-:W4:Y:S01]  /*3420*/  LD.E R19, desc[UR8][R18.64] ;  /* 0x0000000812137980 */ /* 0x000f22000c101900 */
[----:B------:R-:W-:-:S03]  /*3430*/  SEL R41, R41, R10, !P3 ;  /* 0x0000000a29297207 */ /* 0x000fc60005800000 */
[----:B------:R-:W5:Y:S02]  /*3440*/  LD.E R9, desc[UR8][R8.64] ;  /* 0x0000000808097980 */ /* 0x000f64000c101900 */
[----:B------:R-:W-:-:S05]  /*3450*/  IMAD.WIDE R10, R41, 0x4, R16 ;  /* 0x00000004290a7825 */ /* 0x000fca00078e0210 */
[----:B------:R0:W5:Y:S01]  /*3460*/  LD.E R15, desc[UR8][R10.64] ;  /* 0x000000080a0f7980 */ /* 0x000162000c101900 */
[----:B--2---:R-:W-:Y:S01]  /*3470*/  ISETP.GE.AND P5, PT, R43, R34, PT ;  /* 0x000000222b00720c */ /* 0x004fe20003fa6270 */
[----:B------:R-:W-:-:S04]  /*3480*/  IMAD.WIDE R34, R23, 0x4, R16 ;  /* 0x0000000417227825 */ /* 0x000fc800078e0210 */
[--C-:B------:R-:W-:Y:S02]  /*3490*/  IMAD.WIDE R42, R32, 0x4, R16.reuse ;  /* 0x00000004202a7825 */ /* 0x100fe400078e0210 */
[----:B------:R-:W5:Y:S01]  /*34a0*/  LD.E R34, desc[UR8][R34.64] ;  /* 0x0000000822227980 */ /* 0x000f62000c101900 */
[----:B---3--:R-:W-:Y:S01]  /*34b0*/  ISETP.GE.AND P3, PT, R31, R26, PT ;  /* 0x0000001a1f00720c */ /* 0x008fe20003f66270 */
[--C-:B------:R-:W-:Y:S02]  /*34c0*/  IMAD.WIDE R30, R33, 0x4, R16.reuse ;  /* 0x00000004211e7825 */ /* 0x100fe400078e0210 */
[----:B------:R-:W2:Y:S02]  /*34d0*/  LD.E R43, desc[UR8][R42.64] ;  /* 0x000000082a2b7980 */ /* 0x000ea4000c101900 */
[----:B------:R-:W-:Y:S02]  /*34e0*/  IMAD.WIDE R26, R38, 0x4, R16 ;  /* 0x00000004261a7825 */ /* 0x000fe400078e0210 */
[----:B------:R-:W2:Y:S04]  /*34f0*/  LD.E R30, desc[UR8][R30.64] ;  /* 0x000000081e1e7980 */ /* 0x000ea8000c101900 */
[----:B------:R-:W3:Y:S01]  /*3500*/  LD.E R26, desc[UR8][R26.64] ;  /* 0x000000081a1a7980 */ /* 0x000ee2000c101900 */
[----:B------:R-:W-:-:S02]  /*3510*/  SEL R29, R22, R13, !P2 ;  /* 0x0000000d161d7207 */ /* 0x000fc40005000000 */
[----:B------:R-:W-:Y:S02]  /*3520*/  SEL R13, R21, R36, !P1 ;  /* 0x00000024150d7207 */ /* 0x000fe40004800000 */
[----:B------:R-:W-:Y:S02]  /*3530*/  SEL R36, R36, R21, !P1 ;  /* 0x0000001524247207 */ /* 0x000fe40004800000 */
[----:B----4-:R-:W-:Y:S02]  /*3540*/  ISETP.GE.AND P1, PT, R19, R14, PT ;  /* 0x0000000e1300720c */ /* 0x010fe40003f26270 */
[----:B------:R-:W-:Y:S01]  /*3550*/  SEL R21, R5, R28, !P6 ;  /* 0x0000001c05157207 */ /* 0x000fe20007000000 */
[--C-:B------:R-:W-:Y:S01]  /*3560*/  IMAD.WIDE R18, R36, 0x4, R16.reuse ;  /* 0x0000000424127825 */ /* 0x100fe200078e0210 */
[----:B------:R-:W-:Y:S02]  /*3570*/  SEL R28, R28, R5, !P6 ;  /* 0x000000051c1c7207 */ /* 0x000fe40007000000 */
[----:B------:R-:W-:Y:S01]  /*3580*/  SEL R5, R37, R20, !P5 ;  /* 0x0000001425057207 */ /* 0x000fe20006800000 */
[----:B0-----:R-:W-:-:S02]  /*3590*/  IMAD.WIDE R10, R29, 0x4, R16 ;  /* 0x000000041d0a7825 */ /* 0x001fc400078e0210 */
[----:B------:R0:W4:Y:S01]  /*35a0*/  LD.E R19, desc[UR8][R18.64] ;  /* 0x0000000812137980 */ /* 0x000122000c101900 */
[----:B------:R-:W-:-:S03]  /*35b0*/  SEL R20, R20, R37, !P5 ;  /* 0x0000002514147207 */ /* 0x000fc60006800000 */
[----:B------:R-:W4:Y:S01]  /*35c0*/  LD.E R10, desc[UR8][R10.64] ;  /* 0x000000080a0a7980 */ /* 0x000f22000c101900 */
[----:B0-----:R-:W-:Y:S02]  /*35d0*/  SEL R18, R6, R7, !P3 ;  /* 0x0000000706127207 */ /* 0x001fe40005800000 */
[----:B-----5:R-:W-:Y:S01]  /*35e0*/  ISETP.GE.AND P2, PT, R9, R34, PT ;  /* 0x000000220900720c */ /* 0x020fe20003f46270 */
[----:B------:R-:W-:-:S04]  /*35f0*/  IMAD.WIDE R8, R13, 0x4, R16 ;  /* 0x000000040d087825 */ /* 0x000fc800078e0210 */
[--C-:B------:R-:W-:Y:S02]  /*3600*/  IMAD.WIDE R34, R28, 0x4, R16.reuse ;  /* 0x000000041c227825 */ /* 0x100fe400078e0210 */
[----:B------:R0:W5:Y:S01]  /*3610*/  LD.E R8, desc[UR8][R8.64] ;  /* 0x0000000808087980 */ /* 0x000162000c101900 */
[----:B--2---:R-:W-:Y:S01]  /*3620*/  ISETP.GE.AND P0, PT, R30, R43, PT ;  /* 0x0000002b1e00720c */ /* 0x004fe20003f06270 */
[--C-:B------:R-:W-:Y:S02]  /*3630*/  IMAD.WIDE R30, R5, 0x4, R16.reuse ;  /* 0x00000004051e7825 */ /* 0x100fe400078e0210 */
[----:B------:R-:W5:Y:S02]  /*3640*/  LD.E R35, desc[UR8][R34.64] ;  /* 0x0000000822237980 */ /* 0x000f64000c101900 */
[--C-:B------:R-:W-:Y:S01]  /*3650*/  IMAD.WIDE R42, R18, 0x4, R16.reuse ;  /* 0x00000004122a7825 */ /* 0x100fe200078e0210 */
[----:B---3--:R-:W-:Y:S01]  /*3660*/  ISETP.GE.AND P4, PT, R26, R15, PT ;  /* 0x0000000f1a00720c */ /* 0x008fe20003f86270 */
[----:B------:R-:W2:Y:S02]  /*3670*/  LD.E R30, desc[UR8][R30.64] ;  /* 0x000000081e1e7980 */ /* 0x000ea4000c101900 */
[----:B------:R-:W-:-:S02]  /*3680*/  IMAD.WIDE R14, R21, 0x4, R16 ;  /* 0x00000004150e7825 */ /* 0x000fc400078e0210 */
[----:B------:R-:W2:Y:S02]  /*3690*/  LD.E R43, desc[UR8][R42.64] ;  /* 0x000000082a2b7980 */ /* 0x000ea4000c101900 */
[----:B------:R-:W-:Y:S02]  /*36a0*/  IMAD.WIDE R26, R20, 0x4, R16 ;  /* 0x00000004141a7825 */ /* 0x000fe400078e0210 */
[----:B------:R1:W3:Y:S04]  /*36b0*/  LD.E R14, desc[UR8][R14.64] ;  /* 0x000000080e0e7980 */ /* 0x0002e8000c101900 */
[----:B------:R-:W3:Y:S01]  /*36c0*/  LD.E R27, desc[UR8][R26.64] ;  /* 0x000000081a1b7980 */ /* 0x000ee2000c101900 */
[----:B0-----:R-:W-:Y:S02]  /*36d0*/  SEL R9, R25, R12, !P1 ;  /* 0x0000000c19097207 */ /* 0x001fe40004800000 */
[----:B------:R-:W-:-:S02]  /*36e0*/  SEL R37, R7, R6, !P3 ;  /* 0x0000000607257207 */ /* 0x000fc40005800000 */
[----:B------:R-:W-:Y:S02]  /*36f0*/  SEL R12, R12, R25, !P1 ;  /* 0x000000190c0c7207 */ /* 0x000fe40004800000 */
[----:B-1----:R-:W-:Y:S01]  /*3700*/  SEL R15, R23, R24, !P2 ;  /* 0x00000018170f7207 */ /* 0x002fe20005000000 */
[--C-:B------:R-:W-:Y:S01]  /*3710*/  IMAD.WIDE R6, R37, 0x4, R16.reuse ;  /* 0x0000000425067825 */ /* 0x100fe200078e0210 */
[----:B------:R-:W-:Y:S02]  /*3720*/  SEL R24, R24, R23, !P2 ;  /* 0x0000001718187207 */ /* 0x000fe40005000000 */
[----:B----4-:R-:W-:Y:S01]  /*3730*/  ISETP.GE.AND P1, PT, R19, R10, PT ;  /* 0x0000000a1300720c */ /* 0x010fe20003f26270 */
[--C-:B------:R-:W-:Y:S01]  /*3740*/  IMAD.WIDE R10, R12, 0x4, R16.reuse ;  /* 0x000000040c0a7825 */ /* 0x100fe200078e0210 */
[----:B------:R-:W-:Y:S01]  /*3750*/  SEL R23, R41, R38, !P4 ;  /* 0x0000002629177207 */ /* 0x000fe20006000000 */
[----:B------:R-:W4:Y:S01]  /*3760*/  LD.E R6, desc[UR8][R6.64] ;  /* 0x0000000806067980 */ /* 0x000f22000c101900 */
[----:B------:R-:W-:Y:S01]  /*3770*/  SEL R38, R38, R41, !P4 ;  /* 0x0000002926267207 */ /* 0x000fe20006000000 */
[----:B------:R-:W-:-:S02]  /*3780*/  IMAD.WIDE R40, R24, 0x4, R16 ;  /* 0x0000000418287825 */ /* 0x000fc400078e0210 */
[----:B------:R-:W4:Y:S02]  /*3790*/  LD.E R11, desc[UR8][R10.64] ;  /* 0x000000080a0b7980 */ /* 0x000f24000c101900 */
[--C-:B------:R-:W-:Y:S02]  /*37a0*/  IMAD.WIDE R44, R38, 0x4, R16.reuse ;  /* 0x00000004262c7825 */ /* 0x100fe400078e0210 */
[----:B------:R-:W4:Y:S04]  /*37b0*/  LD.E R41, desc[UR8][R40.64] ;  /* 0x0000000828297980 */ /* 0x000f28000c101900 */
[----:B------:R-:W4:Y:S01]  /*37c0*/  LD.E R45, desc[UR8][R44.64] ;  /* 0x000000082c2d7980 */ /* 0x000f22000c101900 */
[----:B-----5:R-:W-:Y:S02]  /*37d0*/  ISETP.GE.AND P2, PT, R35, R8, PT ;  /* 0x000000082300720c */ /* 0x020fe40003f46270 */
[----:B------:R-:W-:Y:S01]  /*37e0*/  SEL R8, R33, R32, !P0 ;  /* 0x0000002021087207 */ /* 0x000fe20004000000 */
[----:B------:R-:W-:Y:S01]  /*37f0*/  IMAD.WIDE R34, R9, 0x4, R16 ;  /* 0x0000000409227825 */ /* 0x000fe200078e0210 */
[----:B--2---:R-:W-:-:S03]  /*3800*/  ISETP.GE.AND P6, PT, R43, R30, PT ;  /* 0x0000001e2b00720c */ /* 0x004fc60003fc6270 */
[--C-:B------:R-:W-:Y:S02]  /*3810*/  IMAD.WIDE R30, R23, 0x4, R16.reuse ;  /* 0x00000004171e7825 */ /* 0x100fe400078e0210 */
[----:B------:R-:W2:Y:S02]  /*3820*/  LD.E R34, desc[UR8][R34.64] ;  /* 0x0000000822227980 */ /* 0x000ea4000c101900 */
[--C-:B------:R-:W-:Y:S02]  /*3830*/  IMAD.WIDE R42, R8, 0x4, R16.reuse ;  /* 0x00000004082a7825 */ /* 0x100fe400078e0210 */
[----:B------:R-:W5:Y:S01]  /*3840*/  LD.E R30, desc[UR8][R30.64] ;  /* 0x000000081e1e7980 */ /* 0x000f62000c101900 */
[----:B---3--:R-:W-:Y:S01]  /*3850*/  ISETP.GE.AND P3, PT, R27, R14, PT ;  /* 0x0000000e1b00720c */ /* 0x008fe20003f66270 */
[----:B------:R-:W-:Y:S02]  /*3860*/  IMAD.WIDE R26, R15, 0x4, R16 ;  /* 0x000000040f1a7825 */ /* 0x000fe400078e0210 */
[----:B------:R-:W5:Y:S04]  /*3870*/  LD.E R43, desc[UR8][R42.64] ;  /* 0x000000082a2b7980 */ /* 0x000f68000c101900 */
[----:B------:R-:W3:Y:S01]  /*3880*/  LD.E R26, desc[UR8][R26.64] ;  /* 0x000000081a1a7980 */ /* 0x000ee2000c101900 */
[----:B------:R-:W-:-:S02]  /*3890*/  SEL R19, R13, R28, !P2 ;  /* 0x0000001c0d137207 */ /* 0x000fc40005000000 */
[----:B------:R-:W-:Y:S02]  /*38a0*/  SEL R28, R28, R13, !P2 ;  /* 0x0000000d1c1c7207 */ /* 0x000fe40005000000 */
[----:B------:R-:W-:Y:S02]  /*38b0*/  SEL R13, R29, R36, !P1 ;  /* 0x000000241d0d7207 */ /* 0x000fe40004800000 */
[----:B------:R-:W-:Y:S02]  /*38c0*/  SEL R25, R21, R20, !P3 ;  /* 0x0000001415197207 */ /* 0x000fe40005800000 */
[----:B------:R-:W-:Y:S02]  /*38d0*/  SEL R22, R18, R5, !P6 ;  /* 0x0000000512167207 */ /* 0x000fe40007000000 */
[----:B----4-:R-:W-:Y:S01]  /*38e0*/  ISETP.GE.AND P5, PT, R11, R6, PT ;  /* 0x000000060b00720c */ /* 0x010fe20003fa6270 */
[----:B------:R-:W-:-:S04]  /*38f0*/  IMAD.WIDE R6, R13, 0x4, R16 ;  /* 0x000000040d067825 */ /* 0x000fc800078e0210 */
[--C-:B------:R-:W-:Y:S01]  /*3900*/  IMAD.WIDE R10, R28, 0x4, R16.reuse ;  /* 0x000000041c0a7825 */ /* 0x100fe200078e0210 */
[----:B------:R-:W-:Y:S01]  /*3910*/  SEL R14, R20, R21, !P3 ;  /* 0x00000015140e7207 */ /* 0x000fe20005800000 */
[----:B------:R-:W4:Y:S04]  /*3920*/  LD.E R6, desc[UR8][R6.64] ;  /* 0x0000000806067980 */ /* 0x000f28000c101900 */
[----:B------:R-:W4:Y:S01]  /*3930*/  LD.E R11, desc[UR8][R10.64] ;  /* 0x000000080a0b7980 */ /* 0x000f22000c101900 */
[----:B------:R-:W-:-:S06]  /*3940*/  IMAD.WIDE R20, R19, 0x4, R16 ;  /* 0x0000000413147825 */ /* 0x000fcc00078e0210 */
[----:B------:R-:W4:Y:S01]  /*3950*/  LD.E R20, desc[UR8][R20.64] ;  /* 0x0000000814147980 */ /* 0x000f22000c101900 */
[----:B--2---:R-:W-:Y:S01]  /*3960*/  ISETP.GE.AND P2, PT, R41, R34, PT ;  /* 0x000000222900720c */ /* 0x004fe20003f46270 */
[----:B------:R-:W-:-:S06]  /*3970*/  IMAD.WIDE R34, R22, 0x4, R16 ;  /* 0x0000000416227825 */ /* 0x000fcc00078e0210 */
[----:B------:R-:W2:Y:S01]  /*3980*/  LD.E R35, desc[UR8][R34.64] ;  /* 0x0000000822237980 */ /* 0x000ea2000c101900 */
[----:B-----5:R-:W-:Y:S01]  /*3990*/  ISETP.GE.AND P3, PT, R43, R30, PT ;  /* 0x0000001e2b00720c */ /* 0x020fe20003f66270 */
[----:B------:R-:W-:Y:S01]  /*39a0*/  IMAD.WIDE R30, R25, 0x4, R16 ;  /* 0x00000004191e7825 */ /* 0x000fe200078e0210 */
[----:B---3--:R-:W-:-:S03]  /*39b0*/  ISETP.GE.AND P4, PT, R45, R26, PT ;  /* 0x0000001a2d00720c */ /* 0x008fc60003f86270 */
[----:B------:R-:W-:Y:S02]  /*39c0*/  IMAD.WIDE R26, R14, 0x4, R16 ;  /* 0x000000040e1a7825 */ /* 0x000fe400078e0210 */
[----:B------:R-:W2:Y:S04]  /*39d0*/  LD.E R30, desc[UR8][R30.64] ;  /* 0x000000081e1e7980 */ /* 0x000ea8000c101900 */
[----:B------:R-:W3:Y:S01]  /*39e0*/  LD.E R27, desc[UR8][R26.64] ;  /* 0x000000081a1b7980 */ /* 0x000ee2000c101900 */
[----:B------:R-:W-:Y:S02]  /*39f0*/  SEL R5, R5, R18, !P6 ;  /* 0x0000001205057207 */ /* 0x000fe40007000000 */
[----:B------:R-:W-:Y:S02]  /*3a00*/  SEL R18, R12, R37, !P5 ;  /* 0x000000250c127207 */ /* 0x000fe40006800000 */
[----:B------:R-:W-:-:S02]  /*3a10*/  SEL R33, R32, R33, !P0 ;  /* 0x0000002120217207 */ /* 0x000fc40004000000 */
[----:B------:R-:W-:Y:S02]  /*3a20*/  SEL R37, R37, R12, !P5 ;  /* 0x0000000c25257207 */ /* 0x000fe40006800000 */
[----:B------:R-:W-:Y:S02]  /*3a30*/  SEL R12, R24, R9, !P2 ;  /* 0x00000009180c7207 */ /* 0x000fe40005000000 */
[----:B------:R-:W-:Y:S02]  /*3a40*/  SEL R9, R9, R24, !P2 ;  /* 0x0000001809097207 */ /* 0x000fe40005000000 */
[----:B------:R-:W-:Y:S02]  /*3a50*/  SEL R24, R38, R15, !P4 ;  /* 0x0000000f26187207 */ /* 0x000fe40006000000 */
[----:B----4-:R-:W-:Y:S01]  /*3a60*/  ISETP.GE.AND P0, PT, R11, R6, PT ;  /* 0x000000060b00720c */ /* 0x010fe20003f06270 */
[----:B------:R-:W-:Y:S01]  /*3a70*/  IMAD.WIDE R10, R18, 0x4, R16 ;  /* 0x00000004120a7825 */ /* 0x000fe200078e0210 */
[----:B------:R-:W-:-:S03]  /*3a80*/  SEL R15, R15, R38, !P4 ;  /* 0x000000260f0f7207 */ /* 0x000fc60006000000 */
[--C-:B------:R-:W-:Y:S02]  /*3a90*/  IMAD.WIDE R6, R5, 0x4, R16.reuse ;  /* 0x0000000405067825 */ /* 0x100fe400078e0210 */
[----:B------:R0:W4:Y:S02]  /*3aa0*/  LD.E R11, desc[UR8][R10.64] ;  /* 0x000000080a0b7980 */ /* 0x000124000c101900 */
[----:B------:R-:W-:Y:S02]  /*3ab0*/  IMAD.WIDE R38, R15, 0x4, R16 ;  /* 0x000000040f267825 */ /* 0x000fe400078e0210 */
[----:B------:R-:W4:Y:S04]  /*3ac0*/  LD.E R6, desc[UR8][R6.64] ;  /* 0x0000000806067980 */ /* 0x000f28000c101900 */
[----:B------:R-:W5:Y:S01]  /*3ad0*/  LD.E R39, desc[UR8][R38.64] ;  /* 0x0000000826277980 */ /* 0x000f62000c101900 */
[----:B0-----:R-:W-:-:S05]  /*3ae0*/  SEL R10, R8, R23, !P3 ;  /* 0x00000017080a7207 */ /* 0x001fca0005800000 */
[----:B------:R-:W-:-:S06]  /*3af0*/  IMAD.WIDE R40, R10, 0x4, R16 ;  /* 0x000000040a287825 */ /* 0x000fcc00078e0210 */
[----:B------:R-:W5:Y:S01]  /*3b00*/  LD.E R40, desc[UR8][R40.64] ;  /* 0x0000000828287980 */ /* 0x000f62000c101900 */
[----:B--2---:R-:W-:Y:S01]  /*3b10*/  ISETP.GE.AND P2, PT, R35, R30, PT ;  /* 0x0000001e2300720c */ /* 0x004fe20003f46270 */
[----:B------:R-:W-:-:S04]  /*3b20*/  IMAD.WIDE R30, R9, 0x4, R16 ;  /* 0x00000004091e7825 */ /* 0x000fc800078e0210 */
[--C-:B------:R-:W-:Y:S01]  /*3b30*/  IMAD.WIDE R34, R24, 0x4, R16.reuse ;  /* 0x0000000418227825 */ /* 0x100fe200078e0210 */
[----:B---3--:R-:W-:Y:S01]  /*3b40*/  ISETP.GE.AND P5, PT, R27, R20, PT ;  /* 0x000000141b00720c */ /* 0x008fe20003fa6270 */
[----:B------:R-:W2:Y:S02]  /*3b50*/  LD.E R30, desc[UR8][R30.64] ;  /* 0x000000081e1e7980 */ /* 0x000ea4000c101900 */
[--C-:B------:R-:W-:Y:S02]  /*3b60*/  IMAD.WIDE R20, R37, 0x4, R16.reuse ;  /* 0x0000000425147825 */ /* 0x100fe400078e0210 */
[----:B------:R-:W2:Y:S02]  /*3b70*/  LD.E R35, desc[UR8][R34.64] ;  /* 0x0000000822237980 */ /* 0x000ea4000c101900 */
[----:B------:R-:W-:Y:S02]  /*3b80*/  IMAD.WIDE R26, R12, 0x4, R16 ;  /* 0x000000040c1a7825 */ /* 0x000fe400078e0210 */
[----:B------:R0:W3:Y:S04]  /*3b90*/  LD.E R20, desc[UR8][R20.64] ;  /* 0x0000000814147980 */ /* 0x0000e8000c101900 */
[----:B------:R1:W3:Y:S01]  /*3ba0*/  LD.E R27, desc[UR8][R26.64] ;  /* 0x000000081a1b7980 */ /* 0x0002e2000c101900 */
[----:B------:R-:W-:-:S02]  /*3bb0*/  SEL R8, R23, R8, !P3 ;  /* 0x0000000817087207 */ /* 0x000fc40005800000 */
[----:B------:R-:W-:Y:S02]  /*3bc0*/  SEL R23, R13, R28, !P0 ;  /* 0x0000001c0d177207 */ /* 0x000fe40004000000 */
[----:B0-----:R-:W-:Y:S02]  /*3bd0*/  SEL R21, R36, R29, !P1 ;  /* 0x0000001d24157207 */ /* 0x001fe40004800000 */
[----:B-1----:R-:W-:Y:S01]  /*3be0*/  SEL R26, R28, R13, !P0 ;  /* 0x0000000d1c1a7207 */ /* 0x002fe20004000000 */
[--C-:B------:R-:W-:Y:S01]  /*3bf0*/  IMAD.WIDE R28, R33, 0x4, R16.reuse ;  /* 0x00000004211c7825 */ /* 0x100fe200078e0210 */
[----:B----4-:R-:W-:Y:S02]  /*3c00*/  ISETP.GE.AND P3, PT, R11, R6, PT ;  /* 0x000000060b00720c */ /* 0x010fe40003f66270 */
[----:B------:R-:W-:Y:S01]  /*3c10*/  SEL R13, R19, R14, !P5 ;  /* 0x0000000e130d7207 */ /* 0x000fe20006800000 */
[--C-:B------:R-:W-:Y:S01]  /*3c20*/  IMAD.WIDE R6, R21, 0x4, R16.reuse ;  /* 0x0000000415067825 */ /* 0x100fe200078e0210 */
[----:B------:R-:W-:Y:S01]  /*3c30*/  SEL R14, R14, R19, !P5 ;  /* 0x000000130e0e7207 */ /* 0x000fe20006800000 */
[----:B------:R-:W4:Y:S02]  /*3c40*/  LD.E R28, desc[UR8][R28.64] ;  /* 0x000000081c1c7980 */ /* 0x000f24000c101900 */
[----:B------:R-:W-:-:S02]  /*3c50*/  IMAD.WIDE R42, R8, 0x4, R16 ;  /* 0x00000004082a7825 */ /* 0x000fc400078e0210 */
[----:B------:R-:W4:Y:S04]  /*3c60*/  LD.E R6, desc[UR8][R6.64] ;  /* 0x0000000806067980 */ /* 0x000f28000c101900 */
[----:B------:R-:W4:Y:S01]  /*3c70*/  LD.E R43, desc[UR8][R42.64] ;  /* 0x000000082a2b7980 */ /* 0x000f22000c101900 */
[----:B-----5:R-:W-:Y:S01]  /*3c80*/  ISETP.GE.AND P1, PT, R40, R39, PT ;  /* 0x000000272800720c */ /* 0x020fe20003f26270 */
[----:B------:R-:W-:-:S04]  /*3c90*/  IMAD.WIDE R40, R14, 0x4, R16 ;  /* 0x000000040e287825 */ /* 0x000fc800078e0210 */
[--C-:B------:R-:W-:Y:S02]  /*3ca0*/  IMAD.WIDE R38, R13, 0x4, R16.reuse ;  /* 0x000000040d267825 */ /* 0x100fe400078e0210 */
[----:B------:R-:W5:Y:S04]  /*3cb0*/  LD.E R41, desc[UR8][R40.64] ;  /* 0x0000000828297980 */ /* 0x000f68000c101900 */
[----:B------:R-:W5:Y:S01]  /*3cc0*/  LD.E R38, desc[UR8][R38.64] ;  /* 0x0000000826267980 */ /* 0x000f62000c101900 */
[----:B--2---:R-:W-:Y:S01]  /*3cd0*/  ISETP.GE.AND P0, PT, R35, R30, PT ;  /* 0x0000001e2300720c */ /* 0x004fe20003f06270 */
[----:B------:R-:W-:-:S04]  /*3ce0*/  IMAD.WIDE R34, R26, 0x4, R16 ;  /* 0x000000041a227825 */ /* 0x000fc800078e0210 */
[--C-:B------:R-:W-:Y:S02]  /*3cf0*/  IMAD.WIDE R30, R23, 0x4, R16.reuse ;  /* 0x00000004171e7825 */ /* 0x100fe400078e0210 */
[----:B------:R-:W2:Y:S01]  /*3d00*/  LD.E R35, desc[UR8][R34.64] ;  /* 0x0000000822237980 */ /* 0x000ea2000c101900 */
[----:B---3--:R-:W-:Y:S02]  /*3d10*/  ISETP.GE.AND P4, PT, R27, R20, PT ;  /* 0x000000141b00720c */ /* 0x008fe40003f86270 */
[----:B------:R-:W-:Y:S01]  /*3d20*/  SEL R20, R22, R25, !P2 ;  /* 0x0000001916147207 */ /* 0x000fe20005000000 */
[----:B------:R-:W5:Y:S04]  /*3d30*/  LD.E R30, desc[UR8][R30.64] ;  /* 0x000000081e1e7980 */ /* 0x000f68000c101900 */
[----:B------:R-:W-:-:S06]  /*3d40*/  IMAD.WIDE R44, R20, 0x4, R16 ;  /* 0x00000004142c7825 */ /* 0x000fcc00078e0210 */
[----:B------:R-:W3:Y:S01]  /*3d50*/  LD.E R45, desc[UR8][R44.64] ;  /* 0x000000082c2d7980 */ /* 0x000ee2000c101900 */
[----:B------:R-:W-:Y:S02]  /*3d60*/  SEL R25, R25, R22, !P2 ;  /* 0x0000001619197207 */ /* 0x000fe40005000000 */
[----:B------:R-:W-:Y:S02]  /*3d70*/  SEL R22, R18, R5, !P3 ;  /* 0x0000000512167207 */ /* 0x000fe40005800000 */
[----:B------:R-:W-:Y:S02]  /*3d80*/  SEL R5, R5, R18, !P3 ;  /* 0x0000001205057207 */ /* 0x000fe40005800000 */
[----:B------:R-:W-:Y:S01]  /*3d90*/  SEL R32, R12, R37, !P4 ;  /* 0x000000250c207207 */ /* 0x000fe20006000000 */
[--C-:B------:R-:W-:Y:S01]  /*3da0*/  IMAD.WIDE R18, R25, 0x4, R16.reuse ;  /* 0x0000000419127825 */ /* 0x100fe200078e0210 */
[----:B------:R-:W-:Y:S02]  /*3db0*/  SEL R11, R37, R12, !P4 ;  /* 0x0000000c250b7207 */ /* 0x000fe40006000000 */
[----:B----4-:R-:W-:Y:S01]  /*3dc0*/  ISETP.GE.AND P2, PT, R28, R43, PT ;  /* 0x0000002b1c00720c */ /* 0x010fe20003f46270 */
[----:B------:R-:W-:Y:S01]  /*3dd0*/  IMAD.WIDE R28, R22, 0x4, R16 ;  /* 0x00000004161c7825 */ /* 0x000fe200078e0210 */
[----:B------:R-:W-:Y:S01]  /*3de0*/  SEL R12, R24, R9, !P0 ;  /* 0x00000009180c7207 */ /* 0x000fe20004000000 */
[----:B------:R-:W4:Y:S01]  /*3df0*/  LD.E R18, desc[UR8][R18.64] ;  /* 0x0000000812127980 */ /* 0x000f22000c101900 */
[----:B------:R-:W-:-:S02]  /*3e00*/  SEL R9, R9, R24, !P0 ;  /* 0x0000001809097207 */ /* 0x000fc40004000000 */
[----:B------:R-:W-:Y:S01]  /*3e10*/  SEL R24, R10, R15, !P1 ;  /* 0x0000000f0a187207 */ /* 0x000fe20004800000 */
[----:B------:R-:W4:Y:S01]  /*3e20*/  LD.E R29, desc[UR8][R28.64] ;  /* 0x000000081c1d7980 */ /* 0x000f22000c101900 */
[----:B------:R-:W-:Y:S01]  /*3e30*/  IMAD.WIDE R36, R12, 0x4, R16 ;  /* 0x000000040c247825 */ /* 0x000fe200078e0210 */
[----:B------:R-:W-:-:S03]  /*3e40*/  SEL R10, R15, R10, !P1 ;  /* 0x0000000a0f0a7207 */ /* 0x000fc60004800000 */
[--C-:B------:R-:W-:Y:S02]  /*3e50*/  IMAD.WIDE R42, R24, 0x4, R16.reuse ;  /* 0x00000004182a7825 */ /* 0x100fe400078e0210 */
[----:B------:R-:W4:Y:S04]  /*3e60*/  LD.E R37, desc[UR8][R36.64] ;  /* 0x0000000824257980 */ /* 0x000f28000c101900 */
[----:B------:R-:W4:Y:S01]  /*3e70*/  LD.E R43, desc[UR8][R42.64] ;  /* 0x000000082a2b7980 */ /* 0x000f22000c101900 */
[----:B--2---:R-:W-:Y:S01]  /*3e80*/  ISETP.GE.AND P3, PT, R35, R6, PT ;  /* 0x000000062300720c */ /* 0x004fe20003f66270 */
[----:B------:R-:W-:-:S04]  /*3e90*/  IMAD.WIDE R6, R5, 0x4, R16 ;  /* 0x0000000405067825 */ /* 0x000fc800078e0210 */
[--C-:B------:R-:W-:Y:S01]  /*3ea0*/  IMAD.WIDE R34, R32, 0x4, R16.reuse ;  /* 0x0000000420227825 */ /* 0x100fe200078e0210 */
[----:B-----5:R-:W-:Y:S01]  /*3eb0*/  ISETP.GE.AND P4, PT, R41, R30, PT ;  /* 0x0000001e2900720c */ /* 0x020fe20003f86270 */
[----:B------:R0:W2:Y:S02]  /*3ec0*/  LD.E R6, desc[UR8][R6.64] ;  /* 0x0000000806067980 */ /* 0x0000a4000c101900 */
[--C-:B------:R-:W-:Y:S02]  /*3ed0*/  IMAD.WIDE R30, R11, 0x4, R16.reuse ;  /* 0x000000040b1e7825 */ /* 0x100fe400078e0210 */
[----:B------:R-:W2:Y:S02]  /*3ee0*/  LD.E R35, desc[UR8][R34.64] ;  /* 0x0000000822237980 */ /* 0x000ea4000c101900 */
[--C-:B------:R-:W-:Y:S01]  /*3ef0*/  IMAD.WIDE R40, R10, 0x4, R16.reuse ;  /* 0x000000040a287825 */ /* 0x100fe200078e0210 */
[----:B---3--:R-:W-:Y:S01]  /*3f00*/  ISETP.GE.AND P5, PT, R45, R38, PT ;  /* 0x000000262d00720c */ /* 0x008fe20003fa6270 */
[----:B------:R-:W3:Y:S01]  /*3f10*/  LD.E R30, desc[UR8][R30.64] ;  /* 0x000000081e1e7980 */ /* 0x000ee2000c101900 */
[----:B0-----:R-:W-:Y:S01]  /*3f20*/  SEL R7, R33, R8, !P2 ;  /* 0x0000000821077207 */ /* 0x001fe20005000000 */
[----:B------:R-:W-:-:S02]  /*3f30*/  IMAD.WIDE R38, R9, 0x4, R16 ;  /* 0x0000000409267825 */ /* 0x000fc400078e0210 */
[----:B------:R-:W5:Y:S02]  /*3f40*/  LD.E R40, desc[UR8][R40.64] ;  /* 0x0000000828287980 */ /* 0x000f64000c101900 */
[----:B------:R-:W-:Y:S02]  /*3f50*/  IMAD.WIDE R16, R7, 0x4, R16 ;  /* 0x0000000407107825 */ /* 0x000fe400078e0210 */
[----:B------:R-:W5:Y:S04]  /*3f60*/  LD.E R38, desc[UR8][R38.64] ;  /* 0x0000000826267980 */ /* 0x000f68000c101900 */
[----:B------:R0:W5:Y:S01]  /*3f70*/  LD.E R17, desc[UR8][R16.64] ;  /* 0x0000000810117980 */ /* 0x000162000c101900 */
[----:B----4-:R-:W-:Y:S02]  /*3f80*/  ISETP.GE.AND P0, PT, R29, R18, PT ;  /* 0x000000121d00720c */ /* 0x010fe40003f06270 */
[----:B------:R-:W-:-:S02]  /*3f90*/  SEL R33, R8, R33, !P2 ;  /* 0x0000002108217207 */ /* 0x000fc40005000000 */
[----:B------:R-:W-:Y:S02]  /*3fa0*/  SEL R8, R21, R26, !P3 ;  /* 0x0000001a15087207 */ /* 0x000fe40005800000 */
[----:B------:R-:W-:Y:S02]  /*3fb0*/  SEL R15, R23, R14, !P4 ;  /* 0x0000000e170f7207 */ /* 0x000fe40006000000 */
[----:B------:R-:W-:Y:S02]  /*3fc0*/  SEL R21, R26, R21, !P3 ;  /* 0x000000151a157207 */ /* 0x000fe40005800000 */
[----:B------:R-:W-:Y:S02]  /*3fd0*/  SEL R14, R14, R23, !P4 ;  /* 0x000000170e0e7207 */ /* 0x000fe40006000000 */
[----:B------:R-:W-:Y:S02]  /*3fe0*/  SEL R18, R13, R20, !P5 ;  /* 0x000000140d127207 */ /* 0x000fe40006800000 */
[----:B------:R-:W-:-:S02]  /*3ff0*/  SEL R13, R20, R13, !P5 ;  /* 0x0000000d140d7207 */ /* 0x000fc40006800000 */
[----:B--2---:R-:W-:Y:S02]  /*4000*/  ISETP.GE.AND P1, PT, R35, R6, PT ;  /* 0x000000062300720c */ /* 0x004fe40003f26270 */
[----:B------:R-:W-:Y:S02]  /*4010*/  SEL R6, R25, R22, !P0 ;  /* 0x0000001619067207 */ /* 0x000fe40004000000 */
[----:B------:R-:W-:Y:S02]  /*4020*/  SEL R22, R22, R25, !P0 ;  /* 0x0000001916167207 */ /* 0x000fe40004000000 */
[----:B---3--:R-:W-:Y:S02]  /*4030*/  ISETP.GE.AND P0, PT, R37, R30, PT ;  /* 0x0000001e2500720c */ /* 0x008fe40003f06270 */
[----:B0-----:R-:W-:Y:S02]  /*4040*/  SEL R16, R5, R32, !P1 ;  /* 0x0000002005107207 */ /* 0x001fe40004800000 */
[----:B------:R-:W-:-:S02]  /*4050*/  SEL R5, R32, R5, !P1 ;  /* 0x0000000520057207 */ /* 0x000fc40004800000 */
[----:B------:R-:W-:Y:S02]  /*4060*/  SEL R19, R11, R12, !P0 ;  /* 0x0000000c0b137207 */ /* 0x000fe40004000000 */
[----:B-----5:R-:W-:Y:S02]  /*4070*/  ISETP.GE.AND P1, PT, R43, R38, PT ;  /* 0x000000262b00720c */ /* 0x020fe40003f26270 */
[----:B------:R-:W-:Y:S02]  /*4080*/  SEL R12, R12, R11, !P0 ;  /* 0x0000000b0c0c7207 */ /* 0x000fe40004000000 */
[----:B------:R-:W-:Y:S01]  /*4090*/  ISETP.GE.AND P0, PT, R17, R40, PT ;  /* 0x000000281100720c */ /* 0x000fe20003f06270 */
[----:B------:R-:W-:Y:S01]  /*40a0*/  IMAD.MOV.U32 R11, RZ, RZ, 0x44 ;  /* 0x00000044ff0b7424 */ /* 0x000fe200078e00ff */
[----:B------:R-:W-:Y:S02]  /*40b0*/  SEL R17, R9, R24, !P1 ;  /* 0x0000001809117207 */ /* 0x000fe40004800000 */
[----:B------:R-:W-:-:S02]  /*40c0*/  SEL R9, R24, R9, !P1 ;  /* 0x0000000918097207 */ /* 0x000fc40004800000 */
[----:B------:R-:W-:Y:S02]  /*40d0*/  SEL R27, R10, R7, !P0 ;  /* 0x000000070a1b7207 */ /* 0x000fe40004000000 */
[----:B------:R-:W-:Y:S01]  /*40e0*/  SEL R31, R7, R10, !P0 ;  /* 0x0000000a071f7207 */ /* 0x000fe20004000000 */
[----:B------:R-:W-:Y:S01]  /*40f0*/  IMAD R20, R0, R11, UR4 ;  /* 0x0000000400147e24 */ /* 0x000fe2000f8e020b */
[----:B------:R-:W-:-:S06]  /*4100*/  UMOV UR4, 0x2 ;  /* 0x0000000200047882 */ /* 0x000fcc0000000000 */
.L_x_1101:
[----:B------:R-:W-:Y:S01]  /*4110*/  BAR.SYNC.DEFER_BLOCKING 0x0 ;  /* 0x0000000000007b1d */ /* 0x000fe20000010000 */
[----:B------:R-:W-:Y:S02]  /*4120*/  UIADD3 UR5, UPT, UPT, -UR4, URZ, URZ ;  /* 0x000000ff04057290 */ /* 0x000fe4000fffe1ff */
[----:B------:R-:W-:-:S04]  /*4130*/  USHF.R.U32.HI UR6, URZ, 0x1, UR4 ;  /* 0x00000001ff067899 */ /* 0x000fc80008011604 */
[C---:B------:R-:W-:Y:S01]  /*4140*/  LOP3.LUT R7, R0.reuse, UR5, RZ, 0xc0, !PT ;  /* 0x0000000500077c12 */ /* 0x040fe2000f8ec0ff */
[----:B------:R-:W-:Y:S01]  /*4150*/  UIADD3 UR5, UPT, UPT, UR4, -0x1, URZ ;  /* 0xffffffff04057890 */ /* 0x000fe2000fffe0ff */
[----:B-----5:R-:W-:Y:S02]  /*4160*/  IMAD.U32 R11, RZ, RZ, UR6 ;  /* 0x00000006ff0b7e24 */ /* 0x020fe4000f8e00ff */
[----:B------:R-:W-:Y:S02]  /*4170*/  IMAD.U32 R28, RZ, RZ, UR6 ;  /* 0x00000006ff1c7e24 */ /* 0x000fe4000f8e00ff */
[----:B------:R-:W-:Y:S01]  /*4180*/  IMAD R7, R7, 0x11, RZ ;  /* 0x0000001107077824 */ /* 0x000fe200078e02ff */
[----:B------:R-:W-:-:S04]  /*4190*/  LOP3.LUT R10, R0, UR5, RZ, 0xc0, !PT ;  /* 0x00000005000a7c12 */ /* 0x000fc8000f8ec0ff */
[----:B------:R-:W-:Y:S01]  /*41a0*/  VIMNMX.U32 R24, PT, PT, R7, 0x1100, PT ;  /* 0x0000110007187848 */ /* 0x000fe20003fe0000 */
[----:B------:R-:W-:-:S04]  /*41b0*/  IMAD R26, R10, 0x11, RZ ;  /* 0x000000110a1a7824 */ /* 0x000fc800078e02ff */
[----:B------:R-:W-:Y:S01]  /*41c0*/  IMAD R7, R11, 0x11, R24 ;  /* 0x000000110b077824 */ /* 0x000fe200078e0218 */
[----:B------:R-:W-:Y:S01]  /*41d0*/  STS [R20], R21 ;  /* 0x0000001514007388 */ /* 0x000fe20000000800 */
[----:B------:R-:W0:Y:S01]  /*41e0*/  LDC.64 R10, c[0x4][RZ] ;  /* 0x01000000ff0a7b82 */ /* 0x000e220000000a00 */
[----:B------:R-:W-:Y:S02]  /*41f0*/  VIMNMX.U32 R26, PT, PT, R26, 0x1100, PT ;  /* 0x000011001a1a7848 */ /* 0x000fe40003fe0000 */
        /* <DEDUP_REMOVED lines=34> */
.L_x_1066:
        /* <DEDUP_REMOVED lines=14> */
[----:B--2---:R-:W-:-:S04]  /*4500*/  ISETP.GE.AND P0, PT, R8, R13, PT ;  /* 0x0000000d0800720c */ /* 0x004fc80003f06270 */
[----:B------:R-:W-:-:S09]  /*4510*/  SEL R6, R5, R6, !P0 ;  /* 0x0000000605067207 */ /* 0x000fd20004000000 */
[----:B------:R-:W-:-:S05]  /*4520*/  @P0 VIADD R21, R5, 0x1 ;  /* 0x0000000105150836 */ /* 0x000fca0000000000 */
[----:B------:R-:W-:-:S13]  /*4530*/  ISETP.GE.AND P0, PT, R21, R6, PT ;  /* 0x000000061500720c */ /* 0x000fda0003f06270 */
[----:B------:R-:W-:Y:S05]  /*4540*/  @!P0 BRA `(.L_x_1066) ;  /* 0xfffffffc00b48947 */ /* 0x000fea000383ffff */
.L_x_1065:
[----:B------:R-:W-:Y:S05]  /*4550*/  BSYNC.RECONVERGENT B0 ;  /* 0x0000000000007941 */ /* 0x000fea0003800200 */
.L_x_1064:
        /* <DEDUP_REMOVED lines=22> */
[----:B--2---:R-:W-:-:S13]  /*46c0*/  ISETP.LT.AND P0, PT, R8, R13, PT ;  /* 0x0000000d0800720c */ /* 0x004fda0003f01270 */
.L_x_1068:
[----:B------:R-:W-:Y:S05]  /*46d0*/  BSYNC.RECONVERGENT B0 ;  /* 0x0000000000007941 */ /* 0x000fea0003800200 */
.L_x_1067:
        /* <DEDUP_REMOVED lines=21> */
.L_x_1070:
[----:B------:R-:W-:Y:S05]  /*4830*/  BSYNC.RECONVERGENT B0 ;  /* 0x0000000000007941 */ /* 0x000fea0003800200 */
.L_x_1069:
        /* <DEDUP_REMOVED lines=21> */
.L_x_1072:
[----:B------:R-:W-:Y:S05]  /*4990*/  BSYNC.RECONVERGENT B0 ;  /* 0x0000000000007941 */ /* 0x000fea0003800200 */
.L_x_1071:
        /* <DEDUP_REMOVED lines=21> */
.L_x_1074:
[----:B------:R-:W-:Y:S05]  /*4af0*/  BSYNC.RECONVERGENT B0 ;  /* 0x0000000000007941 */ /* 0x000fea0003800200 */
.L_x_1073:
        /* <DEDUP_REMOVED lines=21> */
.L_x_1076:
[----:B------:R-:W-:Y:S05]  /*4c50*/  BSYNC.RECONVERGENT B0 ;  /* 0x0000000000007941 */ /* 0x000fea0003800200 */
.L_x_1075:
        /* <DEDUP_REMOVED lines=21> */
.L_x_1078:
[----:B------:R-:W-:Y:S05]  /*4db0*/  BSYNC.RECONVERGENT B0 ;  /* 0x0000000000007941 */ /* 0x000fea0003800200 */
.L_x_1077:
        /* <DEDUP_REMOVED lines=20> */
[----:B--2---:R-:W-:-:S13]  /*4f00*/  ISETP.LT.AND P0, PT, R16, R25, PT ;  /* 0x000000191000720c */ /* 0x004fda0003f01270 */
.L_x_1080:
[----:B------:R-:W-:Y:S05]  /*4f10*/  BSYNC.RECONVERGENT B0 ;  /* 0x0000000000007941 */ /* 0x000fea0003800200 */
.L_x_1079:
        /* <DEDUP_REMOVED lines=20> */
[----:B--2---:R-:W-:-:S13]  /*5060*/  ISETP.LT.AND P0, PT, R24, R17, PT ;  /* 0x000000111800720c */ /* 0x004fda0003f01270 */
.L_x_1082:
[----:B------:R-:W-:Y:S05]  /*5070*/  BSYNC.RECONVERGENT B0 ;  /* 0x0000000000007941 */ /* 0x000fea0003800200 */
.L_x_1081:
        /* <DEDUP_REMOVED lines=21> */
.L_x_1084:
[----:B------:R-:W-:Y:S05]  /*51d0*/  BSYNC.RECONVERGENT B0 ;  /* 0x0000000000007941 */ /* 0x000fea0003800200 */
.L_x_1083:
        /* <DEDUP_REMOVED lines=21> */
.L_x_1086:
[----:B------:R-:W-:Y:S05]  /*5330*/  BSYNC.RECONVERGENT B0 ;  /* 0x0000000000007941 */ /* 0x000fea0003800200 */
.L_x_1085:
        /* <DEDUP_REMOVED lines=21> */
.L_x_1088:
[----:B------:R-:W-:Y:S05]  /*5490*/  BSYNC.RECONVERGENT B0 ;  /* 0x0000000000007941 */ /* 0x000fea0003800200 */
.L_x_1087:
        /* <DEDUP_REMOVED lines=21> */
.L_x_1090:
[----:B------:R-:W-:Y:S05]  /*55f0*/  BSYNC.RECONVERGENT B0 ;  /* 0x0000000000007941 */ /* 0x000fea0003800200 */
.L_x_1089:
        /* <DEDUP_REMOVED lines=21> */
.L_x_1092:
[----:B------:R-:W-:Y:S05]  /*5750*/  BSYNC.RECONVERGENT B0 ;  /* 0x0000000000007941 */ /* 0x000fea0003800200 */
.L_x_1091:
        /* <DEDUP_REMOVED lines=20> */
.L_x_1094:
[----:B------:R-:W-:Y:S05]  /*58a0*/  BSYNC.RECONVERGENT B0 ;  /* 0x0000000000007941 */ /* 0x000fea0003800200 */
.L_x_1093:
        /* <DEDUP_REMOVED lines=20> */
.L_x_1096:
[----:B------:R-:W-:Y:S05]  /*59f0*/  BSYNC.RECONVERGENT B0 ;  /* 0x0000000000007941 */ /* 0x000fea0003800200 */
.L_x_1095:
        /* <DEDUP_REMOVED lines=21> */
.L_x_1098:
[----:B------:R-:W-:Y:S05]  /*5b50*/  BSYNC.RECONVERGENT B0 ;  /* 0x0000000000007941 */ /* 0x000fea0003800200 */
.L_x_1097:
        /* <DEDUP_REMOVED lines=22> */
.L_x_1100:
[----:B------:R-:W-:Y:S05]  /*5cc0*/  BSYNC.RECONVERGENT B0 ;  /* 0x0000000000007941 */ /* 0x000fea0003800200 */
.L_x_1099:
        /* <DEDUP_REMOVED lines=8> */
[----:B-1---5:R-:W-:Y:S01]  /*5d50*/  IMAD R10, R7, 0x40, R4 ;  /* 0x00000040070a7824 */ /* 0x022fe200078e0204 */
        /* <DEDUP_REMOVED lines=63> */
[----:B------:R-:W-:Y:S01]  /*6150*/  STG.E desc[UR8][R2.64+0x800], R37 ;  /* 0x0008002502007986 */ /* 0x000fe2000c101908 */
[----:B------:R-:W-:Y:S05]  /*6160*/  EXIT ;  /* 0x000000000000794d */ /* 0x000fea0003800000 */
.L_x_1102:
        /* <DEDUP_REMOVED lines=56> */
.L_x_1063:
        /* <DEDUP_REMOVED lines=52> */
[----:B------:R-:W5:Y:S01]  /*6830*/  @!P1 LDC.64 R10, c[0x0][0x388] ;  /* 0x0000e200ff0a9b82 */ /* 0x000f620000000a00 */
[----:B------:R-:W-:Y:S01]  /*6840*/  IMAD.MOV.U32 R33, RZ, RZ, R7 ;  /* 0x000000ffff217224 */ /* 0x000fe200078e0007 */
[----:B------:R-:W2:Y:S02]  /*6850*/  @!P3 LDG.E R35, desc[UR8][R16.64+0x100] ;  /* 0x000100081023b981 */ /* 0x000ea4000c1e1900 */
[----:B------:R-:W-:Y:S01]  /*6860*/  @!P4 IMAD.X R6, RZ, RZ, UR5, P5 ;  /* 0x00000005ff06ce24 */ /* 0x000fe2000a8e06ff */
[----:B0-----:R-:W-:-:S04]  /*6870*/  @!P4 LEA R18, P5, R4, R14, 0x2 ;  /* 0x0000000e0412c211 */ /* 0x001fc800078a10ff */
[----:B------:R-:W-:Y:S02]  /*6880*/  @!P4 LEA.HI.X R19, R4, R15, R6, 0x2, P5 ;  /* 0x0000000f0413c211 */ /* 0x000fe400028f1406 */
[----:B------:R-:W-:Y:S01]  /*6890*/  @!P0 IADD3 R4, P5, PT, R2, UR4, RZ ;  /* 0x0000000402048c10 */ /* 0x000fe2000ffbe0ff */
[----:B------:R-:W0:Y:S01]  /*68a0*/  @!P2 LDC.64 R14, c[0x0][0x388] ;  /* 0x0000e200ff0eab82 */ /* 0x000e220000000a00 */
[----:B------:R-:W-:Y:S01]  /*68b0*/  ISETP.GE.AND P3, PT, R0, UR7, PT ;  /* 0x0000000700007c0c */ /* 0x000fe2000bf66270 */
[----:B------:R-:W-:Y:S01]  /*68c0*/  VIADD R0, R2, 0x100 ;  /* 0x0000010002007836 */ /* 0x000fe20000000000 */
[----:B------:R5:W2:Y:S01]  /*68d0*/  @!P4 LDG.E R33, desc[UR8][R18.64+0x180] ;  /* 0x000180081221c981 */ /* 0x000aa2000c1e1900 */
[----:B------:R-:W-:Y:S01]  /*68e0*/  @!P0 IMAD.X R6, RZ, RZ, UR5, P5 ;  /* 0x00000005ff068e24 */ /* 0x000fe2000a8e06ff */
[----:B----4-:R-:W-:Y:S02]  /*68f0*/  @!P0 LEA R22, P5, R4, R8, 0x2 ;  /* 0x0000000804168211 */ /* 0x010fe400078a10ff */
[----:B------:R-:W-:-:S02]  /*6900*/  ISETP.GE.AND P4, PT, R0, UR7, PT ;  /* 0x0000000700007c0c */ /* 0x000fc4000bf86270 */
[----:B------:R-:W-:Y:S02]  /*6910*/  @!P0 LEA.HI.X R23, R4, R9, R6, 0x2, P5 ;  /* 0x0000000904178211 */ /* 0x000fe400028f1406 */
[C---:B------:R-:W-:Y:S01]  /*6920*/  @!P1 IADD3 R4, P5, PT, R2.reuse, UR4, RZ ;  /* 0x0000000402049c10 */ /* 0x040fe2000ffbe0ff */
[--C-:B-1----:R-:W-:Y:S02]  /*6930*/  IMAD.MOV.U32 R21, RZ, RZ, R7.reuse ;  /* 0x000000ffff157224 */ /* 0x102fe400078e0007 */
[----:B------:R-:W1:Y:S01]  /*6940*/  @!P3 LDC.64 R8, c[0x0][0x388] ;  /* 0x0000e200ff08bb82 */ /* 0x000e620000000a00 */
[----:B------:R-:W-:Y:S02]  /*6950*/  VIADD R0, R2, 0x120 ;  /* 0x0000012002007836 */ /* 0x000fe40000000000 */
[----:B------:R-:W-:Y:S01]  /*6960*/  @!P1 IMAD.X R6, RZ, RZ, UR5, P5 ;  /* 0x00000005ff069e24 */ /* 0x000fe2000a8e06ff */
[----:B-----5:R-:W-:Y:S01]  /*6970*/  @!P1 LEA R26, P5, R4, R10, 0x2 ;  /* 0x0000000a041a9211 */ /* 0x020fe200078a10ff */
[----:B------:R4:W5:Y:S01]  /*6980*/  @!P0 LDG.E R21, desc[UR8][R22.64+0x200] ;  /* 0x0002000816158981 */ /* 0x000962000c1e1900 */
[----:B------:R-:W-:Y:S01]  /*6990*/  ISETP.GE.AND P0, PT, R0, UR7, PT ;  /* 0x0000000700007c0c */ /* 0x000fe2000bf06270 */
[----:B------:R-:W-:Y:S01]  /*69a0*/  IMAD.MOV.U32 R19, RZ, RZ, R7 ;  /* 0x000000ffff137224 */ /* 0x000fe200078e0007 */
[----:B------:R-:W-:-:S02]  /*69b0*/  @!P1 LEA.HI.X R27, R4, R11, R6, 0x2, P5 ;  /* 0x0000000b041b9211 */ /* 0x000fc400028f1406 */
[----:B------:R-:W1:Y:S01]  /*69c0*/  @!P4 LDC.64 R10, c[0x0][0x388] ;  /* 0x0000e200ff0acb82 */ /* 0x000e620000000a00 */
[C---:B------:R-:W-:Y:S01]  /*69d0*/  @!P2 IADD3 R4, P5, PT, R2.reuse, UR4, RZ ;  /* 0x000000040204ac10 */ /* 0x040fe2000ffbe0ff */
[----:B------:R-:W-:Y:S01]  /*69e0*/  VIADD R0, R2, 0x140 ;  /* 0x0000014002007836 */ /* 0x000fe20000000000 */
[----:B------:R1:W5:Y:S03]  /*69f0*/  @!P1 LDG.E R19, desc[UR8][R26.64+0x280] ;  /* 0x000280081a139981 */ /* 0x000366000c1e1900 */
[----:B------:R-:W-:Y:S01]  /*6a00*/  @!P2 IMAD.X R6, RZ, RZ, UR5, P5 ;  /* 0x00000005ff06ae24 */ /* 0x000fe2000a8e06ff */
[----:B0-----:R-:W-:Y:S02]  /*6a10*/  @!P2 LEA R28, P5, R4, R14, 0x2 ;  /* 0x0000000e041ca211 */ /* 0x001fe400078a10ff */
[----:B------:R-:W-:Y:S01]  /*6a20*/  ISETP.GE.AND P1, PT, R0, UR7, PT ;  /* 0x0000000700007c0c */ /* 0x000fe2000bf26270 */
[----:B----4-:R-:W0:Y:S01]  /*6a30*/  @!P0 LDC.64 R22, c[0x0][0x388] ;  /* 0x0000e200ff168b82 */ /* 0x010e220000000a00 */
[----:B------:R-:W-:-:S02]  /*6a40*/  @!P2 LEA.HI.X R29, R4, R15, R6, 0x2, P5 ;  /* 0x0000000f041da211 */ /* 0x000fc400028f1406 */
[C---:B------:R-:W-:Y:S01]  /*6a50*/  @!P3 IADD3 R4, P5, PT, R2.reuse, UR4, RZ ;  /* 0x000000040204bc10 */ /* 0x040fe2000ffbe0ff */
[--C-:B------:R-:W-:Y:S02]  /*6a60*/  IMAD.MOV.U32 R17, RZ, RZ, R7.reuse ;  /* 0x000000ffff117224 */ /* 0x100fe400078e0007 */
[C---:B------:R-:W-:Y:S01]  /*6a70*/  VIADD R0, R2.reuse, 0x160 ;  /* 0x0000016002007836 */ /* 0x040fe20000000000 */
[----:B------:R-:W-:Y:S01]  /*6a80*/  @!P4 IADD3 R13, P6, PT, R2, UR4, RZ ;  /* 0x00000004020dcc10 */ /* 0x000fe2000ffde0ff */
[----:B------:R-:W-:Y:S01]  /*6a90*/  @!P3 IMAD.X R6, RZ, RZ, UR5, P5 ;  /* 0x00000005ff06be24 */ /* 0x000fe2000a8e06ff */
[----:B-1----:R-:W-:Y:S01]  /*6aa0*/  @!P3 LEA R24, P5, R4, R8, 0x2 ;  /* 0x000000080418b211 */ /* 0x002fe200078a10ff */
[----:B------:R-:W4:Y:S01]  /*6ab0*/  @!P2 LDG.E R17, desc[UR8][R28.64+0x300] ;  /* 0x000300081c11a981 */ /* 0x000f22000c1e1900 */
[----:B------:R-:W-:Y:S01]  /*6ac0*/  ISETP.GE.AND P2, PT, R0, UR7, PT ;  /* 0x0000000700007c0c */ /* 0x000fe2000bf46270 */
[----:B------:R-:W1:Y:S01]  /*6ad0*/  @!P1 LDC.64 R26, c[0x0][0x388] ;  /* 0x0000e200ff1a9b82 */ /* 0x000e620000000a00 */
[----:B------:R-:W-:Y:S01]  /*6ae0*/  @!P3 LEA.HI.X R25, R4, R9, R6, 0x2, P5 ;  /* 0x000000090419b211 */ /* 0x000fe200028f1406 */
[----:B------:R-:W-:Y:S01]  /*6af0*/  IMAD.MOV.U32 R15, RZ, RZ, R7 ;  /* 0x000000ffff0f7224 */ /* 0x000fe200078e0007 */
[----:B------:R-:W-:Y:S01]  /*6b00*/  @!P4 LEA R8, P5, R13, R10, 0x2 ;  /* 0x0000000a0d08c211 */ /* 0x000fe200078a10ff */
[----:B------:R-:W-:-:S02]  /*6b10*/  @!P4 IMAD.X R4, RZ, RZ, UR5, P6 ;  /* 0x00000005ff04ce24 */ /* 0x000fc4000b0e06ff */
[----:B------:R-:W-:Y:S02]  /*6b20*/  VIADD R0, R2, 0x180 ;  /* 0x0000018002007836 */ /* 0x000fe40000000000 */
[----:B------:R-:W4:Y:S01]  /*6b30*/  @!P3 LDG.E R15, desc[UR8][R24.64+0x380] ;  /* 0x00038008180fb981 */ /* 0x000f22000c1e1900 */
[----:B------:R-:W-:Y:S01]  /*6b40*/  @!P4 LEA.HI.X R9, R13, R11, R4, 0x2, P5 ;  /* 0x0000000b0d09c211 */ /* 0x000fe200028f1404 */
[--C-:B------:R-:W-:Y:S01]  /*6b50*/  IMAD.MOV.U32 R13, RZ, RZ, R7.reuse ;  /* 0x000000ffff0d7224 */ /* 0x100fe200078e0007 */
[----:B------:R-:W-:Y:S01]  /*6b60*/  ISETP.GE.AND P3, PT, R0, UR7, PT ;  /* 0x0000000700007c0c */ /* 0x000fe2000bf66270 */
[C---:B------:R-:W-:Y:S01]  /*6b70*/  VIADD R0, R2.reuse, 0x1a0 ;  /* 0x000001a002007836 */ /* 0x040fe20000000000 */
[----:B------:R-:W-:Y:S01]  /*6b80*/  @!P0 IADD3 R4, P5, PT, R2, UR4, RZ ;  /* 0x0000000402048c10 */ /* 0x000fe2000ffbe0ff */
[----:B------:R-:W1:Y:S02]  /*6b90*/  @!P2 LDC.64 R38, c[0x0][0x388] ;  /* 0x0000e200ff26ab82 */ /* 0x000e640000000a00 */
[----:B------:R1:W4:Y:S01]  /*6ba0*/  @!P4 LDG.E R13, desc[UR8][R8.64+0x400] ;  /* 0x00040008080dc981 */ /* 0x000322000c1e1900 */
        /* <DEDUP_REMOVED lines=10> */
[----:B-1----:R-:W-:Y:S01]  /*6c50*/  @!P1 LEA R26, P6, R10, R26, 0x2 ;  /* 0x0000001a0a1a9211 */ /* 0x002fe200078c10ff */
[----:B------:R-:W-:Y:S01]  /*6c60*/  VIADD R0, R2, 0x1e0 ;  /* 0x000001e002007836 */ /* 0x000fe20000000000 */
[----:B------:R1:W4:Y:S01]  /*6c70*/  @!P0 LDG.E R11, desc[UR8][R22.64+0x480] ;  /* 0x00048008160b8981 */ /* 0x000322000c1e1900 */
[--C-:B------:R-:W-:Y:S01]  /*6c80*/  IMAD.MOV.U32 R9, RZ, RZ, R7.reuse ;  /* 0x000000ffff097224 */ /* 0x100fe200078e0007 */
[----:B------:R-:W-:Y:S01]  /*6c90*/  @!P1 LEA.HI.X R27, R10, R27, R4, 0x2, P6 ;  /* 0x0000001b0a1b9211 */ /* 0x000fe200030f1404 */
[----:B------:R-:W0:Y:S01]  /*6ca0*/  @!P4 LDC.64 R28, c[0x0][0x388] ;  /* 0x0000e200ff1ccb82 */ /* 0x000e220000000a00 */
[----:B------:R-:W-:Y:S01]  /*6cb0*/  ISETP.GE.AND P0, PT, R0, UR7, PT ;  /* 0x0000000700007c0c */ /* 0x000fe2000bf06270 */
[C---:B------:R-:W-:Y:S01]  /*6cc0*/  VIADD R0, R2.reuse, 0x200 ;  /* 0x0000020002007836 */ /* 0x040fe20000000000 */
[----:B------:R-:W-:Y:S01]  /*6cd0*/  @!P2 IADD3 R4, P6, PT, R2, UR4, RZ ;  /* 0x000000040204ac10 */ /* 0x000fe2000ffde0ff */
[----:B------:R0:W4:Y:S03]  /*6ce0*/  @!P1 LDG.E R9, desc[UR8][R26.64+0x500] ;  /* 0x000500081a099981 */ /* 0x000126000c1e1900 */
[----:B------:R-:W-:Y:S01]  /*6cf0*/  ISETP.GE.AND P1, PT, R0, UR7, PT ;  /* 0x0000000700007c0c */ /* 0x000fe2000bf26270 */
[----:B------:R-:W-:Y:S01]  /*6d00*/  @!P2 IMAD.X R0, RZ, RZ, UR5, P6 ;  /* 0x00000005ff00ae24 */ /* 0x000fe2000b0e06ff */
[----:B------:R-:W-:Y:S01]  /*6d10*/  @!P2 LEA R38, P6, R4, R38, 0x2 ;  /* 0x000000260426a211 */ /* 0x000fe200078c10ff */
[----:B------:R-:W0:Y:S01]  /*6d20*/  @!P5 LDC.64 R24, c[0x0][0x388] ;  /* 0x0000e200ff18db82 */ /* 0x000e220000000a00 */
[----:B------:R-:W-:-:S02]  /*6d30*/  IMAD.MOV.U32 R37, RZ, RZ, R7 ;  /* 0x000000ffff257224 */ /* 0x000fc400078e0007 */
[----:B------:R-:W-:Y:S02]  /*6d40*/  @!P2 LEA.HI.X R39, R4, R39, R0, 0x2, P6 ;  /* 0x000000270427a211 */ /* 0x000fe400030f1400 */
[----:B------:R-:W-:-:S03]  /*6d50*/  @!P3 IADD3 R0, P6, PT, R2, UR4, RZ ;  /* 0x000000040200bc10 */ /* 0x000fc6000ffde0ff */
[----:B-1----:R-:W1:Y:S01]  /*6d60*/  @!P0 LDC.64 R22, c[0x0][0x388] ;  /* 0x0000e200ff168b82 */ /* 0x002e620000000a00 */
[----:B------:R0:W4:Y:S01]  /*6d70*/  @!P2 LDG.E R37, desc[UR8][R38.64+0x580] ;  /* 0x000580082625a981 */ /* 0x000122000c1e1900 */
[----:B------:R-:W-:Y:S01]  /*6d80*/  @!P3 IMAD.X R4, RZ, RZ, UR5, P6 ;  /* 0x00000005ff04be24 */ /* 0x000fe2000b0e06ff */
[----:B0-----:R-:W-:Y:S02]  /*6d90*/  @!P3 LEA R30, P2, R0, R30, 0x2 ;  /* 0x0000001e001eb211 */ /* 0x001fe400078410ff */
[----:B------:R-:W-:-:S03]  /*6da0*/  @!P4 IADD3 R6, P6, PT, R2, UR4, RZ ;  /* 0x000000040206cc10 */ /* 0x000fc6000ffde0ff */
[----:B------:R-:W0:Y:S01]  /*6db0*/  @!P1 LDC.64 R26, c[0x0][0x388] ;  /* 0x0000e200ff1a9b82 */ /* 0x000e220000000a00 */
[--C-:B------:R-:W-:Y:S01]  /*6dc0*/  IMAD.MOV.U32 R41, RZ, RZ, R7.reuse ;  /* 0x000000ffff297224 */ /* 0x100fe200078e0007 */
[----:B------:R-:W-:Y:S01]  /*6dd0*/  @!P3 LEA.HI.X R31, R0, R31, R4, 0x2, P2 ;  /* 0x0000001f001fb211 */ /* 0x000fe200010f1404 */
[----:B------:R-:W-:Y:S01]  /*6de0*/  @!P4 IMAD.X R0, RZ, RZ, UR5, P6 ;  /* 0x00000005ff00ce24 */ /* 0x000fe2000b0e06ff */
[----:B------:R-:W-:Y:S01]  /*6df0*/  @!P4 LEA R28, P2, R6, R28, 0x2 ;  /* 0x0000001c061cc211 */ /* 0x000fe200078410ff */
[----:B------:R-:W-:Y:S02]  /*6e00*/  IMAD.MOV.U32 R39, RZ, RZ, R7 ;  /* 0x000000ffff277224 */ /* 0x000fe400078e0007 */
[----:B------:R-:W4:Y:S01]  /*6e10*/  @!P3 LDG.E R41, desc[UR8][R30.64+0x600] ;  /* 0x000600081e29b981 */ /* 0x000f22000c1e1900 */
[----:B------:R-:W-:Y:S02]  /*6e20*/  @!P5 IADD3 R4, P3, PT, R2, UR4, RZ ;  /* 0x000000040204dc10 */ /* 0x000fe4000ff7e0ff */
[----:B------:R-:W-:-:S02]  /*6e30*/  @!P4 LEA.HI.X R29, R6, R29, R0, 0x2, P2 ;  /* 0x0000001d061dc211 */ /* 0x000fc400010f1400 */
[----:B------:R-:W-:Y:S01]  /*6e40*/  @!P0 IADD3 R0, P2, PT, R2, UR4, RZ ;  /* 0x0000000402008c10 */ /* 0x000fe2000ff5e0ff */
[----:B------:R-:W-:Y:S01]  /*6e50*/  @!P5 IMAD.X R6, RZ, RZ, UR5, P3 ;  /* 0x00000005ff06de24 */ /* 0x000fe200098e06ff */
[----:B------:R-:W-:Y:S01]  /*6e60*/  @!P5 LEA R24, P3, R4, R24, 0x2 ;  /* 0x000000180418d211 */ /* 0x000fe200078610ff */
[----:B------:R0:W4:Y:S01]  /*6e70*/  @!P4 LDG.E R39, desc[UR8][R28.64+0x680] ;  /* 0x000680081c27c981 */ /* 0x000122000c1e1900 */
[----:B------:R-:W-:Y:S02]  /*6e80*/  @!P1 IADD3 R8, P4, PT, R2, UR4, RZ ;  /* 0x0000000402089c10 */ /* 0x000fe4000ff9e0ff */
[----:B------:R-:W-:Y:S01]  /*6e90*/  @!P5 LEA.HI.X R25, R4, R25, R6, 0x2, P3 ;  /* 0x000000190419d211 */ /* 0x000fe200018f1406 */
[----:B------:R-:W-:Y:S01]  /*6ea0*/  @!P0 IMAD.X R4, RZ, RZ, UR5, P2 ;  /* 0x00000005ff048e24 */ /* 0x000fe200090e06ff */
[----:B-1----:R-:W-:Y:S01]  /*6eb0*/  @!P0 LEA R22, P2, R0, R22, 0x2 ;  /* 0x0000001600168211 */ /* 0x002fe200078410ff */
        /* <DEDUP_REMOVED lines=10> */
[----:B------:R-:W1:Y:S01]  /*6f60*/  S2UR UR5, SR_CgaCtaId ;  /* 0x00000000000579c3 */ /* 0x000e620000008800 */
[----:B------:R-:W-:Y:S01]  /*6f70*/  SHF.R.U32.HI R29, RZ, 0x5, R12 ;  /* 0x00000005ff1d7819 */ /* 0x000fe2000001160c */
[----:B------:R-:W-:-:S02]  /*6f80*/  UMOV UR4, 0x400 ;  /* 0x0000040000047882 */ /* 0x000fc40000000000 */
[----:B-1----:R-:W-:Y:S02]  /*6f90*/  ULEA UR4, UR5, UR4, 0x18 ;  /* 0x0000000405047291 */ /* 0x002fe4000f8ec0ff */
[----:B0-----:R-:W-:-:S04]  /*6fa0*/  IMAD R29, R29, 0x220, R14 ;  /* 0x000002201d1d7824 */ /* 0x001fc800078e020e */
[----:B------:R-:W-:Y:S01]  /*6fb0*/  IMAD R14, R14, 0x10, R29 ;  /* 0x000000100e0e7824 */ /* 0x000fe200078e021d */
[----:B------:R-:W-:-:S04]  /*6fc0*/  LEA R18, R29, UR4, 0x2 ;  /* 0x000000041d127c11 */ /* 0x000fc8000f8e10ff */
[----:B------:R-:W-:Y:S01]  /*6fd0*/  LEA R14, R14, UR4, 0x2 ;  /* 0x000000040e0e7c11 */ /* 0x000fe2000f8e10ff */
[----:B---3--:R-:W-:Y:S04]  /*6fe0*/  STS [R18], R5 ;  /* 0x0000000512007388 */ /* 0x008fe80000000800 */
[----:B--2---:R-:W-:Y:S04]  /*6ff0*/  STS [R18+0x80], R3 ;  /* 0x0000800312007388 */ /* 0x004fe80000000800 */
[----:B------:R-:W-:Y:S04]  /*7000*/  STS [R18+0x100], R35 ;  /* 0x0001002312007388 */ /* 0x000fe80000000800 */
[----:B------:R-:W-:Y:S04]  /*7010*/  STS [R18+0x180], R33 ;  /* 0x0001802112007388 */ /* 0x000fe80000000800 */
[----:B-----5:R0:W-:Y:S04]  /*7020*/  STS [R18+0x200], R21 ;  /* 0x0002001512007388 */ /* 0x0201e80000000800 */
        /* <DEDUP_REMOVED lines=13> */
[----:B------:R-:W1:Y:S04]  /*7100*/  LDS R10, [R14] ;  /* 0x000000000e0a7984 */ /* 0x000e680000000800 */
[----:B------:R-:W2:Y:S04]  /*7110*/  LDS R31, [R14+0x4] ;  /* 0x000004000e1f7984 */ /* 0x000ea80000000800 */
        /* <DEDUP_REMOVED lines=14> */
[----:B------:R-:W5:Y:S01]  /*7200*/  LDS R17, [R14+0x40] ;  /* 0x000040000e117984 */ /* 0x000f620000000800 */
[----:B------:R-:W-:Y:S08]  /*7210*/  BAR.SYNC.DEFER_BLOCKING 0x0 ;  /* 0x0000000000007b1d */ /* 0x000ff00000010000 */
[----:B0-----:R-:W0:Y:S08]  /*7220*/  LDC.64 R20, c[0x4][RZ] ;  /* 0x01000000ff147b82 */ /* 0x001e300000000a00 */
[----:B------:R-:W-:Y:S01]  /*7230*/  PREEXIT ;  /* 0x000000000000782d */ /* 0x000fe20000000000 */
[----:B0-----:R-:W1:Y:S01]  /*7240*/  LDG.E.64 R20, desc[UR8][R20.64] ;  /* 0x0000000814147981 */ /* 0x001e62000c1e1b00 */
[----:B------:R-:W-:-:S04]  /*7250*/  IMAD R3, R12, 0x11, RZ ;  /* 0x000000110c037824 */ /* 0x000fc800078e02ff */
[----:B------:R-:W-:-:S05]  /*7260*/  VIADD R0, R3, 0x1 ;  /* 0x0000000103007836 */ /* 0x000fca0000000000 */
[----:B------:R-:W-:-:S13]  /*7270*/  ISETP.GE.U32.AND P2, PT, R0, UR7, PT ;  /* 0x0000000700007c0c */ /* 0x000fda000bf46070 */
[----:B-1----:R-:W-:-:S04]  /*7280*/  @!P2 IMAD.WIDE R38, R10, 0x4, R20 ;  /* 0x000000040a26a825 */ /* 0x002fc800078e0214 */
[----:B--2---:R-:W-:Y:S02]  /*7290*/  @!P2 IMAD.WIDE R22, R31, 0x4, R20 ;  /* 0x000000041f16a825 */ /* 0x004fe400078e0214 */
[----:B------:R-:W2:Y:S04]  /*72a0*/  @!P2 LD.E R38, desc[UR8][R38.64] ;  /* 0x000000082626a980 */ /* 0x000ea8000c101900 */
[----:B------:R-:W2:Y:S01]  /*72b0*/  @!P2 LD.E R23, desc[UR8][R22.64] ;  /* 0x000000081617a980 */ /* 0x000ea2000c101900 */
[----:B------:R-:W-:Y:S02]  /*72c0*/  VIADD R0, R3, 0x2 ;  /* 0x0000000203007836 */ /* 0x000fe40000000000 */
[----:B------:R-:W-:-:S03]  /*72d0*/  IMAD.MOV.U32 R8, RZ, RZ, R10 ;  /* 0x000000ffff087224 */ /* 0x000fc600078e000a */
[----:B------:R-:W-:-:S13]  /*72e0*/  ISETP.GE.U32.AND P1, PT, R0, UR7, PT ;  /* 0x0000000700007c0c */ /* 0x000fda000bf26070 */
[----:B---3--:R-:W-:-:S06]  /*72f0*/  @!P1 IMAD.WIDE R4, R15, 0x4, R20 ;  /* 0x000000040f049825 */ /* 0x008fcc00078e0214 */
[----:B------:R-:W3:Y:S01]  /*7300*/  @!P1 LD.E R5, desc[UR8][R4.64] ;  /* 0x0000000804059980 */ /* 0x000ee2000c101900 */
[----:B--2---:R-:W-:-:S04]  /*7310*/  @!P2 ISETP.GE.AND P0, PT, R38, R23, PT ;  /* 0x000000172600a20c */ /* 0x004fc80003f06270 */
[----:B------:R-:W-:-:S05]  /*7320*/  @!P2 SEL R8, R31, R10, !P0 ;  /* 0x0000000a1f08a207 */ /* 0x000fca0004000000 */
[----:B------:R-:W-:-:S06]  /*7330*/  @!P1 IMAD.WIDE R6, R8, 0x4, R20 ;  /* 0x0000000408069825 */ /* 0x000fcc00078e0214 */
[----:B------:R-:W3:Y:S01]  /*7340*/  @!P1 LD.E R6, desc[UR8][R6.64] ;  /* 0x0000000806069980 */ /* 0x000ee2000c101900 */
[----:B------:R-:W-:-:S05]  /*7350*/  VIADD R0, R3, 0x3 ;  /* 0x0000000303007836 */ /* 0x000fca0000000000 */
[----:B------:R-:W-:Y:S01]  /*7360*/  ISETP.GE.U32.AND P4, PT, R0, UR7, PT ;  /* 0x0000000700007c0c */ /* 0x000fe2000bf86070 */
[----:B------:R-:W-:-:S12]  /*7370*/  IMAD.MOV.U32 R11, RZ, RZ, R8 ;  /* 0x000000ffff0b7224 */ /* 0x000fd800078e0008 */
[----:B----4-:R-:W-:-:S06]  /*7380*/  @!P4 IMAD.WIDE R22, R27, 0x4, R20 ;  /* 0x000000041b16c825 */ /* 0x010fcc00078e0214 */
[----:B------:R-:W2:Y:S01]  /*7390*/  @!P4 LD.E R23, desc[UR8][R22.64] ;  /* 0x000000081617c980 */ /* 0x000ea2000c101900 */
[----:B---3--:R-:W-:-:S04]  /*73a0*/  @!P1 ISETP.GE.AND P0, PT, R6, R5, PT ;  /* 0x000000050600920c */ /* 0x008fc80003f06270 */
[----:B------:R-:W-:-:S05]  /*73b0*/  @!P1 SEL R11, R15, R8, !P0 ;  /* 0x000000080f0b9207 */ /* 0x000fca0004000000 */
[----:B------:R-:W-:-:S06]  /*73c0*/  @!P4 IMAD.WIDE R38, R11, 0x4, R20 ;  /* 0x000000040b26c825 */ /* 0x000fcc00078e0214 */
[----:B------:R-:W2:Y:S01]  /*73d0*/  @!P4 LD.E R38, desc[UR8][R38.64] ;  /* 0x000000082626c980 */ /* 0x000ea2000c101900 */
[----:B------:R-:W-:-:S05]  /*73e0*/  VIADD R0, R3, 0x4 ;  /* 0x0000000403007836 */ /* 0x000fca0000000000 */
[----:B------:R-:W-:Y:S01]  /*73f0*/  ISETP.GE.U32.AND P0, PT, R0, UR7, PT ;  /* 0x0000000700007c0c */ /* 0x000fe2000bf06070 */
[----:B------:R-:W-:-:S12]  /*7400*/  IMAD.MOV.U32 R6, RZ, RZ, R11 ;  /* 0x000000ffff067224 */ /* 0x000fd800078e000b */
[----:B-----5:R-:W-:-:S06]  /*7410*/  @!P0 IMAD.WIDE R4, R25, 0x4, R20 ;  /* 0x0000000419048825 */ /* 0x020fcc00078e0214 */
        /* <DEDUP_REMOVED lines=8> */
[----:B------:R-:W-:-:S06]  /*74a0*/  @!P6 IMAD.WIDE R22, R35, 0x4, R20 ;  /* 0x000000042316e825 */ /* 0x000fcc00078e0214 */
        /* <DEDUP_REMOVED lines=8> */
[----:B------:R-:W-:-:S06]  /*7530*/  @!P5 IMAD.WIDE R4, R33, 0x4, R20 ;  /* 0x000000042104d825 */ /* 0x000fcc00078e0214 */
[----:B------:R-:W3:Y:S01]  /*7540*/  @!P5 LD.E R5, desc[UR8][R4.64] ;  /* 0x000000080405d980 */ /* 0x000ee2000c101900 */
[----:B--2---:R-:W-:-:S04]  /*7550*/  @!P6 ISETP.GE.AND P3, PT, R38, R23, PT ;  /* 0x000000172600e20c */ /* 0x004fc80003f66270 */
[----:B------:R-:W-:-:S05]  /*7560*/  @!P6 SEL R0, R35, R9, !P3 ;  /* 0x000000092300e207 */ /* 0x000fca0005800000 */
[----:B------:R-:W-:-:S06]  /*7570*/  @!P5 IMAD.WIDE R40, R0, 0x4, R20 ;  /* 0x000000040028d825 */ /* 0x000fcc00078e0214 */
[----:B------:R-:W3:Y:S01]  /*7580*/  @!P5 LD.E R40, desc[UR8][R40.64] ;  /* 0x000000082828d980 */ /* 0x000ee2000c101900 */
[----:B------:R-:W-:Y:S02]  /*7590*/  VIADD R13, R3, 0x7 ;  /* 0x00000007030d7836 */ /* 0x000fe40000000000 */
[----:B------:R-:W-:Y:S01]  /*75a0*/  IMAD.MOV.U32 R7, RZ, RZ, R0 ;  /* 0x000000ffff077224 */ /* 0x000fe200078e0000 */
[----:B---3--:R-:W-:-:S04]  /*75b0*/  @!P5 ISETP.GE.AND P3, PT, R40, R5, PT ;  /* 0x000000052800d20c */ /* 0x008fc80003f66270 */
[----:B------:R-:W-:Y:S02]  /*75c0*/  @!P5 SEL R7, R33, R0, !P3 ;  /* 0x000000002107d207 */ /* 0x000fe40005800000 */
[----:B------:R-:W-:-:S13]  /*75d0*/  ISETP.GE.U32.AND P3, PT, R13, UR7, PT ;  /* 0x000000070d007c0c */ /* 0x000fda000bf66070 */
[----:B------:R-:W-:-:S04]  /*75e0*/  @!P3 IMAD.WIDE R22, R28, 0x4, R20 ;  /* 0x000000041c16b825 */ /* 0x000fc800078e0214 */
[----:B------:R-:W-:Y:S02]  /*75f0*/  @!P3 IMAD.WIDE R38, R7, 0x4, R20 ;  /* 0x000000040726b825 */ /* 0x000fe400078e0214 */
[----:B------:R-:W2:Y:S04]  /*7600*/  @!P3 LD.E R23, desc[UR8][R22.64] ;  /* 0x000000081617b980 */ /* 0x000ea8000c101900 */
[----:B------:R-:W2:Y:S01]  /*7610*/  @!P3 LD.E R38, desc[UR8][R38.64] ;  /* 0x000000082626b980 */ /* 0x000ea2000c101900 */
[----:B------:R-:W-:Y:S02]  /*7620*/  IMAD.MOV.U32 R13, RZ, RZ, R10 ;  /* 0x000000ffff0d7224 */ /* 0x000fe400078e000a */
[----:B------:R-:W-:Y:S02]  /*7630*/  @!P2 IMAD.MOV.U32 R13, RZ, RZ, R31 ;  /* 0x000000ffff0da224 */ /* 0x000fe400078e001f */
[----:B------:R-:W-:-:S02]  /*7640*/  VIADD R4, R3, 0x8 ;  /* 0x0000000803047836 */ /* 0x000fc40000000000 */
[----:B------:R-:W-:Y:S01]  /*7650*/  IMAD.MOV.U32 R16, RZ, RZ, R7 ;  /* 0x000000ffff107224 */ /* 0x000fe200078e0007 */
[----:B--2---:R-:W-:-:S04]  /*7660*/  @!P3 ISETP.GE.AND P2, PT, R38, R23, PT ;  /* 0x000000172600b20c */ /* 0x004fc80003f46270 */
[----:B------:R-:W-:Y:S02]  /*7670*/  @!P3 SEL R16, R28, R7, !P2 ;  /* 0x000000071c10b207 */ /* 0x000fe40005000000 */
[----:B------:R-:W-:-:S13]  /*7680*/  ISETP.GE.U32.AND P2, PT, R4, UR7, PT ;  /* 0x0000000704007c0c */ /* 0x000fda000bf46070 */
[----:B------:R-:W-:-:S04]  /*7690*/  @!P2 IMAD.WIDE R4, R16, 0x4, R20 ;  /* 0x000000041004a825 */ /* 0x000fc800078e0214 */
[----:B------:R-:W-:Y:S02]  /*76a0*/  @!P2 IMAD.WIDE R30, R37, 0x4, R20 ;  /* 0x00000004251ea825 */ /* 0x000fe400078e0214 */
[----:B------:R-:W2:Y:S04]  /*76b0*/  @!P2 LD.E R4, desc[UR8][R4.64] ;  /* 0x000000080404a980 */ /* 0x000ea8000c101900 */
[----:B------:R-:W2:Y:S01]  /*76c0*/  @!P2 LD.E R31, desc[UR8][R30.64] ;  /* 0x000000081e1fa980 */ /* 0x000ea2000c101900 */
[----:B------:R-:W-:Y:S02]  /*76d0*/  @!P1 IMAD.MOV.U32 R8, RZ, RZ, R15 ;  /* 0x000000ffff089224 */ /* 0x000fe400078e000f */
[----:B------:R-:W-:Y:S02]  /*76e0*/  VIADD R22, R3, 0x9 ;  /* 0x0000000903167836 */ /* 0x000fe40000000000 */
        /* <DEDUP_REMOVED lines=68> */
[----:B------:R-:W-:Y:S01]  /*7b30*/  @!P1 IMAD.MOV.U32 R15, RZ, RZ, R34 ;  /* 0x000000ffff0f9224 */ /* 0x000fe200078e0022 */
[C---:B------:R-:W-:Y:S01]  /*7b40*/  ISETP.GE.U32.AND P1, PT, R3.reuse, UR7, PT ;  /* 0x0000000703007c0c */ /* 0x040fe2000bf26070 */
[----:B------:R-:W-:Y:S02]  /*7b50*/  @!P4 IMAD.MOV.U32 R27, RZ, RZ, R36 ;  /* 0x000000ffff1bc224 */ /* 0x000fe400078e0024 */
[----:B------:R-:W-:-:S02]  /*7b60*/  VIADD R3, R3, 0x10 ;  /* 0x0000001003037836 */ /* 0x000fc40000000000 */
[----:B------:R-:W-:Y:S02]  /*7b70*/  IMAD.MOV.U32 R30, RZ, RZ, R37 ;  /* 0x000000ffff1e7224 */ /* 0x000fe400078e0025 */
[----:B------:R-:W-:Y:S01]  /*7b80*/  @!P0 IMAD.MOV.U32 R25, RZ, RZ, R19 ;  /* 0x000000ffff198224 */ /* 0x000fe200078e0013 */
[----:B------:R-:W-:Y:S01]  /*7b90*/  ISETP.GE.U32.AND P0, PT, R3, UR7, PT ;  /* 0x0000000703007c0c */ /* 0x000fe2000bf06070 */
[----:B------:R-:W-:Y:S01]  /*7ba0*/  BSSY.RECONVERGENT B0, `(.L_x_1103) ;  /* 0x00003c1000007945 */ /* 0x000fe20003800200 */
[----:B------:R-:W-:Y:S02]  /*7bb0*/  @!P6 IMAD.MOV.U32 R35, RZ, RZ, R32 ;  /* 0x000000ffff23e224 */ /* 0x000fe400078e0020 */
[----:B------:R-:W-:Y:S02]  /*7bc0*/  @!P5 IMAD.MOV.U32 R33, RZ, RZ, R26 ;  /* 0x000000ffff21d224 */ /* 0x000fe400078e001a */
[----:B------:R-:W-:Y:S01]  /*7bd0*/  @!P3 IMAD.MOV.U32 R28, RZ, RZ, R29 ;  /* 0x000000ffff1cb224 */ /* 0x000fe200078e001d */
[----:B--2---:R-:W-:-:S04]  /*7be0*/  @!P2 ISETP.GE.AND P4, PT, R22, R5, PT ;  /* 0x000000051600a20c */ /* 0x004fc80003f86270 */
[----:B------:R-:W-:Y:S01]  /*7bf0*/  @!P2 SEL R30, R24, R37, !P4 ;  /* 0x00000025181ea207 */ /* 0x000fe20006000000 */
[----:B------:R-:W-:-:S03]  /*7c00*/  @!P2 IMAD.MOV.U32 R37, RZ, RZ, R24 ;  /* 0x000000ffff25a224 */ /* 0x000fc600078e0018 */
[----:B------:R-:W-:Y:S01]  /*7c10*/  SEL R17, R17, R30, !P0 ;  /* 0x0000001e11117207 */ /* 0x000fe20004000000 */
[----:B------:R-:W-:Y:S06]  /*7c20*/  @P1 BRA `(.L_x_1104) ;  /* 0x0000003800e01947 */ /* 0x000fec0003800000 */
[----:B------:R-:W-:-:S04]  /*7c30*/  IMAD.WIDE R30, R10, 0x4, R20 ;  /* 0x000000040a1e7825 */ /* 0x000fc800078e0214 */
[--C-:B------:R-:W-:Y:S01]  /*7c40*/  IMAD.WIDE R40, R11, 0x4, R20.reuse ;  /* 0x000000040b287825 */ /* 0x100fe200078e0214 */
[----:B------:R0:W2:Y:S03]  /*7c50*/  LD.E R19, desc[UR8][R30.64] ;  /* 0x000000081e137980 */ /* 0x0000a6000c101900 */
[--C-:B------:R-:W-:Y:S01]  /*7c60*/  IMAD.WIDE R38, R13, 0x4, R20.reuse ;  /* 0x000000040d267825 */ /* 0x100fe200078e0214 */
[----:B------:R-:W3:Y:S04]  /*7c70*/  LD.E R4, desc[UR8][R40.64] ;  /* 0x0000000828047980 */ /* 0x000ee8000c101900 */
[----:B------:R1:W2:Y:S01]  /*7c80*/  LD.E R26, desc[UR8][R38.64] ;  /* 0x00000008261a7980 */ /* 0x0002a2000c101900 */
[----:B0-----:R-:W-:-:S05]  /*7c90*/  IMAD.WIDE R30, R8, 0x4, R20 ;  /* 0x00000004081e7825 */ /* 0x001fca00078e0214 */
[----:B------:R0:W3:Y:S01]  /*7ca0*/  LD.E R5, desc[UR8][R30.64] ;  /* 0x000000081e057980 */ /* 0x0000e2000c101900 */
[----:B------:R-:W-:-:S04]  /*7cb0*/  IMAD.WIDE R22, R9, 0x4, R20 ;  /* 0x0000000409167825 */ /* 0x000fc800078e0214 */
[--C-:B------:R-:W-:Y:S02]  /*7cc0*/  IMAD.WIDE R44, R6, 0x4, R20.reuse ;  /* 0x00000004062c7825 */ /* 0x100fe400078e0214 */
[----:B------:R-:W4:Y:S04]  /*7cd0*/  LD.E R23, desc[UR8][R22.64] ;  /* 0x0000000816177980 */ /* 0x000f28000c101900 */
[----:B------:R5:W4:Y:S01]  /*7ce0*/  LD.E R24, desc[UR8][R44.64] ;  /* 0x000000082c187980 */ /* 0x000b22000c101900 */
[----:B------:R-:W-:-:S04]  /*7cf0*/  IMAD.WIDE R42, R7, 0x4, R20 ;  /* 0x00000004072a7825 */ /* 0x000fc800078e0214 */
[--C-:B-1----:R-:W-:Y:S01]  /*7d00*/  IMAD.WIDE R38, R0, 0x4, R20.reuse ;  /* 0x0000000400267825 */ /* 0x102fe200078e0214 */
[----:B------:R-:W4:Y:S03]  /*7d10*/  LD.E R22, desc[UR8][R42.64] ;  /* 0x000000082a167980 */ /* 0x000f26000c101900 */
[--C-:B------:R-:W-:Y:S01]  /*7d20*/  IMAD.WIDE R40, R15, 0x4, R20.reuse ;  /* 0x000000040f287825 */ /* 0x100fe200078e0214 */
[----:B------:R1:W4:Y:S03]  /*7d30*/  LD.E R3, desc[UR8][R38.64] ;  /* 0x0000000826037980 */ /* 0x000326000c101900 */
[--C-:B0-----:R-:W-:Y:S01]  /*7d40*/  IMAD.WIDE R30, R16, 0x4, R20.reuse ;  /* 0x00000004101e7825 */ /* 0x101fe200078e0214 */
[----:B------:R0:W4:Y:S03]  /*7d50*/  LD.E R32, desc[UR8][R40.64] ;  /* 0x0000000828207980 */ /* 0x000126000c101900 */
[----:B-----5:R-:W-:-:S04]  /*7d60*/  IMAD.WIDE R44, R27, 0x4, R20 ;  /* 0x000000041b2c7825 */ /* 0x020fc800078e0214 */
[----:B-1----:R-:W-:-:S04]  /*7d70*/  IMAD.WIDE R38, R33, 0x4, R20 ;  /* 0x0000000421267825 */ /* 0x002fc800078e0214 */
[----:B------:R-:W-:-:S04]  /*7d80*/  IMAD.WIDE R42, R35, 0x4, R20 ;  /* 0x00000004232a7825 */ /* 0x000fc800078e0214 */
[----:B0-----:R-:W-:-:S05]  /*7d90*/  IMAD.WIDE R40, R37, 0x4, R20 ;  /* 0x0000000425287825 */ /* 0x001fca00078e0214 */
[----:B------:R-:W5:Y:S01]  /*7da0*/  LD.E R29, desc[UR8][R40.64] ;  /* 0x00000008281d7980 */ /* 0x000f62000c101900 */
[----:B--2---:R-:W-:-:S03]  /*7db0*/  ISETP.GE.AND P0, PT, R26, R19, PT ;  /* 0x000000131a00720c */ /* 0x004fc60003f06270 */
[----:B------:R0:W2:Y:S04]  /*7dc0*/  LD.E R19, desc[UR8][R30.64] ;  /* 0x000000081e137980 */ /* 0x0000a8000c101900 */
[----:B------:R-:W5:Y:S01]  /*7dd0*/  LD.E R26, desc[UR8][R42.64] ;  /* 0x000000082a1a7980 */ /* 0x000f62000c101900 */
[----:B---3--:R-:W-:Y:S01]  /*7de0*/  ISETP.GE.AND P1, PT, R4, R5, PT ;  /* 0x000000050400720c */ /* 0x008fe20003f26270 */
[----:B------:R-:W-:-:S06]  /*7df0*/  IMAD.WIDE R4, R25, 0x4, R20 ;  /* 0x0000000419047825 */ /* 0x000fcc00078e0214 */
[----:B------:R-:W3:Y:S04]  /*7e00*/  LD.E R4, desc[UR8][R4.64] ;  /* 0x0000000804047980 */ /* 0x000ee8000c101900 */
[----:B------:R-:W3:Y:S01]  /*7e10*/  LD.E R5, desc[UR8][R44.64] ;  /* 0x000000082c057980 */ /* 0x000ee2000c101900 */
[----:B----4-:R-:W-:Y:S01]  /*7e20*/  ISETP.GE.AND P5, PT, R23, R24, PT ;  /* 0x000000181700720c */ /* 0x010fe20003fa6270 */
[----:B0-----:R-:W-:Y:S02]  /*7e30*/  IMAD.WIDE R30, R28, 0x4, R20 ;  /* 0x000000041c1e7825 */ /* 0x001fe400078e0214 */
[----:B------:R0:W5:Y:S04]  /*7e40*/  LD.E R23, desc[UR8][R38.64] ;  /* 0x0000000826177980 */ /* 0x000168000c101900 */
[----:B------:R1:W4:Y:S01]  /*7e50*/  LD.E R24, desc[UR8][R30.64] ;  /* 0x000000081e187980 */ /* 0x000322000c101900 */
[----:B------:R-:W-:-:S02]  /*7e60*/  ISETP.GE.AND P6, PT, R22, R3, PT ;  /* 0x000000031600720c */ /* 0x000fc40003fc6270 */
[----:B------:R-:W-:-:S05]  /*7e70*/  SEL R3, R10, R13, !P0 ;  /* 0x0000000d0a037207 */ /* 0x000fca0004000000 */
[--C-:B0-----:R-:W-:Y:S01]  /*7e80*/  IMAD.WIDE R38, R3, 0x4, R20.reuse ;  /* 0x0000000403267825 */ /* 0x101fe200078e0214 */
[----:B--2---:R-:W-:Y:S02]  /*7e90*/  ISETP.GE.AND P4, PT, R32, R19, PT ;  /* 0x000000132000720c */ /* 0x004fe40003f86270 */
[----:B------:R-:W-:Y:S02]  /*7ea0*/  SEL R32, R11, R8, !P1 ;  /* 0x000000080b207207 */ /* 0x000fe40004800000 */
[----:B------:R0:W2:Y:S03]  /*7eb0*/  LD.E R19, desc[UR8][R38.64] ;  /* 0x0000000826137980 */ /* 0x0000a6000c101900 */
[----:B------:R-:W-:-:S05]  /*7ec0*/  IMAD.WIDE R42, R32, 0x4, R20 ;  /* 0x00000004202a7825 */ /* 0x000fca00078e0214 */
[----:B------:R-:W2:Y:S01]  /*7ed0*/  LD.E R22, desc[UR8][R42.64] ;  /* 0x000000082a167980 */ /* 0x000ea2000c101900 */
[----:B---3--:R-:W-:Y:S02]  /*7ee0*/  ISETP.GE.AND P2, PT, R4, R5, PT ;  /* 0x000000050400720c */ /* 0x008fe40003f46270 */
[----:B------:R-:W-:Y:S02]  /*7ef0*/  SEL R5, R8, R11, !P1 ;  /* 0x0000000b08057207 */ /* 0x000fe40004800000 */
[----:B------:R-:W-:Y:S02]  /*7f00*/  SEL R4, R9, R6, !P5 ;  /* 0x0000000609047207 */ /* 0x000fe40006800000 */
[----:B------:R-:W-:Y:S01]  /*7f10*/  SEL R6, R6, R9, !P5 ;  /* 0x0000000906067207 */ /* 0x000fe20006800000 */
[----:B-1----:R-:W-:Y:S01]  /*7f20*/  IMAD.WIDE R30, R5, 0x4, R20 ;  /* 0x00000004051e7825 */ /* 0x002fe200078e0214 */
[----:B------:R-:W-:-:S03]  /*7f30*/  SEL R9, R7, R0, !P6 ;  /* 0x0000000007097207 */ /* 0x000fc60007000000 */
[--C-:B------:R-:W-:Y:S01]  /*7f40*/  IMAD.WIDE R40, R4, 0x4, R20.reuse ;  /* 0x0000000404287825 */ /* 0x100fe200078e0214 */
[----:B-----5:R-:W-:Y:S02]  /*7f50*/  ISETP.GE.AND P3, PT, R23, R26, PT ;  /* 0x0000001a1700720c */ /* 0x020fe40003f66270 */
[----:B------:R1:W3:Y:S01]  /*7f60*/  LD.E R26, desc[UR8][R30.64] ;  /* 0x000000081e1a7980 */ /* 0x0002e2000c101900 */
[----:B0-----:R-:W-:-:S03]  /*7f70*/  IMAD.WIDE R38, R6, 0x4, R20 ;  /* 0x0000000406267825 */ /* 0x001fc600078e0214 */
[----:B------:R-:W3:Y:S01]  /*7f80*/  LD.E R23, desc[UR8][R40.64] ;  /* 0x0000000828177980 */ /* 0x000ee2000c101900 */
[----:B------:R-:W-:Y:S01]  /*7f90*/  IMAD.WIDE R44, R9, 0x4, R20 ;  /* 0x00000004092c7825 */ /* 0x000fe200078e0214 */
[----:B----4-:R-:W-:Y:S02]  /*7fa0*/  ISETP.GE.AND P1, PT, R29, R24, PT ;  /* 0x000000181d00720c */ /* 0x010fe40003f26270 */
[----:B------:R0:W4:Y:S04]  /*7fb0*/  LD.E R29, desc[UR8][R38.64] ;  /* 0x00000008261d7980 */ /* 0x000128000c101900 */
[----:B------:R5:W4:Y:S01]  /*7fc0*/  LD.E R24, desc[UR8][R44.64] ;  /* 0x000000082c187980 */ /* 0x000b22000c101900 */
[----:B------:R-:W-:Y:S02]  /*7fd0*/  SEL R8, R0, R7, !P6 ;  /* 0x0000000700087207 */ /* 0x000fe40007000000 */
[----:B------:R-:W-:-:S03]  /*7fe0*/  SEL R7, R15, R16, !P4 ;  /* 0x000000100f077207 */ /* 0x000fc60006000000 */
[----:B-1----:R-:W-:-:S04]  /*7ff0*/  IMAD.WIDE R30, R8, 0x4, R20 ;  /* 0x00000004081e7825 */ /* 0x002fc800078e0214 */
[----:B0-----:R-:W-:Y:S01]  /*8000*/  IMAD.WIDE R38, R7, 0x4, R20 ;  /* 0x0000000407267825 */ /* 0x001fe200078e0214 */
[----:B------:R0:W4:Y:S04]  /*8010*/  LD.E R11, desc[UR8][R30.64] ;  /* 0x000000081e0b7980 */ /* 0x000128000c101900 */
[----:B------:R1:W4:Y:S01]  /*8020*/  LD.E R0, desc[UR8][R38.64] ;  /* 0x0000000826007980 */ /* 0x000322000c101900 */
[----:B------:R-:W-:Y:S02]  /*8030*/  SEL R15, R16, R15, !P4 ;  /* 0x0000000f100f7207 */ /* 0x000fe40006000000 */
[----:B------:R-:W-:-:S03]  /*8040*/  SEL R16, R25, R27, !P2 ;  /* 0x0000001b19107207 */ /* 0x000fc60005000000 */
[----:B------:R-:W-:-:S04]  /*8050*/  IMAD.WIDE R42, R15, 0x4, R20 ;  /* 0x000000040f2a7825 */ /* 0x000fc800078e0214 */
[--C-:B-----5:R-:W-:Y:S01]  /*8060*/  IMAD.WIDE R44, R16, 0x4, R20.reuse ;  /* 0x00000004102c7825 */ /* 0x120fe200078e0214 */
[----:B--2---:R-:W-:Y:S02]  /*8070*/  ISETP.GE.AND P5, PT, R22, R19, PT ;  /* 0x000000131600720c */ /* 0x004fe40003fa6270 */
[----:B------:R-:W-:Y:S02]  /*8080*/  SEL R19, R33, R35, !P3 ;  /* 0x0000002321137207 */ /* 0x000fe40005800000 */
[----:B------:R-:W-:Y:S02]  /*8090*/  SEL R22, R27, R25, !P2 ;  /* 0x000000191b167207 */ /* 0x000fe40005000000 */
[----:B------:R-:W-:Y:S01]  /*80a0*/  SEL R35, R35, R33, !P3 ;  /* 0x0000002123237207 */ /* 0x000fe20005800000 */
[----:B0-----:R-:W-:-:S04]  /*80b0*/  IMAD.WIDE R30, R19, 0x4, R20 ;  /* 0x00000004131e7825 */ /* 0x001fc800078e0214 */
[--C-:B-1----:R-:W-:Y:S02]  /*80c0*/  IMAD.WIDE R38, R22, 0x4, R20.reuse ;  /* 0x0000000416267825 */ /* 0x102fe400078e0214 */
[----:B------:R-:W2:Y:S02]  /*80d0*/  LD.E R30, desc[UR8][R30.64] ;  /* 0x000000081e1e7980 */ /* 0x000ea4000c101900 */
[----:B------:R-:W-:Y:S02]  /*80e0*/  IMAD.WIDE R40, R35, 0x4, R20 ;  /* 0x0000000423287825 */ /* 0x000fe400078e0214 */
[----:B------:R-:W2:Y:S04]  /*80f0*/  LD.E R25, desc[UR8][R38.64] ;  /* 0x0000000826197980 */ /* 0x000ea8000c101900 */
[----:B------:R-:W5:Y:S01]  /*8100*/  LD.E R34, desc[UR8][R40.64] ;  /* 0x0000000828227980 */ /* 0x000f62000c101900 */
[----:B---3--:R-:W-:-:S02]  /*8110*/  ISETP.GE.AND P4, PT, R23, R26, PT ;  /* 0x0000001a1700720c */ /* 0x008fc40003f86270 */
[----:B------:R-:W-:Y:S01]  /*8120*/  SEL R26, R37, R28, !P1 ;  /* 0x0000001c251a7207 */ /* 0x000fe20004800000 */
[----:B------:R0:W3:Y:S01]  /*8130*/  LD.E R23, desc[UR8][R42.64] ;  /* 0x000000082a177980 */ /* 0x0000e2000c101900 */
[----:B----4-:R-:W-:-:S03]  /*8140*/  ISETP.GE.AND P6, PT, R24, R29, PT ;  /* 0x0000001d1800720c */ /* 0x010fc60003fc6270 */
[----:B------:R-:W3:Y:S01]  /*8150*/  LD.E R24, desc[UR8][R44.64] ;  /* 0x000000082c187980 */ /* 0x000ee2000c101900 */
[----:B0-----:R-:W-:-:S05]  /*8160*/  IMAD.WIDE R42, R26, 0x4, R20 ;  /* 0x000000041a2a7825 */ /* 0x001fca00078e0214 */
[----:B------:R-:W5:Y:S01]  /*8170*/  LD.E R27, desc[UR8][R42.64] ;  /* 0x000000082a1b7980 */ /* 0x000f62000c101900 */
[----:B------:R-:W-:Y:S02]  /*8180*/  ISETP.GE.AND P2, PT, R0, R11, PT ;  /* 0x0000000b0000720c */ /* 0x000fe40003f46270 */
[----:B------:R-:W-:Y:S01]  /*8190*/  SEL R0, R28, R37, !P1 ;  /* 0x000000251c007207 */ /* 0x000fe20004800000 */
[----:B------:R-:W-:-:S04]  /*81a0*/  IMAD.WIDE R36, R17, 0x4, R20 ;  /* 0x0000000411247825 */ /* 0x000fc800078e0214 */
[----:B------:R-:W-:Y:S02]  /*81b0*/  IMAD.WIDE R38, R0, 0x4, R20 ;  /* 0x0000000400267825 */ /* 0x000fe400078e0214 */
[----:B------:R-:W4:Y:S01]  /*81c0*/  LD.E R37, desc[UR8][R36.64] ;  /* 0x0000000824257980 */ /* 0x000f22000c101900 */
[----:B------:R-:W-:-:S03]  /*81d0*/  SEL R33, R3, R32, !P5 ;  /* 0x0000002003217207 */ /* 0x000fc60006800000 */
[----:B------:R0:W4:Y:S01]  /*81e0*/  LD.E R28, desc[UR8][R38.64] ;  /* 0x00000008261c7980 */ /* 0x000122000c101900 */
[----:B------:R-:W-:Y:S02]  /*81f0*/  SEL R11, R13, R10, !P0 ;  /* 0x0000000a0d0b7207 */ /* 0x000fe40004000000 */
[----:B------:R-:W-:-:S03]  /*8200*/  SEL R32, R32, R3, !P5 ;  /* 0x0000000320207207 */ /* 0x000fc60006800000 */
[----:B------:R-:W-:-:S04]  /*8210*/  IMAD.WIDE R40, R11, 0x4, R20 ;  /* 0x000000040b287825 */ /* 0x000fc800078e0214 */
[--C-:B0-----:R-:W-:Y:S01]  /*8220*/  IMAD.WIDE R38, R32, 0x4, R20.reuse ;  /* 0x0000000420267825 */ /* 0x101fe200078e0214 */
[----:B------:R-:W-:Y:S01]  /*8230*/  SEL R29, R5, R4, !P4 ;  /* 0x00000004051d7207 */ /* 0x000fe20006000000 */
[----:B------:R0:W4:Y:S01]  /*8240*/  LD.E R3, desc[UR8][R40.64] ;  /* 0x0000000828037980 */ /* 0x000122000c101900 */
[----:B------:R-:W-:Y:S02]  /*8250*/  SEL R31, R6, R9, !P6 ;  /* 0x00000009061f7207 */ /* 0x000fe40007000000 */
[----:B------:R-:W-:Y:S01]  /*8260*/  SEL R4, R4, R5, !P4 ;  /* 0x0000000504047207 */ /* 0x000fe20006000000 */
[----:B------:R-:W4:Y:S01]  /*8270*/  LD.E R10, desc[UR8][R38.64] ;  /* 0x00000008260a7980 */ /* 0x000f22000c101900 */
[----:B------:R-:W-:Y:S01]  /*8280*/  SEL R6, R9, R6, !P6 ;  /* 0x0000000609067207 */ /* 0x000fe20007000000 */
[----:B------:R-:W-:-:S04]  /*8290*/  IMAD.WIDE R42, R29, 0x4, R20 ;  /* 0x000000041d2a7825 */ /* 0x000fc800078e0214 */
[--C-:B------:R-:W-:Y:S01]  /*82a0*/  IMAD.WIDE R44, R4, 0x4, R20.reuse ;  /* 0x00000004042c7825 */ /* 0x100fe200078e0214 */
[----:B------:R-:W4:Y:S03]  /*82b0*/  LD.E R9, desc[UR8][R42.64] ;  /* 0x000000082a097980 */ /* 0x000f26000c101900 */
[--C-:B0-----:R-:W-:Y:S01]  /*82c0*/  IMAD.WIDE R40, R6, 0x4, R20.reuse ;  /* 0x0000000406287825 */ /* 0x101fe200078e0214 */
[----:B--2---:R-:W-:Y:S02]  /*82d0*/  ISETP.GE.AND P3, PT, R30, R25, PT ;  /* 0x000000191e00720c */ /* 0x004fe40003f66270 */
[----:B------:R-:W2:Y:S01]  /*82e0*/  LD.E R30, desc[UR8][R44.64] ;  /* 0x000000082c1e7980 */ /* 0x000ea2000c101900 */
[----:B---3--:R-:W-:Y:S01]  /*82f0*/  ISETP.GE.AND P1, PT, R24, R23, PT ;  /* 0x000000171800720c */ /* 0x008fe20003f26270 */
[----:B------:R-:W-:-:S05]  /*8300*/  IMAD.WIDE R24, R33, 0x4, R20 ;  /* 0x0000000421187825 */ /* 0x000fca00078e0214 */
[----:B------:R0:W2:Y:S01]  /*8310*/  LD.E R5, desc[UR8][R24.64] ;  /* 0x0000000818057980 */ /* 0x0000a2000c101900 */
[----:B-----5:R-:W-:-:S03]  /*8320*/  ISETP.GE.AND P4, PT, R27, R34, PT ;  /* 0x000000221b00720c */ /* 0x020fc60003f86270 */
[----:B------:R1:W3:Y:S01]  /*8330*/  LD.E R34, desc[UR8][R40.64] ;  /* 0x0000000828227980 */ /* 0x0002e2000c101900 */
[----:B------:R-:W-:Y:S02]  /*8340*/  SEL R23, R8, R7, !P2 ;  /* 0x0000000708177207 */ /* 0x000fe40005000000 */
[----:B0-----:R-:W-:Y:S02]  /*8350*/  SEL R24, R7, R8, !P2 ;  /* 0x0000000807187207 */ /* 0x001fe40005000000 */
[----:B------:R-:W-:Y:S02]  /*8360*/  SEL R25, R15, R16, !P1 ;  /* 0x000000100f197207 */ /* 0x000fe40004800000 */
[----:B------:R-:W-:Y:S01]  /*8370*/  SEL R8, R16, R15, !P1 ;  /* 0x0000000f10087207 */ /* 0x000fe20004800000 */
[--C-:B------:R-:W-:Y:S01]  /*8380*/  IMAD.WIDE R38, R31, 0x4, R20.reuse ;  /* 0x000000041f267825 */ /* 0x100fe200078e0214 */
[----:B------:R-:W-:Y:S02]  /*8390*/  SEL R16, R19, R22, !P3 ;  /* 0x0000001613107207 */ /* 0x000fe40005800000 */
[----:B----4-:R-:W-:Y:S01]  /*83a0*/  ISETP.GE.AND P0, PT, R37, R28, PT ;  /* 0x0000001c2500720c */ /* 0x010fe20003f06270 */
[--C-:B------:R-:W-:Y:S01]  /*83b0*/  IMAD.WIDE R36, R24, 0x4, R20.reuse ;  /* 0x0000000418247825 */ /* 0x100fe200078e0214 */
[----:B------:R-:W4:Y:S04]  /*83c0*/  LD.E R13, desc[UR8][R38.64] ;  /* 0x00000008260d7980 */ /* 0x000f28000c101900 */
[----:B------:R0:W4:Y:S01]  /*83d0*/  LD.E R28, desc[UR8][R36.64] ;  /* 0x00000008241c7980 */ /* 0x000122000c101900 */
[----:B------:R-:W-:-:S04]  /*83e0*/  IMAD.WIDE R44, R25, 0x4, R20 ;  /* 0x00000004192c7825 */ /* 0x000fc800078e0214 */
[--C-:B-1----:R-:W-:Y:S01]  /*83f0*/  IMAD.WIDE R40, R23, 0x4, R20.reuse ;  /* 0x0000000417287825 */ /* 0x102fe200078e0214 */
[----:B------:R-:W-:Y:S01]  /*8400*/  SEL R27, R35, R26, !P4 ;  /* 0x0000001a231b7207 */ /* 0x000fe20006000000 */
[----:B------:R-:W5:Y:S02]  /*8410*/  LD.E R15, desc[UR8][R44.64] ;  /* 0x000000082c0f7980 */ /* 0x000f64000c101900 */
[----:B0-----:R-:W-:-:S04]  /*8420*/  IMAD.WIDE R36, R16, 0x4, R20 ;  /* 0x0000000410247825 */ /* 0x001fc800078e0214 */
[--C-:B------:R-:W-:Y:S01]  /*8430*/  IMAD.WIDE R38, R8, 0x4, R20.reuse ;  /* 0x0000000408267825 */ /* 0x100fe200078e0214 */
[----:B------:R-:W-:Y:S01]  /*8440*/  ISETP.GE.AND P1, PT, R10, R3, PT ;  /* 0x000000030a00720c */ /* 0x000fe20003f26270 */
[----:B------:R-:W5:Y:S01]  /*8450*/  LD.E R36, desc[UR8][R36.64] ;  /* 0x0000000824247980 */ /* 0x000f62000c101900 */
[----:B------:R-:W-:Y:S02]  /*8460*/  SEL R7, R22, R19, !P3 ;  /* 0x0000001316077207 */ /* 0x000fe40005800000 */
[----:B------:R-:W-:Y:S01]  /*8470*/  SEL R26, R26, R35, !P4 ;  /* 0x000000231a1a7207 */ /* 0x000fe20006000000 */
[----:B------:R0:W5:Y:S04]  /*8480*/  LD.E R3, desc[UR8][R40.64] ;  /* 0x0000000828037980 */ /* 0x000168000c101900 */
[----:B------:R1:W5:Y:S01]  /*8490*/  LD.E R10, desc[UR8][R38.64] ;  /* 0x00000008260a7980 */ /* 0x000362000c101900 */
[----:B------:R-:W-:Y:S01]  /*84a0*/  IMAD.WIDE R42, R7, 0x4, R20 ;  /* 0x00000004072a7825 */ /* 0x000fe200078e0214 */
[----:B------:R-:W-:-:S03]  /*84b0*/  SEL R22, R17, R0, !P0 ;  /* 0x0000000011167207 */ /* 0x000fc60004000000 */
[----:B0-----:R-:W-:-:S04]  /*84c0*/  IMAD.WIDE R40, R26, 0x4, R20 ;  /* 0x000000041a287825 */ /* 0x001fc800078e0214 */
[----:B-1----:R-:W-:-:S05]  /*84d0*/  IMAD.WIDE R38, R27, 0x4, R20 ;  /* 0x000000041b267825 */ /* 0x002fca00078e0214 */
[----:B------:R-:W5:Y:S01]  /*84e0*/  LD.E R19, desc[UR8][R38.64] ;  /* 0x0000000826137980 */ /* 0x000f62000c101900 */
[----:B--2---:R-:W-:-:S03]  /*84f0*/  ISETP.GE.AND P2, PT, R30, R5, PT ;  /* 0x000000051e00720c */ /* 0x004fc60003f46270 */
[----:B------:R0:W2:Y:S01]  /*8500*/  LD.E R30, desc[UR8][R40.64] ;  /* 0x00000008281e7980 */ /* 0x0000a2000c101900 */
[----:B---3--:R-:W-:Y:S01]  /*8510*/  ISETP.GE.AND P3, PT, R34, R9, PT ;  /* 0x000000092200720c */ /* 0x008fe20003f66270 */
[----:B------:R-:W-:Y:S02]  /*8520*/  IMAD.WIDE R34, R22, 0x4, R20 ;  /* 0x0000000416227825 */ /* 0x000fe400078e0214 */
[----:B------:R1:W2:Y:S04]  /*8530*/  LD.E R9, desc[UR8][R42.64] ;  /* 0x000000082a097980 */ /* 0x0002a8000c101900 */
[----:B------:R-:W3:Y:S01]  /*8540*/  LD.E R34, desc[UR8][R34.64] ;  /* 0x0000000822227980 */ /* 0x000ee2000c101900 */
[----:B------:R-:W-:Y:S02]  /*8550*/  SEL R5, R4, R33, !P2 ;  /* 0x0000002104057207 */ /* 0x000fe40005000000 */
[----:B----4-:R-:W-:-:S02]  /*8560*/  ISETP.GE.AND P6, PT, R28, R13, PT ;  /* 0x0000000d1c00720c */ /* 0x010fc40003fc6270 */
[----:B------:R-:W-:Y:S02]  /*8570*/  SEL R28, R11, R32, !P1 ;  /* 0x000000200b1c7207 */ /* 0x000fe40004800000 */
[----:B------:R-:W-:-:S03]  /*8580*/  SEL R13, R33, R4, !P2 ;  /* 0x00000004210d7207 */ /* 0x000fc60005000000 */
[----:B0-----:R-:W-:Y:S01]  /*8590*/  IMAD.WIDE R40, R28, 0x4, R20 ;  /* 0x000000041c287825 */ /* 0x001fe200078e0214 */
[----:B-----5:R-:W-:-:S03]  /*85a0*/  ISETP.GE.AND P2, PT, R36, R15, PT ;  /* 0x0000000f2400720c */ /* 0x020fc60003f46270 */
[----:B------:R-:W-:Y:S01]  /*85b0*/  IMAD.WIDE R36, R5, 0x4, R20 ;  /* 0x0000000405247825 */ /* 0x000fe200078e0214 */
[----:B------:R-:W-:-:S05]  /*85c0*/  ISETP.GE.AND P5, PT, R10, R3, PT ;  /* 0x000000030a00720c */ /* 0x000fca0003fa6270 */
[----:B------:R-:W4:Y:S01]  /*85d0*/  LD.E R36, desc[UR8][R36.64] ;  /* 0x0000000824247980 */ /* 0x000f22000c101900 */
[----:B------:R-:W-:Y:S01]  /*85e0*/  SEL R10, R6, R29, !P3 ;  /* 0x0000001d060a7207 */ /* 0x000fe20005800000 */
[--C-:B-1----:R-:W-:Y:S01]  /*85f0*/  IMAD.WIDE R42, R13, 0x4, R20.reuse ;  /* 0x000000040d2a7825 */ /* 0x102fe200078e0214 */
[----:B------:R-:W-:Y:S02]  /*8600*/  SEL R3, R29, R6, !P3 ;  /* 0x000000061d037207 */ /* 0x000fe40005800000 */
[----:B------:R0:W4:Y:S01]  /*8610*/  LD.E R29, desc[UR8][R40.64] ;  /* 0x00000008281d7980 */ /* 0x000122000c101900 */
[----:B------:R-:W-:-:S03]  /*8620*/  IMAD.WIDE R38, R10, 0x4, R20 ;  /* 0x000000040a267825 */ /* 0x000fc600078e0214 */
[----:B------:R-:W5:Y:S01]  /*8630*/  LD.E R15, desc[UR8][R42.64] ;  /* 0x000000082a0f7980 */ /* 0x000f62000c101900 */
[----:B------:R-:W-:-:S05]  /*8640*/  IMAD.WIDE R44, R3, 0x4, R20 ;  /* 0x00000004032c7825 */ /* 0x000fca00078e0214 */
[----:B------:R-:W5:Y:S01]  /*8650*/  LD.E R6, desc[UR8][R44.64] ;  /* 0x000000082c067980 */ /* 0x000f62000c101900 */
[----:B--2---:R-:W-:-:S03]  /*8660*/  ISETP.GE.AND P4, PT, R30, R9, PT ;  /* 0x000000091e00720c */ /* 0x004fc60003f86270 */
[----:B------:R1:W5:Y:S01]  /*8670*/  LD.E R30, desc[UR8][R38.64] ;  /* 0x00000008261e7980 */ /* 0x000362000c101900 */
[----:B---3--:R-:W-:Y:S02]  /*8680*/  ISETP.GE.AND P3, PT, R34, R19, PT ;  /* 0x000000132200720c */ /* 0x008fe40003f66270 */
[----:B------:R-:W-:-:S05]  /*8690*/  SEL R34, R24, R31, !P6 ;  /* 0x0000001f18227207 */ /* 0x000fca0007000000 */
[----:B0-----:R-:W-:-:S05]  /*86a0*/  IMAD.WIDE R40, R34, 0x4, R20 ;  /* 0x0000000422287825 */ /* 0x001fca00078e0214 */
[----:B------:R0:W2:Y:S01]  /*86b0*/  LD.E R19, desc[UR8][R40.64] ;  /* 0x0000000828137980 */ /* 0x0000a2000c101900 */
[----:B------:R-:W-:Y:S02]  /*86c0*/  SEL R31, R31, R24, !P6 ;  /* 0x000000181f1f7207 */ /* 0x000fe40007000000 */
[----:B------:R-:W-:Y:S02]  /*86d0*/  SEL R4, R8, R23, !P5 ;  /* 0x0000001708047207 */ /* 0x000fe40006800000 */
[----:B------:R-:W-:Y:S01]  /*86e0*/  SEL R9, R0, R17, !P0 ;  /* 0x0000001100097207 */ /* 0x000fe20004000000 */
[--C-:B-1----:R-:W-:Y:S01]  /*86f0*/  IMAD.WIDE R38, R31, 0x4, R20.reuse ;  /* 0x000000041f267825 */ /* 0x102fe200078e0214 */
[----:B------:R-:W-:Y:S02]  /*8700*/  SEL R17, R23, R8, !P5 ;  /* 0x0000000817117207 */ /* 0x000fe40006800000 */
[----:B------:R-:W-:Y:S01]  /*8710*/  SEL R8, R16, R25, !P2 ;  /* 0x0000001910087207 */ /* 0x000fe20005000000 */
[--C-:B------:R-:W-:Y:S01]  /*8720*/  IMAD.WIDE R42, R4, 0x4, R20.reuse ;  /* 0x00000004042a7825 */ /* 0x100fe200078e0214 */
[----:B------:R-:W3:Y:S03]  /*8730*/  LD.E R0, desc[UR8][R38.64] ;  /* 0x0000000826007980 */ /* 0x000ee6000c101900 */
[----:B0-----:R-:W-:-:S05]  /*8740*/  IMAD.WIDE R40, R8, 0x4, R20 ;  /* 0x0000000408287825 */ /* 0x001fca00078e0214 */
[----:B------:R-:W3:Y:S01]  /*8750*/  LD.E R24, desc[UR8][R40.64] ;  /* 0x0000000828187980 */ /* 0x000ee2000c101900 */
[----:B------:R-:W-:Y:S02]  /*8760*/  SEL R25, R25, R16, !P2 ;  /* 0x0000001019197207 */ /* 0x000fe40005000000 */
[----:B----4-:R-:W-:Y:S01]  /*8770*/  ISETP.GE.AND P0, PT, R36, R29, PT ;  /* 0x0000001d2400720c */ /* 0x010fe20003f06270 */
[--C-:B------:R-:W-:Y:S01]  /*8780*/  IMAD.WIDE R36, R17, 0x4, R20.reuse ;  /* 0x0000000411247825 */ /* 0x100fe200078e0214 */
[----:B------:R0:W3:Y:S01]  /*8790*/  LD.E R29, desc[UR8][R42.64] ;  /* 0x000000082a1d7980 */ /* 0x0000e2000c101900 */
[----:B------:R-:W-:Y:S02]  /*87a0*/  SEL R16, R26, R7, !P4 ;  /* 0x000000071a107207 */ /* 0x000fe40006000000 */
[----:B------:R-:W-:Y:S01]  /*87b0*/  IMAD.WIDE R44, R25, 0x4, R20 ;  /* 0x00000004192c7825 */ /* 0x000fe200078e0214 */
[----:B------:R-:W-:-:S03]  /*87c0*/  SEL R7, R7, R26, !P4 ;  /* 0x0000001a07077207 */ /* 0x000fc60006000000 */
[----:B0-----:R-:W-:-:S05]  /*87d0*/  IMAD.WIDE R42, R16, 0x4, R20 ;  /* 0x00000004102a7825 */ /* 0x001fca00078e0214 */
[----:B------:R-:W4:Y:S01]  /*87e0*/  LD.E R26, desc[UR8][R42.64] ;  /* 0x000000082a1a7980 */ /* 0x000f22000c101900 */
[----:B-----5:R-:W-:-:S03]  /*87f0*/  ISETP.GE.AND P5, PT, R30, R15, PT ;  /* 0x0000000f1e00720c */ /* 0x020fc60003fa6270 */
[----:B------:R0:W5:Y:S01]  /*8800*/  LD.E R15, desc[UR8][R36.64] ;  /* 0x00000008240f7980 */ /* 0x000162000c101900 */
[----:B--2---:R-:W-:-:S03]  /*8810*/  ISETP.GE.AND P2, PT, R19, R6, PT ;  /* 0x000000061300720c */ /* 0x004fc60003f46270 */
[----:B------:R-:W4:Y:S01]  /*8820*/  LD.E R19, desc[UR8][R44.64] ;  /* 0x000000082c137980 */ /* 0x000f22000c101900 */
[----:B------:R-:W-:Y:S02]  /*8830*/  SEL R6, R22, R27, !P3 ;  /* 0x0000001b16067207 */ /* 0x000fe40005800000 */
[----:B------:R-:W-:-:S03]  /*8840*/  SEL R22, R27, R22, !P3 ;  /* 0x000000161b167207 */ /* 0x000fc60005800000 */
[--C-:B------:R-:W-:Y:S01]  /*8850*/  IMAD.WIDE R38, R6, 0x4, R20.reuse ;  /* 0x0000000406267825 */ /* 0x100fe200078e0214 */
[----:B------:R-:W-:Y:S02]  /*8860*/  SEL R11, R32, R11, !P1 ;  /* 0x0000000b200b7207 */ /* 0x000fe40004800000 */
[----:B------:R-:W-:Y:S01]  /*8870*/  SEL R27, R28, R5, !P0 ;  /* 0x000000051c1b7207 */ /* 0x000fe20004000000 */
[--C-:B0-----:R-:W-:Y:S01]  /*8880*/  IMAD.WIDE R36, R7, 0x4, R20.reuse ;  /* 0x0000000407247825 */ /* 0x101fe200078e0214 */
[----:B------:R0:W2:Y:S01]  /*8890*/  LD.E R23, desc[UR8][R38.64] ;  /* 0x0000000826177980 */ /* 0x0000a2000c101900 */
[----:B------:R-:W-:Y:S02]  /*88a0*/  SEL R28, R5, R28, !P0 ;  /* 0x0000001c051c7207 */ /* 0x000fe40004000000 */
[----:B------:R-:W-:Y:S01]  /*88b0*/  IMAD.WIDE R32, R22, 0x4, R20 ;  /* 0x0000000416207825 */ /* 0x000fe200078e0214 */
[----:B------:R1:W2:Y:S01]  /*88c0*/  LD.E R30, desc[UR8][R36.64] ;  /* 0x00000008241e7980 */ /* 0x0002a2000c101900 */
[----:B------:R-:W-:-:S02]  /*88d0*/  SEL R5, R13, R10, !P5 ;  /* 0x0000000a0d057207 */ /* 0x000fc40006800000 */
[--C-:B0-----:R-:W-:Y:S01]  /*88e0*/  IMAD.WIDE R38, R9, 0x4, R20.reuse ;  /* 0x0000000409267825 */ /* 0x101fe200078e0214 */
[----:B------:R-:W-:Y:S02]  /*88f0*/  SEL R10, R10, R13, !P5 ;  /* 0x0000000d0a0a7207 */ /* 0x000fe40006800000 */
[----:B------:R0:W2:Y:S01]  /*8900*/  LD.E R13, desc[UR8][R32.64] ;  /* 0x00000008200d7980 */ /* 0x0000a2000c101900 */
[----:B-1----:R-:W-:-:S04]  /*8910*/  IMAD.WIDE R36, R11, 0x4, R20 ;  /* 0x000000040b247825 */ /* 0x002fc800078e0214 */
[--C-:B------:R-:W-:Y:S01]  /*8920*/  IMAD.WIDE R44, R28, 0x4, R20.reuse ;  /* 0x000000041c2c7825 */ /* 0x100fe200078e0214 */
[----:B---3--:R-:W-:Y:S02]  /*8930*/  ISETP.GE.AND P0, PT, R29, R0, PT ;  /* 0x000000001d00720c */ /* 0x008fe40003f06270 */
[----:B------:R1:W3:Y:S01]  /*8940*/  LD.E R0, desc[UR8][R38.64] ;  /* 0x0000000826007980 */ /* 0x0002e2000c101900 */
[----:B------:R-:W-:-:S04]  /*8950*/  IMAD.WIDE R42, R27, 0x4, R20 ;  /* 0x000000041b2a7825 */ /* 0x000fc800078e0214 */
[----:B------:R-:W-:Y:S01]  /*8960*/  IMAD.WIDE R40, R10, 0x4, R20 ;  /* 0x000000040a287825 */ /* 0x000fe200078e0214 */
[----:B-----5:R-:W-:Y:S02]  /*8970*/  ISETP.GE.AND P1, PT, R24, R15, PT ;  /* 0x0000000f1800720c */ /* 0x020fe40003f26270 */
[----:B------:R5:W3:Y:S04]  /*8980*/  LD.E R15, desc[UR8][R36.64] ;  /* 0x00000008240f7980 */ /* 0x000ae8000c101900 */
[----:B------:R-:W3:Y:S01]  /*8990*/  LD.E R24, desc[UR8][R44.64] ;  /* 0x000000082c187980 */ /* 0x000ee2000c101900 */
[----:B----4-:R-:W-:-:S03]  /*89a0*/  ISETP.GE.AND P4, PT, R26, R19, PT ;  /* 0x000000131a00720c */ /* 0x010fc60003f86270 */
[----:B------:R-:W4:Y:S04]  /*89b0*/  LD.E R19, desc[UR8][R42.64] ;  /* 0x000000082a137980 */ /* 0x000f28000c101900 */
[----:B------:R2:W4:Y:S01]  /*89c0*/  LD.E R26, desc[UR8][R40.64] ;  /* 0x00000008281a7980 */ /* 0x000522000c101900 */
[----:B0-----:R-:W-:Y:S02]  /*89d0*/  SEL R32, R34, R3, !P2 ;  /* 0x0000000322207207 */ /* 0x001fe40005000000 */
[----:B------:R-:W-:Y:S02]  /*89e0*/  SEL R29, R31, R4, !P0 ;  /* 0x000000041f1d7207 */ /* 0x000fe40004000000 */
[----:B------:R-:W-:Y:S02]  /*89f0*/  SEL R3, R3, R34, !P2 ;  /* 0x0000002203037207 */ /* 0x000fe40005000000 */
[----:B------:R-:W-:Y:S01]  /*8a00*/  SEL R4, R4, R31, !P0 ;  /* 0x0000001f04047207 */ /* 0x000fe20004000000 */
[----:B-1----:R-:W-:Y:S01]  /*8a10*/  IMAD.WIDE R38, R5, 0x4, R20 ;  /* 0x0000000405267825 */ /* 0x002fe200078e0214 */
[----:B------:R-:W-:-:S02]  /*8a20*/  SEL R31, R17, R8, !P1 ;  /* 0x00000008111f7207 */ /* 0x000fc40004800000 */
[----:B------:R-:W-:Y:S01]  /*8a30*/  SEL R8, R8, R17, !P1 ;  /* 0x0000001108087207 */ /* 0x000fe20004800000 */
[--C-:B-----5:R-:W-:Y:S01]  /*8a40*/  IMAD.WIDE R36, R32, 0x4, R20.reuse ;  /* 0x0000000420247825 */ /* 0x120fe200078e0214 */
[----:B--2---:R-:W-:Y:S02]  /*8a50*/  ISETP.GE.AND P3, PT, R23, R30, PT ;  /* 0x0000001e1700720c */ /* 0x004fe40003f66270 */
[----:B------:R0:W2:Y:S01]  /*8a60*/  LD.E R23, desc[UR8][R38.64] ;  /* 0x0000000826177980 */ /* 0x0000a2000c101900 */
[----:B------:R-:W-:-:S03]  /*8a70*/  IMAD.WIDE R40, R3, 0x4, R20 ;  /* 0x0000000403287825 */ /* 0x000fc600078e0214 */
[----:B------:R-:W2:Y:S01]  /*8a80*/  LD.E R30, desc[UR8][R36.64] ;  /* 0x00000008241e7980 */ /* 0x000ea2000c101900 */
[----:B------:R-:W-:-:S04]  /*8a90*/  IMAD.WIDE R34, R4, 0x4, R20 ;  /* 0x0000000404227825 */ /* 0x000fc800078e0214 */
[----:B------:R-:W-:-:S04]  /*8aa0*/  IMAD.WIDE R44, R8, 0x4, R20 ;  /* 0x00000004082c7825 */ /* 0x000fc800078e0214 */
[----:B0-----:R-:W-:Y:S01]  /*8ab0*/  IMAD.WIDE R38, R29, 0x4, R20 ;  /* 0x000000041d267825 */ /* 0x001fe200078e0214 */
[----:B---3--:R-:W-:Y:S01]  /*8ac0*/  ISETP.GE.AND P0, PT, R0, R13, PT ;  /* 0x0000000d0000720c */ /* 0x008fe20003f06270 */
[----:B------:R0:W3:Y:S04]  /*8ad0*/  LD.E R36, desc[UR8][R40.64] ;  /* 0x0000000828247980 */ /* 0x0000e8000c101900 */
[----:B------:R1:W3:Y:S04]  /*8ae0*/  LD.E R13, desc[UR8][R34.64] ;  /* 0x00000008220d7980 */ /* 0x0002e8000c101900 */
[----:B------:R-:W5:Y:S01]  /*8af0*/  LD.E R38, desc[UR8][R38.64] ;  /* 0x0000000826267980 */ /* 0x000f62000c101900 */
[----:B------:R-:W-:-:S02]  /*8b00*/  SEL R17, R25, R16, !P4 ;  /* 0x0000001019117207 */ /* 0x000fc40006000000 */
[----:B------:R-:W-:-:S05]  /*8b10*/  SEL R16, R16, R25, !P4 ;  /* 0x0000001910107207 */ /* 0x000fca0006000000 */
[--C-:B------:R-:W-:Y:S01]  /*8b20*/  IMAD.WIDE R42, R16, 0x4, R20.reuse ;  /* 0x00000004102a7825 */ /* 0x100fe200078e0214 */
[----:B------:R-:W-:Y:S02]  /*8b30*/  ISETP.GE.AND P1, PT, R24, R15, PT ;  /* 0x0000000f1800720c */ /* 0x000fe40003f26270 */
[----:B------:R3:W5:Y:S01]  /*8b40*/  LD.E R15, desc[UR8][R44.64] ;  /* 0x000000082c0f7980 */ /* 0x000762000c101900 */
[----:B------:R-:W-:-:S06]  /*8b50*/  IMAD.WIDE R24, R31, 0x4, R20 ;  /* 0x000000041f187825 */ /* 0x000fcc00078e0214 */
[----:B------:R-:W5:Y:S01]  /*8b60*/  LD.E R24, desc[UR8][R24.64] ;  /* 0x0000000818187980 */ /* 0x000f62000c101900 */
[----:B----4-:R-:W-:-:S03]  /*8b70*/  ISETP.GE.AND P4, PT, R26, R19, PT ;  /* 0x000000131a00720c */ /* 0x010fc60003f86270 */
[----:B------:R4:W4:Y:S01]  /*8b80*/  LD.E R19, desc[UR8][R42.64] ;  /* 0x000000082a137980 */ /* 0x000922000c101900 */
[----:B------:R-:W-:Y:S01]  /*8b90*/  SEL R0, R6, R7, !P3 ;  /* 0x0000000706007207 */ /* 0x000fe20005800000 */
[----:B0-----:R-:W-:-:S04]  /*8ba0*/  IMAD.WIDE R40, R17, 0x4, R20 ;  /* 0x0000000411287825 */ /* 0x001fc800078e0214 */
[----:B-1----:R-:W-:Y:S01]  /*8bb0*/  IMAD.WIDE R34, R0, 0x4, R20 ;  /* 0x0000000400227825 */ /* 0x002fe200078e0214 */
[----:B------:R0:W4:Y:S05]  /*8bc0*/  LD.E R33, desc[UR8][R40.64] ;  /* 0x0000000828217980 */ /* 0x00012a000c101900 */
[----:B------:R-:W4:Y:S01]  /*8bd0*/  LD.E R34, desc[UR8][R34.64] ;  /* 0x0000000822227980 */ /* 0x000f22000c101900 */
[----:B------:R-:W-:Y:S02]  /*8be0*/  SEL R6, R7, R6, !P3 ;  /* 0x0000000607067207 */ /* 0x000fe40005800000 */
[----:B--2---:R-:W-:Y:S02]  /*8bf0*/  ISETP.GE.AND P2, PT, R30, R23, PT ;  /* 0x000000171e00720c */ /* 0x004fe40003f46270 */
[----:B------:R-:W-:-:S02]  /*8c00*/  SEL R30, R11, R28, !P1 ;  /* 0x0000001c0b1e7207 */ /* 0x000fc40004800000 */
[----:B---3--:R-:W-:Y:S02]  /*8c10*/  ISETP.GE.AND P6, PT, R13, R36, PT ;  /* 0x000000240d00720c */ /* 0x008fe40003fc6270 */
[----:B------:R-:W-:Y:S01]  /*8c20*/  SEL R13, R9, R22, !P0 ;  /* 0x00000016090d7207 */ /* 0x000fe20004000000 */
[----:B------:R-:W-:-:S05]  /*8c30*/  IMAD.WIDE R36, R6, 0x4, R20 ;  /* 0x0000000406247825 */ /* 0x000fca00078e0214 */
[----:B------:R1:W2:Y:S01]  /*8c40*/  LD.E R25, desc[UR8][R36.64] ;  /* 0x0000000824197980 */ /* 0x0002a2000c101900 */
[----:B------:R-:W-:Y:S01]  /*8c50*/  IMAD.WIDE R44, R30, 0x4, R20 ;  /* 0x000000041e2c7825 */ /* 0x000fe200078e0214 */
[----:B-----5:R-:W-:-:S03]  /*8c60*/  ISETP.GE.AND P3, PT, R15, R38, PT ;  /* 0x000000260f00720c */ /* 0x020fc60003f66270 */
[--C-:B------:R-:W-:Y:S01]  /*8c70*/  IMAD.WIDE R38, R13, 0x4, R20.reuse ;  /* 0x000000040d267825 */ /* 0x100fe200078e0214 */
[----:B------:R-:W-:Y:S02]  /*8c80*/  SEL R15, R27, R10, !P4 ;  /* 0x0000000a1b0f7207 */ /* 0x000fe40006000000 */
[----:B------:R-:W-:Y:S02]  /*8c90*/  SEL R27, R10, R27, !P4 ;  /* 0x0000001b0a1b7207 */ /* 0x000fe40006000000 */
[----:B------:R3:W2:Y:S03]  /*8ca0*/  LD.E R26, desc[UR8][R38.64] ;  /* 0x00000008261a7980 */ /* 0x0006a6000c101900 */
[----:B----4-:R-:W-:-:S05]  /*8cb0*/  IMAD.WIDE R42, R27, 0x4, R20 ;  /* 0x000000041b2a7825 */ /* 0x010fca00078e0214 */
[----:B------:R4:W5:Y:S01]  /*8cc0*/  LD.E R23, desc[UR8][R42.64] ;  /* 0x000000082a177980 */ /* 0x000962000c101900 */
[----:B------:R-:W-:-:S03]  /*8cd0*/  ISETP.GE.AND P5, PT, R19, R24, PT ;  /* 0x000000181300720c */ /* 0x000fc60003fa6270 */
[----:B------:R4:W5:Y:S01]  /*8ce0*/  LD.E R24, desc[UR8][R44.64] ;  /* 0x000000082c187980 */ /* 0x000962000c101900 */
[----:B0-----:R-:W-:Y:S01]  /*8cf0*/  IMAD.WIDE R40, R15, 0x4, R20 ;  /* 0x000000040f287825 */ /* 0x001fe200078e0214 */
[----:B------:R-:W-:-:S04]  /*8d00*/  ISETP.GE.AND P4, PT, R34, R33, PT ;  /* 0x000000212200720c */ /* 0x000fc80003f86270 */
[----:B------:R-:W5:Y:S01]  /*8d10*/  LD.E R7, desc[UR8][R40.64] ;  /* 0x0000000828077980 */ /* 0x000f62000c101900 */
[----:B------:R-:W-:-:S05]  /*8d20*/  SEL R34, R32, R5, !P2 ;  /* 0x0000000520227207 */ /* 0x000fca0005000000 */
[--C-:B-1----:R-:W-:Y:S01]  /*8d30*/  IMAD.WIDE R36, R34, 0x4, R20.reuse ;  /* 0x0000000422247825 */ /* 0x102fe200078e0214 */
[----:B------:R-:W-:Y:S02]  /*8d40*/  SEL R32, R5, R32, !P2 ;  /* 0x0000002005207207 */ /* 0x000fe40005000000 */
[----:B------:R-:W-:Y:S02]  /*8d50*/  SEL R19, R4, R3, !P6 ;  /* 0x0000000304137207 */ /* 0x000fe40007000000 */
[----:B------:R-:W5:Y:S01]  /*8d60*/  LD.E R10, desc[UR8][R36.64] ;  /* 0x00000008240a7980 */ /* 0x000f62000c101900 */
[----:B------:R-:W-:Y:S01]  /*8d70*/  SEL R5, R8, R29, !P3 ;  /* 0x0000001d08057207 */ /* 0x000fe20005800000 */
[--C-:B---3--:R-:W-:Y:S01]  /*8d80*/  IMAD.WIDE R38, R32, 0x4, R20.reuse ;  /* 0x0000000420267825 */ /* 0x108fe200078e0214 */
[----:B------:R-:W-:Y:S02]  /*8d90*/  SEL R29, R29, R8, !P3 ;  /* 0x000000081d1d7207 */ /* 0x000fe40005800000 */
[----:B------:R-:W-:Y:S01]  /*8da0*/  SEL R8, R16, R31, !P5 ;  /* 0x0000001f10087207 */ /* 0x000fe20006800000 */
[----:B----4-:R-:W-:Y:S01]  /*8db0*/  IMAD.WIDE R42, R19, 0x4, R20 ;  /* 0x00000004132a7825 */ /* 0x010fe200078e0214 */
[----:B------:R-:W-:-:S02]  /*8dc0*/  SEL R9, R22, R9, !P0 ;  /* 0x0000000916097207 */ /* 0x000fc40004000000 */
[----:B------:R-:W-:Y:S01]  /*8dd0*/  SEL R4, R3, R4, !P6 ;  /* 0x0000000403047207 */ /* 0x000fe20007000000 */
[--C-:B------:R-:W-:Y:S01]  /*8de0*/  IMAD.WIDE R44, R29, 0x4, R20.reuse ;  /* 0x000000041d2c7825 */ /* 0x100fe200078e0214 */
[----:B------:R-:W3:Y:S04]  /*8df0*/  LD.E R3, desc[UR8][R38.64] ;  /* 0x0000000826037980 */ /* 0x000ee8000c101900 */
[----:B------:R0:W3:Y:S02]  /*8e00*/  LD.E R22, desc[UR8][R42.64] ;  /* 0x000000082a167980 */ /* 0x0000e4000c101900 */
[----:B0-----:R-:W-:-:S04]  /*8e10*/  IMAD.WIDE R42, R8, 0x4, R20 ;  /* 0x00000004082a7825 */ /* 0x001fc800078e0214 */
[----:B------:R-:W-:-:S04]  /*8e20*/  IMAD.WIDE R36, R4, 0x4, R20 ;  /* 0x0000000404247825 */ /* 0x000fc800078e0214 */
[----:B------:R-:W-:Y:S01]  /*8e30*/  IMAD.WIDE R40, R5, 0x4, R20 ;  /* 0x0000000405287825 */ /* 0x000fe200078e0214 */
[----:B--2---:R-:W-:Y:S02]  /*8e40*/  ISETP.GE.AND P0, PT, R26, R25, PT ;  /* 0x000000191a00720c */ /* 0x004fe40003f06270 */
[----:B------:R-:W2:Y:S04]  /*8e50*/  LD.E R25, desc[UR8][R44.64] ;  /* 0x000000082c197980 */ /* 0x000ea8000c101900 */
[----:B------:R-:W2:Y:S01]  /*8e60*/  LD.E R26, desc[UR8][R42.64] ;  /* 0x000000082a1a7980 */ /* 0x000ea2000c101900 */
[----:B-----5:R-:W-:-:S03]  /*8e70*/  ISETP.GE.AND P6, PT, R23, R24, PT ;  /* 0x000000181700720c */ /* 0x020fc60003fc6270 */
[----:B------:R0:W4:Y:S04]  /*8e80*/  LD.E R23, desc[UR8][R36.64] ;  /* 0x0000000824177980 */ /* 0x000128000c101900 */
[----:B------:R1:W4:Y:S01]  /*8e90*/  LD.E R24, desc[UR8][R40.64] ;  /* 0x0000000828187980 */ /* 0x000322000c101900 */
[----:B------:R-:W-:Y:S02]  /*8ea0*/  SEL R31, R31, R16, !P5 ;  /* 0x000000101f1f7207 */ /* 0x000fe40006800000 */
[----:B------:R-:W-:-:S03]  /*8eb0*/  SEL R16, R0, R17, !P4 ;  /* 0x0000001100107207 */ /* 0x000fc60006000000 */
[----:B0-----:R-:W-:-:S04]  /*8ec0*/  IMAD.WIDE R36, R31, 0x4, R20 ;  /* 0x000000041f247825 */ /* 0x001fc800078e0214 */
[--C-:B------:R-:W-:Y:S01]  /*8ed0*/  IMAD.WIDE R38, R16, 0x4, R20.reuse ;  /* 0x0000000410267825 */ /* 0x100fe200078e0214 */
[----:B------:R-:W-:Y:S02]  /*8ee0*/  SEL R17, R17, R0, !P4 ;  /* 0x0000000011117207 */ /* 0x000fe40006000000 */
[----:B------:R-:W-:Y:S02]  /*8ef0*/  ISETP.GE.AND P2, PT, R10, R7, PT ;  /* 0x000000070a00720c */ /* 0x000fe40003f46270 */
[----:B------:R0:W5:Y:S04]  /*8f00*/  LD.E R7, desc[UR8][R38.64] ;  /* 0x0000000826077980 */ /* 0x000168000c101900 */
[----:B------:R-:W5:Y:S01]  /*8f10*/  LD.E R10, desc[UR8][R36.64] ;  /* 0x00000008240a7980 */ /* 0x000f62000c101900 */
[----:B------:R-:W-:Y:S01]  /*8f20*/  SEL R0, R6, R13, !P0 ;  /* 0x0000000d06007207 */ /* 0x000fe20004000000 */
[----:B-1----:R-:W-:Y:S01]  /*8f30*/  IMAD.WIDE R40, R17, 0x4, R20 ;  /* 0x0000000411287825 */ /* 0x002fe200078e0214 */
[----:B------:R-:W-:-:S02]  /*8f40*/  SEL R6, R13, R6, !P0 ;  /* 0x000000060d067207 */ /* 0x000fc40004000000 */
[----:B------:R-:W-:Y:S02]  /*8f50*/  SEL R13, R30, R27, !P6 ;  /* 0x0000001b1e0d7207 */ /* 0x000fe40007000000 */
[----:B------:R-:W-:Y:S02]  /*8f60*/  SEL R11, R28, R11, !P1 ;  /* 0x0000000b1c0b7207 */ /* 0x000fe40004800000 */
[----:B------:R-:W-:Y:S02]  /*8f70*/  SEL R30, R27, R30, !P6 ;  /* 0x0000001e1b1e7207 */ /* 0x000fe40007000000 */
[----:B---3--:R-:W-:Y:S01]  /*8f80*/  ISETP.GE.AND P1, PT, R22, R3, PT ;  /* 0x000000031600720c */ /* 0x008fe20003f26270 */
[--C-:B------:R-:W-:Y:S01]  /*8f90*/  IMAD.WIDE R42, R11, 0x4, R20.reuse ;  /* 0x000000040b2a7825 */ /* 0x100fe200078e0214 */
[----:B------:R1:W3:Y:S03]  /*8fa0*/  LD.E R3, desc[UR8][R40.64] ;  /* 0x0000000828037980 */ /* 0x0002e6000c101900 */
[----:B0-----:R-:W-:-:S05]  /*8fb0*/  IMAD.WIDE R38, R6, 0x4, R20 ;  /* 0x0000000406267825 */ /* 0x001fca00078e0214 */
[----:B------:R0:W3:Y:S01]  /*8fc0*/  LD.E R22, desc[UR8][R38.64] ;  /* 0x0000000826167980 */ /* 0x0000e2000c101900 */
[----:B-1----:R-:W-:-:S04]  /*8fd0*/  IMAD.WIDE R40, R30, 0x4, R20 ;  /* 0x000000041e287825 */ /* 0x002fc800078e0214 */
[----:B------:R-:W-:-:S04]  /*8fe0*/  IMAD.WIDE R36, R9, 0x4, R20 ;  /* 0x0000000409247825 */ /* 0x000fc800078e0214 */
[----:B------:R-:W-:Y:S01]  /*8ff0*/  IMAD.WIDE R44, R0, 0x4, R20 ;  /* 0x00000004002c7825 */ /* 0x000fe200078e0214 */
[----:B--2---:R-:W-:Y:S02]  /*9000*/  ISETP.GE.AND P4, PT, R26, R25, PT ;  /* 0x000000191a00720c */ /* 0x004fe40003f86270 */
[----:B------:R-:W2:Y:S04]  /*9010*/  LD.E R25, desc[UR8][R42.64] ;  /* 0x000000082a197980 */ /* 0x000ea8000c101900 */
[----:B------:R-:W2:Y:S01]  /*9020*/  LD.E R26, desc[UR8][R40.64] ;  /* 0x00000008281a7980 */ /* 0x000ea2000c101900 */
[----:B----4-:R-:W-:-:S03]  /*9030*/  ISETP.GE.AND P3, PT, R24, R23, PT ;  /* 0x000000171800720c */ /* 0x010fc60003f66270 */
[----:B------:R1:W4:Y:S04]  /*9040*/  LD.E R23, desc[UR8][R36.64] ;  /* 0x0000000824177980 */ /* 0x000328000c101900 */
[----:B------:R-:W4:Y:S01]  /*9050*/  LD.E R24, desc[UR8][R44.64] ;  /* 0x000000082c187980 */ /* 0x000f22000c101900 */
[----:B0-----:R-:W-:-:S05]  /*9060*/  IMAD.WIDE R38, R13, 0x4, R20 ;  /* 0x000000040d267825 */ /* 0x001fca00078e0214 */
[----:B------:R0:W4:Y:S01]  /*9070*/  LD.E R27, desc[UR8][R38.64] ;  /* 0x00000008261b7980 */ /* 0x000122000c101900 */
[----:B-----5:R-:W-:Y:S02]  /*9080*/  ISETP.GE.AND P0, PT, R7, R10, PT ;  /* 0x0000000a0700720c */ /* 0x020fe40003f06270 */
[----:B------:R-:W-:Y:S02]  /*9090*/  SEL R10, R34, R15, !P2 ;  /* 0x0000000f220a7207 */ /* 0x000fe40005000000 */
[----:B------:R-:W-:Y:S02]  /*90a0*/  SEL R7, R32, R19, !P1 ;  /* 0x0000001320077207 */ /* 0x000fe40004800000 */
[----:B------:R-:W-:Y:S01]  /*90b0*/  SEL R32, R19, R32, !P1 ;  /* 0x0000002013207207 */ /* 0x000fe20004800000 */
[----:B-1----:R-:W-:Y:S01]  /*90c0*/  IMAD.WIDE R36, R10, 0x4, R20 ;  /* 0x000000040a247825 */ /* 0x002fe200078e0214 */
[----:B------:R-:W-:Y:S02]  /*90d0*/  SEL R19, R4, R5, !P3 ;  /* 0x0000000504137207 */ /* 0x000fe40005800000 */
[----:B------:R-:W-:-:S02]  /*90e0*/  SEL R4, R5, R4, !P3 ;  /* 0x0000000405047207 */ /* 0x000fc40005800000 */
[----:B------:R-:W-:Y:S01]  /*90f0*/  SEL R5, R29, R8, !P4 ;  /* 0x000000081d057207 */ /* 0x000fe20006000000 */
[----:B------:R1:W5:Y:S01]  /*9100*/  LD.E R28, desc[UR8][R36.64] ;  /* 0x00000008241c7980 */ /* 0x000362000c101900 */
[----:B------:R-:W-:Y:S02]  /*9110*/  SEL R8, R8, R29, !P4 ;  /* 0x0000001d08087207 */ /* 0x000fe40006000000 */
[----:B------:R-:W-:Y:S01]  /*9120*/  SEL R15, R15, R34, !P2 ;  /* 0x000000220f0f7207 */ /* 0x000fe20005000000 */
[----:B0-----:R-:W-:-:S04]  /*9130*/  IMAD.WIDE R38, R32, 0x4, R20 ;  /* 0x0000000420267825 */ /* 0x001fc800078e0214 */
[--C-:B------:R-:W-:Y:S01]  /*9140*/  IMAD.WIDE R42, R8, 0x4, R20.reuse ;  /* 0x00000004082a7825 */ /* 0x100fe200078e0214 */
[----:B---3--:R-:W-:Y:S01]  /*9150*/  ISETP.GE.AND P3, PT, R22, R3, PT ;  /* 0x000000031600720c */ /* 0x008fe20003f66270 */
[----:B------:R-:W3:Y:S02]  /*9160*/  LD.E R29, desc[UR8][R38.64] ;  /* 0x00000008261d7980 */ /* 0x000ee4000c101900 */
[----:B-1----:R-:W-:-:S04]  /*9170*/  IMAD.WIDE R36, R19, 0x4, R20 ;  /* 0x0000000413247825 */ /* 0x002fc800078e0214 */
[--C-:B------:R-:W-:Y:S02]  /*9180*/  IMAD.WIDE R40, R15, 0x4, R20.reuse ;  /* 0x000000040f287825 */ /* 0x100fe400078e0214 */
[----:B------:R-:W3:Y:S04]  /*9190*/  LD.E R36, desc[UR8][R36.64] ;  /* 0x0000000824247980 */ /* 0x000ee8000c101900 */
[----:B------:R0:W3:Y:S01]  /*91a0*/  LD.E R22, desc[UR8][R40.64] ;  /* 0x0000000828167980 */ /* 0x0000e2000c101900 */
[----:B------:R-:W-:-:S04]  /*91b0*/  IMAD.WIDE R34, R7, 0x4, R20 ;  /* 0x0000000407227825 */ /* 0x000fc800078e0214 */
[----:B------:R-:W-:Y:S02]  /*91c0*/  IMAD.WIDE R44, R4, 0x4, R20 ;  /* 0x00000004042c7825 */ /* 0x000fe400078e0214 */
[----:B------:R-:W3:Y:S01]  /*91d0*/  LD.E R34, desc[UR8][R34.64] ;  /* 0x0000000822227980 */ /* 0x000ee2000c101900 */
[----:B--2---:R-:W-:-:S03]  /*91e0*/  ISETP.GE.AND P2, PT, R26, R25, PT ;  /* 0x000000191a00720c */ /* 0x004fc60003f46270 */
[----:B------:R-:W2:Y:S01]  /*91f0*/  LD.E R25, desc[UR8][R42.64] ;  /* 0x000000082a197980 */ /* 0x000ea2000c101900 */
[----:B----4-:R-:W-:-:S03]  /*9200*/  ISETP.GE.AND P4, PT, R23, R24, PT ;  /* 0x000000181700720c */ /* 0x010fc60003f86270 */
[----:B------:R1:W4:Y:S01]  /*9210*/  LD.E R23, desc[UR8][R44.64] ;  /* 0x000000082c177980 */ /* 0x000322000c101900 */
[----:B------:R-:W-:Y:S01]  /*9220*/  SEL R26, R16, R31, !P0 ;  /* 0x0000001f101a7207 */ /* 0x000fe20004000000 */
[----:B0-----:R-:W-:Y:S01]  /*9230*/  IMAD.WIDE R40, R5, 0x4, R20 ;  /* 0x0000000405287825 */ /* 0x001fe200078e0214 */
[----:B------:R-:W-:-:S03]  /*9240*/  SEL R31, R31, R16, !P0 ;  /* 0x000000101f1f7207 */ /* 0x000fc60004000000 */
[--C-:B------:R-:W-:Y:S01]  /*9250*/  IMAD.WIDE R38, R26, 0x4, R20.reuse ;  /* 0x000000041a267825 */ /* 0x100fe200078e0214 */
[----:B------:R-:W4:Y:S01]  /*9260*/  LD.E R24, desc[UR8][R40.64] ;  /* 0x0000000828187980 */ /* 0x000f22000c101900 */
[----:B------:R-:W-:Y:S02]  /*9270*/  SEL R3, R17, R6, !P3 ;  /* 0x0000000611037207 */ /* 0x000fe40005800000 */
[--C-:B-1----:R-:W-:Y:S01]  /*9280*/  IMAD.WIDE R44, R31, 0x4, R20.reuse ;  /* 0x000000041f2c7825 */ /* 0x102fe200078e0214 */
[----:B------:R0:W4:Y:S01]  /*9290*/  LD.E R33, desc[UR8][R38.64] ;  /* 0x0000000826217980 */ /* 0x000122000c101900 */
[----:B-----5:R-:W-:Y:S02]  /*92a0*/  ISETP.GE.AND P1, PT, R28, R27, PT ;  /* 0x0000001b1c00720c */ /* 0x020fe40003f26270 */
[----:B------:R-:W-:Y:S01]  /*92b0*/  SEL R28, R6, R17, !P3 ;  /* 0x00000011061c7207 */ /* 0x000fe20005800000 */
[----:B------:R-:W5:Y:S01]  /*92c0*/  LD.E R27, desc[UR8][R44.64] ;  /* 0x000000082c1b7980 */ /* 0x000f62000c101900 */
[----:B------:R-:W-:Y:S01]  /*92d0*/  SEL R6, R10, R13, !P1 ;  /* 0x0000000d0a067207 */ /* 0x000fe20004800000 */
[----:B------:R-:W-:-:S05]  /*92e0*/  IMAD.WIDE R42, R3, 0x4, R20 ;  /* 0x00000004032a7825 */ /* 0x000fca00078e0214 */
[----:B------:R1:W5:Y:S01]  /*92f0*/  LD.E R16, desc[UR8][R42.64] ;  /* 0x000000082a107980 */ /* 0x000362000c101900 */
[----:B---3--:R-:W-:Y:S02]  /*9300*/  ISETP.GE.AND P0, PT, R29, R22, PT ;  /* 0x000000161d00720c */ /* 0x008fe40003f06270 */
[----:B------:R-:W-:-:S05]  /*9310*/  SEL R22, R9, R0, !P4 ;  /* 0x0000000009167207 */ /* 0x000fca0006000000 */
[----:B0-----:R-:W-:Y:S01]  /*9320*/  IMAD.WIDE R38, R22, 0x4, R20 ;  /* 0x0000000416267825 */ /* 0x001fe200078e0214 */
[----:B--2---:R-:W-:-:S03]  /*9330*/  ISETP.GE.AND P5, PT, R25, R36, PT ;  /* 0x000000241900720c */ /* 0x004fc60003fa6270 */
[----:B------:R-:W-:Y:S01]  /*9340*/  IMAD.WIDE R36, R28, 0x4, R20 ;  /* 0x000000041c247825 */ /* 0x000fe200078e0214 */
[----:B------:R-:W-:-:S05]  /*9350*/  SEL R25, R11, R30, !P2 ;  /* 0x0000001e0b197207 */ /* 0x000fca0005000000 */
[----:B------:R-:W5:Y:S01]  /*9360*/  LD.E R36, desc[UR8][R36.64] ;  /* 0x0000000824247980 */ /* 0x000f62000c101900 */
[----:B------:R-:W-:Y:S01]  /*9370*/  IMAD.WIDE R40, R25, 0x4, R20 ;  /* 0x0000000419287825 */ /* 0x000fe200078e0214 */
[----:B----4-:R-:W-:-:S03]  /*9380*/  ISETP.GE.AND P3, PT, R23, R34, PT ;  /* 0x000000221700720c */ /* 0x010fc60003f66270 */
[----:B------:R-:W-:Y:S01]  /*9390*/  IMAD.WIDE R34, R6, 0x4, R20 ;  /* 0x0000000406227825 */ /* 0x000fe200078e0214 */
[----:B------:R-:W2:Y:S04]  /*93a0*/  LD.E R23, desc[UR8][R38.64] ;  /* 0x0000000826177980 */ /* 0x000ea8000c101900 */
[----:B------:R0:W3:Y:S04]  /*93b0*/  LD.E R17, desc[UR8][R40.64] ;  /* 0x0000000828117980 */ /* 0x0000e8000c101900 */
[----:B------:R-:W3:Y:S01]  /*93c0*/  LD.E R34, desc[UR8][R34.64] ;  /* 0x0000000822227980 */ /* 0x000ee2000c101900 */
[----:B------:R-:W-:-:S02]  /*93d0*/  ISETP.GE.AND P6, PT, R33, R24, PT ;  /* 0x000000182100720c */ /* 0x000fc40003fc6270 */
[----:B------:R-:W-:Y:S02]  /*93e0*/  SEL R13, R13, R10, !P1 ;  /* 0x0000000a0d0d7207 */ /* 0x000fe40004800000 */
[----:B------:R-:W-:Y:S02]  /*93f0*/  SEL R24, R7, R4, !P3 ;  /* 0x0000000407187207 */ /* 0x000fe40005800000 */
[----:B------:R-:W-:Y:S02]  /*9400*/  SEL R29, R15, R32, !P0 ;  /* 0x000000200f1d7207 */ /* 0x000fe40004000000 */
[----:B------:R-:W-:Y:S02]  /*9410*/  SEL R4, R4, R7, !P3 ;  /* 0x0000000704047207 */ /* 0x000fe40005800000 */
[----:B------:R-:W-:Y:S01]  /*9420*/  SEL R32, R32, R15, !P0 ;  /* 0x0000000f20207207 */ /* 0x000fe20004000000 */
[----:B-1----:R-:W-:Y:S01]  /*9430*/  IMAD.WIDE R42, R29, 0x4, R20 ;  /* 0x000000041d2a7825 */ /* 0x002fe200078e0214 */
[----:B------:R-:W-:-:S03]  /*9440*/  SEL R7, R8, R19, !P5 ;  /* 0x0000001308077207 */ /* 0x000fc60006800000 */
[----:B0-----:R-:W-:-:S04]  /*9450*/  IMAD.WIDE R40, R4, 0x4, R20 ;  /* 0x0000000404287825 */ /* 0x001fc800078e0214 */
[----:B------:R-:W-:-:S04]  /*9460*/  IMAD.WIDE R38, R32, 0x4, R20 ;  /* 0x0000000420267825 */ /* 0x000fc800078e0214 */
[--C-:B------:R-:W-:Y:S02]  /*9470*/  IMAD.WIDE R44, R24, 0x4, R20.reuse ;  /* 0x00000004182c7825 */ /* 0x100fe400078e0214 */
[----:B------:R-:W4:Y:S04]  /*9480*/  LD.E R38, desc[UR8][R38.64] ;  /* 0x0000000826267980 */ /* 0x000f28000c101900 */
[----:B------:R-:W4:Y:S01]  /*9490*/  LD.E R10, desc[UR8][R44.64] ;  /* 0x000000082c0a7980 */ /* 0x000f22000c101900 */
[----:B-----5:R-:W-:Y:S01]  /*94a0*/  ISETP.GE.AND P3, PT, R36, R27, PT ;  /* 0x0000001b2400720c */ /* 0x020fe20003f66270 */
[----:B------:R-:W-:-:S05]  /*94b0*/  IMAD.WIDE R36, R13, 0x4, R20 ;  /* 0x000000040d247825 */ /* 0x000fca00078e0214 */
[----:B------:R0:W4:Y:S01]  /*94c0*/  LD.E R15, desc[UR8][R36.64] ;  /* 0x00000008240f7980 */ /* 0x000122000c101900 */
[----:B--2---:R-:W-:-:S03]  /*94d0*/  ISETP.GE.AND P0, PT, R23, R16, PT ;  /* 0x000000101700720c */ /* 0x004fc60003f06270 */
[----:B------:R-:W2:Y:S04]  /*94e0*/  LD.E R16, desc[UR8][R42.64] ;  /* 0x000000082a107980 */ /* 0x000ea8000c101900 */
[----:B------:R1:W2:Y:S01]  /*94f0*/  LD.E R23, desc[UR8][R40.64] ;  /* 0x0000000828177980 */ /* 0x0002a2000c101900 */
[----:B0-----:R-:W-:Y:S01]  /*9500*/  IMAD.WIDE R36, R7, 0x4, R20 ;  /* 0x0000000407247825 */ /* 0x001fe200078e0214 */
[----:B---3--:R-:W-:-:S04]  /*9510*/  ISETP.GE.AND P1, PT, R34, R17, PT ;  /* 0x000000112200720c */ /* 0x008fc80003f26270 */
[----:B------:R0:W3:Y:S01]  /*9520*/  LD.E R17, desc[UR8][R36.64] ;  /* 0x0000000824117980 */ /* 0x0000e2000c101900 */
[----:B------:R-:W-:Y:S02]  /*9530*/  SEL R19, R19, R8, !P5 ;  /* 0x0000000813137207 */ /* 0x000fe40006800000 */
[----:B------:R-:W-:Y:S02]  /*9540*/  SEL R34, R26, R5, !P6 ;  /* 0x000000051a227207 */ /* 0x000fe40007000000 */
[----:B------:R-:W-:Y:S01]  /*9550*/  SEL R5, R5, R26, !P6 ;  /* 0x0000001a05057207 */ /* 0x000fe20007000000 */
[----:B-1----:R-:W-:-:S04]  /*9560*/  IMAD.WIDE R40, R19, 0x4, R20 ;  /* 0x0000000413287825 */ /* 0x002fc800078e0214 */
[----:B------:R-:W-:-:S04]  /*9570*/  IMAD.WIDE R42, R34, 0x4, R20 ;  /* 0x00000004222a7825 */ /* 0x000fc800078e0214 */
[----:B0-----:R-:W-:Y:S01]  /*9580*/  IMAD.WIDE R36, R5, 0x4, R20 ;  /* 0x0000000405247825 */ /* 0x001fe200078e0214 */
[----:B------:R0:W5:Y:S04]  /*9590*/  LD.E R26, desc[UR8][R42.64] ;  /* 0x000000082a1a7980 */ /* 0x000168000c101900 */
[----:B------:R-:W5:Y:S01]  /*95a0*/  LD.E R27, desc[UR8][R36.64] ;  /* 0x00000008241b7980 */ /* 0x000f62000c101900 */
[----:B------:R-:W-:-:S05]  /*95b0*/  SEL R9, R0, R9, !P4 ;  /* 0x0000000900097207 */ /* 0x000fca0006000000 */
[----:B0-----:R-:W-:-:S05]  /*95c0*/  IMAD.WIDE R42, R9, 0x4, R20 ;  /* 0x00000004092a7825 */ /* 0x001fca00078e0214 */
[----:B------:R-:W5:Y:S01]  /*95d0*/  LD.E R0, desc[UR8][R42.64] ;  /* 0x000000082a007980 */ /* 0x000f62000c101900 */
[----:B----4-:R-:W-:-:S03]  /*95e0*/  ISETP.GE.AND P6, PT, R38, R15, PT ;  /* 0x0000000f2600720c */ /* 0x010fc60003fc6270 */
[----:B------:R0:W5:Y:S01]  /*95f0*/  LD.E R15, desc[UR8][R40.64] ;  /* 0x00000008280f7980 */ /* 0x000162000c101900 */
[----:B--2---:R-:W-:Y:S02]  /*9600*/  ISETP.GE.AND P5, PT, R23, R16, PT ;  /* 0x000000101700720c */ /* 0x004fe40003fa6270 */
[----:B------:R-:W-:Y:S02]  /*9610*/  SEL R16, R28, R31, !P3 ;  /* 0x0000001f1c107207 */ /* 0x000fe40005800000 */
[----:B------:R-:W-:Y:S02]  /*9620*/  SEL R31, R31, R28, !P3 ;  /* 0x0000001c1f1f7207 */ /* 0x000fe40005800000 */
[----:B---3--:R-:W-:Y:S01]  /*9630*/  ISETP.GE.AND P3, PT, R17, R10, PT ;  /* 0x0000000a1100720c */ /* 0x008fe20003f66270 */
[----:B------:R-:W-:Y:S01]  /*9640*/  IMAD.WIDE R38, R16, 0x4, R20 ;  /* 0x0000000410267825 */ /* 0x000fe200078e0214 */
[----:B------:R-:W-:-:S03]  /*9650*/  SEL R10, R22, R3, !P0 ;  /* 0x00000003160a7207 */ /* 0x000fc60004000000 */
[--C-:B0-----:R-:W-:Y:S01]  /*9660*/  IMAD.WIDE R40, R31, 0x4, R20.reuse ;  /* 0x000000041f287825 */ /* 0x101fe200078e0214 */
[----:B------:R-:W2:Y:S03]  /*9670*/  LD.E R28, desc[UR8][R38.64] ;  /* 0x00000008261c7980 */ /* 0x000ea6000c101900 */
[--C-:B------:R-:W-:Y:S01]  /*9680*/  IMAD.WIDE R44, R10, 0x4, R20.reuse ;  /* 0x000000040a2c7825 */ /* 0x100fe200078e0214 */
[----:B------:R-:W-:Y:S01]  /*9690*/  SEL R22, R3, R22, !P0 ;  /* 0x0000001603167207 */ /* 0x000fe20004000000 */
[----:B------:R0:W3:Y:S04]  /*96a0*/  LD.E R8, desc[UR8][R40.64] ;  /* 0x0000000828087980 */ /* 0x0000e8000c101900 */
[----:B------:R-:W3:Y:S01]  /*96b0*/  LD.E R17, desc[UR8][R44.64] ;  /* 0x000000082c117980 */ /* 0x000ee2000c101900 */
[----:B------:R-:W-:-:S05]  /*96c0*/  IMAD.WIDE R36, R22, 0x4, R20 ;  /* 0x0000000416247825 */ /* 0x000fca00078e0214 */
[----:B------:R1:W4:Y:S01]  /*96d0*/  LD.E R23, desc[UR8][R36.64] ;  /* 0x0000000824177980 */ /* 0x000322000c101900 */
[----:B------:R-:W-:Y:S02]  /*96e0*/  SEL R3, R25, R6, !P1 ;  /* 0x0000000619037207 */ /* 0x000fe40004800000 */
[----:B------:R-:W-:Y:S02]  /*96f0*/  SEL R6, R6, R25, !P1 ;  /* 0x0000001906067207 */ /* 0x000fe40004800000 */
[----:B------:R-:W-:Y:S02]  /*9700*/  SEL R11, R30, R11, !P2 ;  /* 0x0000000b1e0b7207 */ /* 0x000fe40005000000 */
[----:B------:R-:W-:Y:S02]  /*9710*/  SEL R25, R13, R32, !P6 ;  /* 0x000000200d197207 */ /* 0x000fe40007000000 */
[----:B------:R-:W-:Y:S01]  /*9720*/  SEL R32, R32, R13, !P6 ;  /* 0x0000000d20207207 */ /* 0x000fe20007000000 */
[----:B0-----:R-:W-:Y:S01]  /*9730*/  IMAD.WIDE R40, R11, 0x4, R20 ;  /* 0x000000040b287825 */ /* 0x001fe200078e0214 */
[----:B------:R-:W-:-:S02]  /*9740*/  SEL R13, R29, R4, !P5 ;  /* 0x000000041d0d7207 */ /* 0x000fc40006800000 */
[----:B------:R-:W-:Y:S01]  /*9750*/  SEL R4, R4, R29, !P5 ;  /* 0x0000001d04047207 */ /* 0x000fe20006800000 */
[----:B------:R-:W-:-:S04]  /*9760*/  IMAD.WIDE R38, R6, 0x4, R20 ;  /* 0x0000000406267825 */ /* 0x000fc800078e0214 */
[----:B-1----:R-:W-:-:S04]  /*9770*/  IMAD.WIDE R36, R3, 0x4, R20 ;  /* 0x0000000403247825 */ /* 0x002fc800078e0214 */
[----:B------:R-:W-:-:S04]  /*9780*/  IMAD.WIDE R44, R32, 0x4, R20 ;  /* 0x00000004202c7825 */ /* 0x000fc800078e0214 */
[--C-:B------:R-:W-:Y:S01]  /*9790*/  IMAD.WIDE R42, R25, 0x4, R20.reuse ;  /* 0x00000004192a7825 */ /* 0x100fe200078e0214 */
[----:B------:R-:W4:Y:S01]  /*97a0*/  LD.E R29, desc[UR8][R44.64] ;  /* 0x000000082c1d7980 */ /* 0x000f22000c101900 */
[----:B------:R-:W-:Y:S02]  /*97b0*/  SEL R30, R7, R24, !P3 ;  /* 0x00000018071e7207 */ /* 0x000fe40005800000 */
[----:B-----5:R-:W-:Y:S02]  /*97c0*/  ISETP.GE.AND P1, PT, R26, R15, PT ;  /* 0x0000000f1a00720c */ /* 0x020fe40003f26270 */
[----:B------:R0:W5:Y:S04]  /*97d0*/  LD.E R15, desc[UR8][R40.64] ;  /* 0x00000008280f7980 */ /* 0x000168000c101900 */
[----:B------:R1:W5:Y:S01]  /*97e0*/  LD.E R26, desc[UR8][R38.64] ;  /* 0x00000008261a7980 */ /* 0x000362000c101900 */
[----:B0-----:R-:W-:Y:S01]  /*97f0*/  IMAD.WIDE R40, R4, 0x4, R20 ;  /* 0x0000000404287825 */ /* 0x001fe200078e0214 */
[----:B--2---:R-:W-:-:S02]  /*9800*/  ISETP.GE.AND P2, PT, R28, R27, PT ;  /* 0x0000001b1c00720c */ /* 0x004fc40003f46270 */
[----:B------:R0:W2:Y:S01]  /*9810*/  LD.E R28, desc[UR8][R36.64] ;  /* 0x00000008241c7980 */ /* 0x0000a2000c101900 */
[--C-:B-1----:R-:W-:Y:S01]  /*9820*/  IMAD.WIDE R38, R13, 0x4, R20.reuse ;  /* 0x000000040d267825 */ /* 0x102fe200078e0214 */
[----:B---3--:R-:W-:Y:S02]  /*9830*/  ISETP.GE.AND P4, PT, R17, R8, PT ;  /* 0x000000081100720c */ /* 0x008fe40003f86270 */
[----:B------:R-:W3:Y:S04]  /*9840*/  LD.E R8, desc[UR8][R42.64] ;  /* 0x000000082a087980 */ /* 0x000ee8000c101900 */
[----:B------:R-:W3:Y:S01]  /*9850*/  LD.E R17, desc[UR8][R40.64] ;  /* 0x0000000828117980 */ /* 0x000ee2000c101900 */
[----:B0-----:R-:W-:Y:S01]  /*9860*/  IMAD.WIDE R36, R30, 0x4, R20 ;  /* 0x000000041e247825 */ /* 0x001fe200078e0214 */
[----:B----4-:R-:W-:-:S02]  /*9870*/  ISETP.GE.AND P0, PT, R0, R23, PT ;  /* 0x000000170000720c */ /* 0x010fc40003f06270 */
[----:B------:R0:W4:Y:S04]  /*9880*/  LD.E R0, desc[UR8][R38.64] ;  /* 0x0000000826007980 */ /* 0x000128000c101900 */
[----:B------:R1:W4:Y:S01]  /*9890*/  LD.E R23, desc[UR8][R36.64] ;  /* 0x0000000824177980 */ /* 0x000322000c101900 */
[----:B------:R-:W-:Y:S02]  /*98a0*/  SEL R27, R19, R34, !P1 ;  /* 0x00000022131b7207 */ /* 0x000fe40004800000 */
[----:B------:R-:W-:Y:S02]  /*98b0*/  SEL R19, R34, R19, !P1 ;  /* 0x0000001322137207 */ /* 0x000fe40004800000 */
[----:B------:R-:W-:-:S03]  /*98c0*/  SEL R24, R24, R7, !P3 ;  /* 0x0000000718187207 */ /* 0x000fc60005800000 */
[----:B------:R-:W-:Y:S01]  /*98d0*/  IMAD.WIDE R34, R19, 0x4, R20 ;  /* 0x0000000413227825 */ /* 0x000fe200078e0214 */
[----:B------:R-:W-:-:S03]  /*98e0*/  SEL R7, R5, R16, !P2 ;  /* 0x0000001005077207 */ /* 0x000fc60005000000 */
[--C-:B0-----:R-:W-:Y:S01]  /*98f0*/  IMAD.WIDE R38, R24, 0x4, R20.reuse ;  /* 0x0000000418267825 */ /* 0x101fe200078e0214 */
[----:B------:R-:W-:Y:S01]  /*9900*/  SEL R16, R16, R5, !P2 ;  /* 0x0000000510107207 */ /* 0x000fe20005000000 */
[----:B------:R-:W4:Y:S01]  /*9910*/  LD.E R34, desc[UR8][R34.64] ;  /* 0x0000000822227980 */ /* 0x000f22000c101900 */
[----:B------:R-:W-:Y:S02]  /*9920*/  SEL R5, R31, R10, !P4 ;  /* 0x0000000a1f057207 */ /* 0x000fe40006000000 */
[----:B------:R-:W-:Y:S02]  /*9930*/  SEL R10, R10, R31, !P4 ;  /* 0x0000001f0a0a7207 */ /* 0x000fe40006000000 */
[----:B------:R0:W4:Y:S01]  /*9940*/  LD.E R31, desc[UR8][R38.64] ;  /* 0x00000008261f7980 */ /* 0x000122000c101900 */
[----:B-1----:R-:W-:-:S04]  /*9950*/  IMAD.WIDE R36, R27, 0x4, R20 ;  /* 0x000000041b247825 */ /* 0x002fc800078e0214 */
[----:B------:R-:W-:-:S04]  /*9960*/  IMAD.WIDE R42, R16, 0x4, R20 ;  /* 0x00000004102a7825 */ /* 0x000fc800078e0214 */
[----:B------:R-:W-:-:S04]  /*9970*/  IMAD.WIDE R40, R7, 0x4, R20 ;  /* 0x0000000407287825 */ /* 0x000fc800078e0214 */
[--C-:B0-----:R-:W-:Y:S01]  /*9980*/  IMAD.WIDE R38, R5, 0x4, R20.reuse ;  /* 0x0000000405267825 */ /* 0x101fe200078e0214 */
[----:B-----5:R-:W-:Y:S02]  /*9990*/  ISETP.GE.AND P1, PT, R26, R15, PT ;  /* 0x0000000f1a00720c */ /* 0x020fe40003f26270 */
[----:B------:R0:W5:Y:S04]  /*99a0*/  LD.E R15, desc[UR8][R36.64] ;  /* 0x00000008240f7980 */ /* 0x000168000c101900 */
[----:B------:R-:W5:Y:S01]  /*99b0*/  LD.E R26, desc[UR8][R42.64] ;  /* 0x000000082a1a7980 */ /* 0x000f62000c101900 */
[----:B--2---:R-:W-:Y:S01]  /*99c0*/  ISETP.GE.AND P2, PT, R29, R28, PT ;  /* 0x0000001c1d00720c */ /* 0x004fe20003f46270 */
[----:B------:R-:W-:-:S06]  /*99d0*/  IMAD.WIDE R28, R10, 0x4, R20 ;  /* 0x000000040a1c7825 */ /* 0x000fcc00078e0214 */
[----:B------:R1:W2:Y:S01]  /*99e0*/  LD.E R28, desc[UR8][R28.64] ;  /* 0x000000081c1c7980 */ /* 0x0002a2000c101900 */
[----:B---3--:R-:W-:Y:S02]  /*99f0*/  ISETP.GE.AND P3, PT, R17, R8, PT ;  /* 0x000000081100720c */ /* 0x008fe40003f66270 */
[----:B------:R-:W-:Y:S01]  /*9a00*/  SEL R8, R9, R22, !P0 ;  /* 0x0000001609087207 */ /* 0x000fe20004000000 */
[----:B------:R-:W2:Y:S04]  /*9a10*/  LD.E R17, desc[UR8][R40.64] ;  /* 0x0000000828117980 */ /* 0x000ea8000c101900 */
[----:B0-----:R-:W-:Y:S01]  /*9a20*/  IMAD.WIDE R36, R8, 0x4, R20 ;  /* 0x0000000408247825 */ /* 0x001fe200078e0214 */
[----:B----4-:R-:W-:Y:S02]  /*9a30*/  ISETP.GE.AND P6, PT, R23, R0, PT ;  /* 0x000000001700720c */ /* 0x010fe40003fc6270 */
[----:B------:R0:W3:Y:S04]  /*9a40*/  LD.E R0, desc[UR8][R38.64] ;  /* 0x0000000826007980 */ /* 0x0000e8000c101900 */
[----:B------:R-:W3:Y:S01]  /*9a50*/  LD.E R23, desc[UR8][R36.64] ;  /* 0x0000000824177980 */ /* 0x000ee2000c101900 */
[----:B-1----:R-:W-:-:S02]  /*9a60*/  SEL R29, R25, R4, !P3 ;  /* 0x00000004191d7207 */ /* 0x002fc40005800000 */
[----:B------:R-:W-:Y:S02]  /*9a70*/  SEL R4, R4, R25, !P3 ;  /* 0x0000001904047207 */ /* 0x000fe40005800000 */
[----:B------:R-:W-:Y:S02]  /*9a80*/  ISETP.GE.AND P5, PT, R34, R31, PT ;  /* 0x0000001f2200720c */ /* 0x000fe40003fa6270 */
[----:B------:R-:W-:Y:S02]  /*9a90*/  SEL R31, R3, R32, !P2 ;  /* 0x00000020031f7207 */ /* 0x000fe40005000000 */
[----:B------:R-:W-:Y:S02]  /*9aa0*/  SEL R32, R32, R3, !P2 ;  /* 0x0000000320207207 */ /* 0x000fe40005000000 */
[----:B------:R-:W-:-:S03]  /*9ab0*/  SEL R3, R11, R6, !P1 ;  /* 0x000000060b037207 */ /* 0x000fc60004800000 */
[----:B------:R-:W-:-:S04]  /*9ac0*/  IMAD.WIDE R44, R32, 0x4, R20 ;  /* 0x00000004202c7825 */ /* 0x000fc800078e0214 */
[----:B------:R-:W-:-:S04]  /*9ad0*/  IMAD.WIDE R34, R3, 0x4, R20 ;  /* 0x0000000403227825 */ /* 0x000fc800078e0214 */
[----:B------:R-:W-:-:S04]  /*9ae0*/  IMAD.WIDE R42, R31, 0x4, R20 ;  /* 0x000000041f2a7825 */ /* 0x000fc800078e0214 */
[----:B0-----:R-:W-:-:S04]  /*9af0*/  IMAD.WIDE R38, R4, 0x4, R20 ;  /* 0x0000000404267825 */ /* 0x001fc800078e0214 */
[----:B------:R-:W-:Y:S01]  /*9b00*/  IMAD.WIDE R40, R29, 0x4, R20 ;  /* 0x000000041d287825 */ /* 0x000fe200078e0214 */
[----:B-----5:R-:W-:Y:S02]  /*9b10*/  ISETP.GE.AND P2, PT, R26, R15, PT ;  /* 0x0000000f1a00720c */ /* 0x020fe40003f46270 */
[----:B------:R0:W4:Y:S04]  /*9b20*/  LD.E R15, desc[UR8][R34.64] ;  /* 0x00000008220f7980 */ /* 0x000128000c101900 */
[----:B------:R-:W4:Y:S01]  /*9b30*/  LD.E R26, desc[UR8][R44.64] ;  /* 0x000000082c1a7980 */ /* 0x000f22000c101900 */
[----:B0-----:R-:W-:-:S05]  /*9b40*/  SEL R34, R30, R13, !P6 ;  /* 0x0000000d1e227207 */ /* 0x001fca0007000000 */
[----:B------:R-:W-:Y:S01]  /*9b50*/  IMAD.WIDE R36, R34, 0x4, R20 ;  /* 0x0000000422247825 */ /* 0x000fe200078e0214 */
[----:B--2---:R-:W-:Y:S02]  /*9b60*/  ISETP.GE.AND P4, PT, R28, R17, PT ;  /* 0x000000111c00720c */ /* 0x004fe40003f86270 */
[----:B------:R-:W2:Y:S04]  /*9b70*/  LD.E R17, desc[UR8][R42.64] ;  /* 0x000000082a117980 */ /* 0x000ea8000c101900 */
[----:B------:R0:W2:Y:S01]  /*9b80*/  LD.E R28, desc[UR8][R38.64] ;  /* 0x00000008261c7980 */ /* 0x0000a2000c101900 */
[----:B---3--:R-:W-:-:S03]  /*9b90*/  ISETP.GE.AND P3, PT, R23, R0, PT ;  /* 0x000000001700720c */ /* 0x008fc60003f66270 */
[----:B------:R-:W3:Y:S04]  /*9ba0*/  LD.E R0, desc[UR8][R40.64] ;  /* 0x0000000828007980 */ /* 0x000ee8000c101900 */
[----:B------:R1:W3:Y:S01]  /*9bb0*/  LD.E R23, desc[UR8][R36.64] ;  /* 0x0000000824177980 */ /* 0x0002e2000c101900 */
[----:B------:R-:W-:Y:S02]  /*9bc0*/  SEL R9, R22, R9, !P0 ;  /* 0x0000000916097207 */ /* 0x000fe40004000000 */
[----:B------:R-:W-:Y:S02]  /*9bd0*/  SEL R13, R13, R30, !P6 ;  /* 0x0000001e0d0d7207 */ /* 0x000fe40007000000 */
[----:B------:R-:W-:Y:S02]  /*9be0*/  SEL R22, R19, R24, !P5 ;  /* 0x0000001813167207 */ /* 0x000fe40006800000 */
[----:B------:R-:W-:Y:S01]  /*9bf0*/  SEL R19, R24, R19, !P5 ;  /* 0x0000001318137207 */ /* 0x000fe20006800000 */
[----:B0-----:R-:W-:Y:S01]  /*9c00*/  IMAD.WIDE R38, R13, 0x4, R20 ;  /* 0x000000040d267825 */ /* 0x001fe200078e0214 */
[----:B------:R-:W-:-:S03]  /*9c10*/  SEL R24, R16, R27, !P2 ;  /* 0x0000001b10187207 */ /* 0x000fc60005000000 */
[----:B------:R-:W-:Y:S01]  /*9c20*/  IMAD.WIDE R42, R22, 0x4, R20 ;  /* 0x00000004162a7825 */ /* 0x000fe200078e0214 */
[----:B------:R-:W-:-:S03]  /*9c30*/  SEL R27, R27, R16, !P2 ;  /* 0x000000101b1b7207 */ /* 0x000fc60005000000 */
[----:B-1----:R-:W-:-:S04]  /*9c40*/  IMAD.WIDE R36, R19, 0x4, R20 ;  /* 0x0000000413247825 */ /* 0x002fc800078e0214 */
[----:B------:R-:W-:Y:S01]  /*9c50*/  IMAD.WIDE R40, R24, 0x4, R20 ;  /* 0x0000000418287825 */ /* 0x000fe200078e0214 */
[----:B------:R-:W-:-:S03]  /*9c60*/  SEL R16, R10, R7, !P4 ;  /* 0x000000070a107207 */ /* 0x000fc60006000000 */
[--C-:B------:R-:W-:Y:S01]  /*9c70*/  IMAD.WIDE R44, R27, 0x4, R20.reuse ;  /* 0x000000041b2c7825 */ /* 0x100fe200078e0214 */
[----:B----4-:R-:W-:Y:S02]  /*9c80*/  ISETP.GE.AND P0, PT, R26, R15, PT ;  /* 0x0000000f1a00720c */ /* 0x010fe40003f06270 */
[----:B------:R-:W4:Y:S04]  /*9c90*/  LD.E R15, desc[UR8][R38.64] ;  /* 0x00000008260f7980 */ /* 0x000f28000c101900 */
[----:B------:R0:W4:Y:S02]  /*9ca0*/  LD.E R26, desc[UR8][R42.64] ;  /* 0x000000082a1a7980 */ /* 0x000124000c101900 */
[----:B0-----:R-:W-:-:S05]  /*9cb0*/  IMAD.WIDE R42, R16, 0x4, R20 ;  /* 0x00000004102a7825 */ /* 0x001fca00078e0214 */
[----:B------:R-:W5:Y:S01]  /*9cc0*/  LD.E R30, desc[UR8][R42.64] ;  /* 0x000000082a1e7980 */ /* 0x000f62000c101900 */
[----:B--2---:R-:W-:-:S03]  /*9cd0*/  ISETP.GE.AND P5, PT, R28, R17, PT ;  /* 0x000000111c00720c */ /* 0x004fc60003fa6270 */
[----:B------:R0:W2:Y:S04]  /*9ce0*/  LD.E R17, desc[UR8][R36.64] ;  /* 0x0000000824117980 */ /* 0x0000a8000c101900 */
[----:B------:R-:W2:Y:S01]  /*9cf0*/  LD.E R28, desc[UR8][R40.64] ;  /* 0x00000008281c7980 */ /* 0x000ea2000c101900 */
[----:B---3--:R-:W-:-:S03]  /*9d00*/  ISETP.GE.AND P2, PT, R23, R0, PT ;  /* 0x000000001700720c */ /* 0x008fc60003f46270 */
[----:B------:R1:W5:Y:S01]  /*9d10*/  LD.E R23, desc[UR8][R44.64] ;  /* 0x000000082c177980 */ /* 0x000362000c101900 */
[----:B------:R-:W-:Y:S02]  /*9d20*/  SEL R7, R7, R10, !P4 ;  /* 0x0000000a07077207 */ /* 0x000fe40006000000 */
[----:B------:R-:W-:-:S03]  /*9d30*/  SEL R10, R8, R5, !P3 ;  /* 0x00000005080a7207 */ /* 0x000fc60005800000 */
[----:B0-----:R-:W-:-:S04]  /*9d40*/  IMAD.WIDE R36, R7, 0x4, R20 ;  /* 0x0000000407247825 */ /* 0x001fc800078e0214 */
[--C-:B------:R-:W-:Y:S01]  /*9d50*/  IMAD.WIDE R38, R10, 0x4, R20.reuse ;  /* 0x000000040a267825 */ /* 0x100fe200078e0214 */
[----:B------:R-:W-:Y:S01]  /*9d60*/  SEL R6, R6, R11, !P1 ;  /* 0x0000000b06067207 */ /* 0x000fe20004800000 */
[----:B------:R-:W3:Y:S01]  /*9d70*/  LD.E R25, desc[UR8][R36.64] ;  /* 0x0000000824197980 */ /* 0x000ee2000c101900 */
[----:B------:R-:W-:Y:S02]  /*9d80*/  SEL R11, R3, R32, !P0 ;  /* 0x00000020030b7207 */ /* 0x000fe40004000000 */
[----:B------:R-:W-:Y:S01]  /*9d90*/  SEL R3, R32, R3, !P0 ;  /* 0x0000000320037207 */ /* 0x000fe20004000000 */
[----:B------:R0:W3:Y:S01]  /*9da0*/  LD.E R0, desc[UR8][R38.64] ;  /* 0x0000000826007980 */ /* 0x0000e2000c101900 */
[----:B------:R-:W-:Y:S01]  /*9db0*/  IMAD.WIDE R32, R9, 0x4, R20 ;  /* 0x0000000409207825 */ /* 0x000fe200078e0214 */
[----:B------:R-:W-:-:S03]  /*9dc0*/  SEL R8, R5, R8, !P3 ;  /* 0x0000000805087207 */ /* 0x000fc60005800000 */
[--C-:B------:R-:W-:Y:S01]  /*9dd0*/  IMAD.WIDE R42, R3, 0x4, R20.reuse ;  /* 0x00000004032a7825 */ /* 0x100fe200078e0214 */
[----:B------:R-:W-:Y:S02]  /*9de0*/  SEL R5, R31, R4, !P5 ;  /* 0x000000041f057207 */ /* 0x000fe40006800000 */
[----:B------:R-:W-:Y:S01]  /*9df0*/  SEL R4, R4, R31, !P5 ;  /* 0x0000001f04047207 */ /* 0x000fe20006800000 */
[----:B-1----:R-:W-:-:S04]  /*9e00*/  IMAD.WIDE R44, R8, 0x4, R20 ;  /* 0x00000004082c7825 */ /* 0x002fc800078e0214 */
[----:B------:R-:W-:-:S04]  /*9e10*/  IMAD.WIDE R40, R11, 0x4, R20 ;  /* 0x000000040b287825 */ /* 0x000fc800078e0214 */
[--C-:B0-----:R-:W-:Y:S01]  /*9e20*/  IMAD.WIDE R38, R4, 0x4, R20.reuse ;  /* 0x0000000404267825 */ /* 0x101fe200078e0214 */
[----:B----4-:R-:W-:Y:S02]  /*9e30*/  ISETP.GE.AND P0, PT, R26, R15, PT ;  /* 0x0000000f1a00720c */ /* 0x010fe40003f06270 */
[----:B------:R0:W4:Y:S04]  /*9e40*/  LD.E R15, desc[UR8][R32.64] ;  /* 0x00000008200f7980 */ /* 0x000128000c101900 */
[----:B------:R-:W4:Y:S01]  /*9e50*/  LD.E R26, desc[UR8][R44.64] ;  /* 0x000000082c1a7980 */ /* 0x000f22000c101900 */
[----:B0-----:R-:W-:Y:S01]  /*9e60*/  IMAD.WIDE R32, R6, 0x4, R20 ;  /* 0x0000000406207825 */ /* 0x001fe200078e0214 */
[----:B--2---:R-:W-:-:S04]  /*9e70*/  ISETP.GE.AND P1, PT, R28, R17, PT ;  /* 0x000000111c00720c */ /* 0x004fc80003f26270 */
[----:B------:R0:W2:Y:S04]  /*9e80*/  LD.E R17, desc[UR8][R32.64] ;  /* 0x0000000820117980 */ /* 0x0000a8000c101900 */
[----:B------:R-:W2:Y:S01]  /*9e90*/  LD.E R28, desc[UR8][R42.64] ;  /* 0x000000082a1c7980 */ /* 0x000ea2000c101900 */
[----:B-----5:R-:W-:-:S03]  /*9ea0*/  ISETP.GE.AND P4, PT, R30, R23, PT ;  /* 0x000000171e00720c */ /* 0x020fc60003f86270 */
[----:B------:R1:W5:Y:S04]  /*9eb0*/  LD.E R23, desc[UR8][R40.64] ;  /* 0x0000000828177980 */ /* 0x000368000c101900 */
[----:B------:R-:W5:Y:S01]  /*9ec0*/  LD.E R30, desc[UR8][R38.64] ;  /* 0x00000008261e7980 */ /* 0x000f62000c101900 */
[----:B------:R-:W-:Y:S02]  /*9ed0*/  SEL R31, R13, R22, !P0 ;  /* 0x000000160d1f7207 */ /* 0x000fe40004000000 */
[----:B------:R-:W-:Y:S01]  /*9ee0*/  SEL R22, R22, R13, !P0 ;  /* 0x0000000d16167207 */ /* 0x000fe20004000000 */
[----:B------:R-:W-:Y:S01]  /*9ef0*/  IMAD.WIDE R36, R5, 0x4, R20 ;  /* 0x0000000405247825 */ /* 0x000fe200078e0214 */
[----:B------:R-:W-:Y:S02]  /*9f00*/  SEL R13, R19, R24, !P1 ;  /* 0x00000018130d7207 */ /* 0x000fe40004800000 */
[----:B---3--:R-:W-:-:S02]  /*9f10*/  ISETP.GE.AND P3, PT, R0, R25, PT ;  /* 0x000000190000720c */ /* 0x008fc40003f66270 */
[----:B------:R-:W-:Y:S01]  /*9f20*/  SEL R0, R34, R29, !P2 ;  /* 0x0000001d22007207 */ /* 0x000fe20005000000 */
[----:B------:R3:W5:Y:S01]  /*9f30*/  LD.E R25, desc[UR8][R36.64] ;  /* 0x0000000824197980 */ /* 0x000762000c101900 */
[----:B------:R-:W-:Y:S02]  /*9f40*/  SEL R29, R29, R34, !P2 ;  /* 0x000000221d1d7207 */ /* 0x000fe40005000000 */
[----:B------:R-:W-:Y:S01]  /*9f50*/  SEL R24, R24, R19, !P1 ;  /* 0x0000001318187207 */ /* 0x000fe20004800000 */
[----:B------:R-:W-:Y:S01]  /*9f60*/  IMAD.WIDE R34, R22, 0x4, R20 ;  /* 0x0000000416227825 */ /* 0x000fe200078e0214 */
[----:B------:R-:W-:-:S03]  /*9f70*/  SEL R19, R27, R16, !P4 ;  /* 0x000000101b137207 */ /* 0x000fc60006000000 */
[----:B0-----:R-:W-:-:S04]  /*9f80*/  IMAD.WIDE R32, R0, 0x4, R20 ;  /* 0x0000000400207825 */ /* 0x001fc800078e0214 */
[--C-:B-1----:R-:W-:Y:S01]  /*9f90*/  IMAD.WIDE R40, R29, 0x4, R20.reuse ;  /* 0x000000041d287825 */ /* 0x102fe200078e0214 */
[----:B------:R-:W-:Y:S01]  /*9fa0*/  SEL R16, R16, R27, !P4 ;  /* 0x0000001b10107207 */ /* 0x000fe20006000000 */
[----:B------:R-:W5:Y:S02]  /*9fb0*/  LD.E R34, desc[UR8][R34.64] ;  /* 0x0000000822227980 */ /* 0x000f64000c101900 */
[--C-:B---3--:R-:W-:Y:S02]  /*9fc0*/  IMAD.WIDE R36, R24, 0x4, R20.reuse ;  /* 0x0000000418247825 */ /* 0x108fe400078e0214 */
[----:B------:R0:W3:Y:S02]  /*9fd0*/  LD.E R27, desc[UR8][R40.64] ;  /* 0x00000008281b7980 */ /* 0x0000e4000c101900 */
[--C-:B------:R-:W-:Y:S02]  /*9fe0*/  IMAD.WIDE R38, R31, 0x4, R20.reuse ;  /* 0x000000041f267825 */ /* 0x100fe400078e0214 */
[----:B------:R-:W3:Y:S02]  /*9ff0*/  LD.E R32, desc[UR8][R32.64] ;  /* 0x0000000820207980 */ /* 0x000ee4000c101900 */
[----:B------:R-:W-:-:S04]  /*a000*/  IMAD.WIDE R44, R13, 0x4, R20 ;  /* 0x000000040d2c7825 */ /* 0x000fc800078e0214 */
[----:B------:R-:W-:-:S04]  /*a010*/  IMAD.WIDE R42, R16, 0x4, R20 ;  /* 0x00000004102a7825 */ /* 0x000fc800078e0214 */
[----:B0-----:R-:W-:Y:S01]  /*a020*/  IMAD.WIDE R40, R19, 0x4, R20 ;  /* 0x0000000413287825 */ /* 0x001fe200078e0214 */
[----:B----4-:R-:W-:Y:S02]  /*a030*/  ISETP.GE.AND P0, PT, R15, R26, PT ;  /* 0x0000001a0f00720c */ /* 0x010fe40003f06270 */
[----:B------:R-:W4:Y:S04]  /*a040*/  LD.E R26, desc[UR8][R44.64] ;  /* 0x000000082c1a7980 */ /* 0x000f28000c101900 */
[----:B------:R-:W4:Y:S01]  /*a050*/  LD.E R15, desc[UR8][R40.64] ;  /* 0x00000008280f7980 */ /* 0x000f22000c101900 */
[----:B--2---:R-:W-:-:S03]  /*a060*/  ISETP.GE.AND P1, PT, R28, R17, PT ;  /* 0x000000111c00720c */ /* 0x004fc60003f26270 */
[----:B------:R0:W2:Y:S04]  /*a070*/  LD.E R17, desc[UR8][R36.64] ;  /* 0x0000000824117980 */ /* 0x0000a8000c101900 */
[----:B------:R1:W2:Y:S01]  /*a080*/  LD.E R28, desc[UR8][R38.64] ;  /* 0x00000008261c7980 */ /* 0x0002a2000c101900 */
[----:B0-----:R-:W-:Y:S02]  /*a090*/  SEL R36, R10, R7, !P3 ;  /* 0x000000070a247207 */ /* 0x001fe40005800000 */
[----:B-----5:R-:W-:Y:S02]  /*a0a0*/  ISETP.GE.AND P4, PT, R30, R23, PT ;  /* 0x000000171e00720c */ /* 0x020fe40003f86270 */
[----:B------:R-:W4:Y:S01]  /*a0b0*/  LD.E R23, desc[UR8][R42.64] ;  /* 0x000000082a177980 */ /* 0x000f22000c101900 */
[----:B-1----:R-:W-:-:S05]  /*a0c0*/  IMAD.WIDE R38, R36, 0x4, R20 ;  /* 0x0000000424267825 */ /* 0x002fca00078e0214 */
[----:B------:R-:W5:Y:S01]  /*a0d0*/  LD.E R30, desc[UR8][R38.64] ;  /* 0x00000008261e7980 */ /* 0x000f62000c101900 */
[----:B------:R-:W-:Y:S02]  /*a0e0*/  SEL R10, R7, R10, !P3 ;  /* 0x0000000a070a7207 */ /* 0x000fe40005800000 */
[----:B------:R-:W-:Y:S02]  /*a0f0*/  SEL R7, R9, R8, !P0 ;  /* 0x0000000809077207 */ /* 0x000fe40004000000 */
[----:B---3--:R-:W-:-:S03]  /*a100*/  ISETP.GE.AND P6, PT, R34, R27, PT ;  /* 0x0000001b2200720c */ /* 0x008fc60003fc6270 */
[----:B------:R-:W-:Y:S01]  /*a110*/  IMAD.WIDE R34, R7, 0x4, R20 ;  /* 0x0000000407227825 */ /* 0x000fe200078e0214 */
[----:B------:R-:W-:-:S03]  /*a120*/  ISETP.GE.AND P2, PT, R32, R25, PT ;  /* 0x000000192000720c */ /* 0x000fc60003f46270 */
[----:B------:R-:W-:Y:S02]  /*a130*/  IMAD.WIDE R32, R10, 0x4, R20 ;  /* 0x000000040a207825 */ /* 0x000fe400078e0214 */
[----:B------:R-:W3:Y:S04]  /*a140*/  LD.E R34, desc[UR8][R34.64] ;  /* 0x0000000822227980 */ /* 0x000ee8000c101900 */
[----:B------:R0:W3:Y:S01]  /*a150*/  LD.E R25, desc[UR8][R32.64] ;  /* 0x0000000820197980 */ /* 0x0000e2000c101900 */
[----:B--2---:R-:W-:Y:S02]  /*a160*/  ISETP.GE.AND P3, PT, R17, R28, PT ;  /* 0x0000001c1100720c */ /* 0x004fe40003f66270 */
[----:B------:R-:W-:Y:S02]  /*a170*/  SEL R17, R11, R4, !P4 ;  /* 0x000000040b117207 */ /* 0x000fe40006000000 */
[----:B------:R-:W-:-:S02]  /*a180*/  SEL R28, R6, R3, !P1 ;  /* 0x00000003061c7207 */ /* 0x000fc40004800000 */
[----:B------:R-:W-:Y:S02]  /*a190*/  SEL R11, R4, R11, !P4 ;  /* 0x0000000b040b7207 */ /* 0x000fe40006000000 */
[----:B----4-:R-:W-:Y:S01]  /*a1a0*/  ISETP.GE.AND P5, PT, R23, R26, PT ;  /* 0x0000001a1700720c */ /* 0x010fe20003fa6270 */
[----:B------:R-:W-:-:S04]  /*a1b0*/  IMAD.WIDE R26, R28, 0x4, R20 ;  /* 0x000000041c1a7825 */ /* 0x000fc800078e0214 */
[--C-:B------:R-:W-:Y:S01]  /*a1c0*/  IMAD.WIDE R40, R11, 0x4, R20.reuse ;  /* 0x000000040b287825 */ /* 0x100fe200078e0214 */
[----:B-----5:R-:W-:Y:S01]  /*a1d0*/  ISETP.GE.AND P4, PT, R30, R15, PT ;  /* 0x0000000f1e00720c */ /* 0x020fe20003f86270 */
[----:B------:R-:W2:Y:S01]  /*a1e0*/  LD.E R26, desc[UR8][R26.64] ;  /* 0x000000081a1a7980 */ /* 0x000ea2000c101900 */
[----:B------:R-:W-:Y:S01]  /*a1f0*/  SEL R30, R0, R5, !P2 ;  /* 0x00000005001e7207 */ /* 0x000fe20005000000 */
[--C-:B------:R-:W-:Y:S02]  /*a200*/  IMAD.WIDE R38, R17, 0x4, R20.reuse ;  /* 0x0000000411267825 */ /* 0x100fe400078e0214 */
[----:B------:R1:W2:Y:S02]  /*a210*/  LD.E R23, desc[UR8][R40.64] ;  /* 0x0000000828177980 */ /* 0x0002a4000c101900 */
[----:B0-----:R-:W-:Y:S02]  /*a220*/  IMAD.WIDE R32, R30, 0x4, R20 ;  /* 0x000000041e207825 */ /* 0x001fe400078e0214 */
[----:B------:R-:W4:Y:S04]  /*a230*/  LD.E R4, desc[UR8][R38.64] ;  /* 0x0000000826047980 */ /* 0x000f28000c101900 */
[----:B------:R0:W4:Y:S01]  /*a240*/  LD.E R15, desc[UR8][R32.64] ;  /* 0x00000008200f7980 */ /* 0x000122000c101900 */
[----:B------:R-:W-:-:S02]  /*a250*/  SEL R5, R5, R0, !P2 ;  /* 0x0000000005057207 */ /* 0x000fc40005000000 */
[----:B------:R-:W-:Y:S02]  /*a260*/  SEL R8, R8, R9, !P0 ;  /* 0x0000000908087207 */ /* 0x000fe40004000000 */
[----:B------:R-:W-:Y:S01]  /*a270*/  SEL R0, R22, R29, !P6 ;  /* 0x0000001d16007207 */ /* 0x000fe20007000000 */
[----:B-1----:R-:W-:Y:S01]  /*a280*/  IMAD.WIDE R40, R5, 0x4, R20 ;  /* 0x0000000405287825 */ /* 0x002fe200078e0214 */
[----:B------:R-:W-:Y:S02]  /*a290*/  SEL R29, R29, R22, !P6 ;  /* 0x000000161d1d7207 */ /* 0x000fe40007000000 */
[----:B0-----:R-:W-:Y:S02]  /*a2a0*/  SEL R32, R16, R13, !P5 ;  /* 0x0000000d10207207 */ /* 0x001fe40006800000 */
[----:B------:R0:W5:Y:S01]  /*a2b0*/  LD.E R9, desc[UR8][R40.64] ;  /* 0x0000000828097980 */ /* 0x000162000c101900 */
[----:B---3--:R-:W-:Y:S02]  /*a2c0*/  ISETP.GE.AND P0, PT, R34, R25, PT ;  /* 0x000000192200720c */ /* 0x008fe40003f06270 */
[----:B------:R-:W-:-:S02]  /*a2d0*/  SEL R34, R24, R31, !P3 ;  /* 0x0000001f18227207 */ /* 0x000fc40005800000 */
[----:B------:R-:W-:Y:S01]  /*a2e0*/  SEL R31, R31, R24, !P3 ;  /* 0x000000181f1f7207 */ /* 0x000fe20005800000 */
[--C-:B------:R-:W-:Y:S01]  /*a2f0*/  IMAD.WIDE R38, R29, 0x4, R20.reuse ;  /* 0x000000041d267825 */ /* 0x100fe200078e0214 */
[----:B------:R-:W-:Y:S02]  /*a300*/  SEL R13, R13, R16, !P5 ;  /* 0x000000100d0d7207 */ /* 0x000fe40006800000 */
[----:B------:R-:W-:Y:S01]  /*a310*/  SEL R16, R36, R19, !P4 ;  /* 0x0000001324107207 */ /* 0x000fe20006000000 */
[----:B0-----:R-:W-:-:S04]  /*a320*/  IMAD.WIDE R40, R31, 0x4, R20 ;  /* 0x000000041f287825 */ /* 0x001fc800078e0214 */
[--C-:B------:R-:W-:Y:S01]  /*a330*/  IMAD.WIDE R44, R0, 0x4, R20.reuse ;  /* 0x00000004002c7825 */ /* 0x100fe200078e0214 */
[----:B------:R0:W3:Y:S03]  /*a340*/  LD.E R25, desc[UR8][R40.64] ;  /* 0x0000000828197980 */ /* 0x0000e6000c101900 */
[--C-:B------:R-:W-:Y:S01]  /*a350*/  IMAD.WIDE R42, R34, 0x4, R20.reuse ;  /* 0x00000004222a7825 */ /* 0x100fe200078e0214 */
[----:B------:R-:W5:Y:S04]  /*a360*/  LD.E R22, desc[UR8][R44.64] ;  /* 0x000000082c167980 */ /* 0x000f68000c101900 */
[----:B------:R-:W3:Y:S01]  /*a370*/  LD.E R24, desc[UR8][R42.64] ;  /* 0x000000082a187980 */ /* 0x000ee2000c101900 */
[----:B0-----:R-:W-:Y:S01]  /*a380*/  IMAD.WIDE R40, R16, 0x4, R20 ;  /* 0x0000000410287825 */ /* 0x001fe200078e0214 */
[----:B--2---:R-:W-:-:S02]  /*a390*/  ISETP.GE.AND P6, PT, R23, R26, PT ;  /* 0x0000001a1700720c */ /* 0x004fc40003fc6270 */
[----:B------:R0:W3:Y:S01]  /*a3a0*/  LD.E R23, desc[UR8][R38.64] ;  /* 0x0000000826177980 */ /* 0x0000e2000c101900 */
[----:B------:R-:W-:Y:S01]  /*a3b0*/  IMAD.WIDE R26, R32, 0x4, R20 ;  /* 0x00000004201a7825 */ /* 0x000fe200078e0214 */
[----:B----4-:R-:W-:-:S05]  /*a3c0*/  ISETP.GE.AND P2, PT, R15, R4, PT ;  /* 0x000000040f00720c */ /* 0x010fca0003f46270 */
[----:B------:R-:W2:Y:S01]  /*a3d0*/  LD.E R26, desc[UR8][R26.64] ;  /* 0x000000081a1a7980 */ /* 0x000ea2000c101900 */
[----:B0-----:R-:W-:-:S03]  /*a3e0*/  IMAD.WIDE R38, R13, 0x4, R20 ;  /* 0x000000040d267825 */ /* 0x001fc600078e0214 */
[----:B------:R-:W4:Y:S04]  /*a3f0*/  LD.E R4, desc[UR8][R40.64] ;  /* 0x0000000828047980 */ /* 0x000f28000c101900 */
[----:B------:R0:W4:Y:S01]  /*a400*/  LD.E R15, desc[UR8][R38.64] ;  /* 0x00000008260f7980 */ /* 0x000122000c101900 */
[----:B------:R-:W-:Y:S02]  /*a410*/  SEL R6, R3, R6, !P1 ;  /* 0x0000000603067207 */ /* 0x000fe40004800000 */
[----:B------:R-:W-:Y:S02]  /*a420*/  SEL R3, R10, R7, !P0 ;  /* 0x000000070a037207 */ /* 0x000fe40004000000 */
[----:B------:R-:W-:Y:S02]  /*a430*/  SEL R10, R7, R10, !P0 ;  /* 0x0000000a070a7207 */ /* 0x000fe40004000000 */
[----:B------:R-:W-:-:S03]  /*a440*/  SEL R19, R19, R36, !P4 ;  /* 0x0000002413137207 */ /* 0x000fc60006000000 */
[----:B------:R-:W-:Y:S01]  /*a450*/  IMAD.WIDE R36, R10, 0x4, R20 ;  /* 0x000000040a247825 */ /* 0x000fe200078e0214 */
[----:B------:R-:W-:-:S03]  /*a460*/  SEL R7, R28, R11, !P6 ;  /* 0x0000000b1c077207 */ /* 0x000fc60007000000 */
[----:B------:R-:W-:Y:S01]  /*a470*/  IMAD.WIDE R44, R3, 0x4, R20 ;  /* 0x00000004032c7825 */ /* 0x000fe200078e0214 */
[----:B------:R-:W-:-:S03]  /*a480*/  SEL R11, R11, R28, !P6 ;  /* 0x0000001c0b0b7207 */ /* 0x000fc60007000000 */
[--C-:B0-----:R-:W-:Y:S01]  /*a490*/  IMAD.WIDE R38, R19, 0x4, R20.reuse ;  /* 0x0000000413267825 */ /* 0x101fe200078e0214 */
[----:B-----5:R-:W-:Y:S02]  /*a4a0*/  ISETP.GE.AND P1, PT, R22, R9, PT ;  /* 0x000000091600720c */ /* 0x020fe40003f26270 */
[----:B------:R0:W5:Y:S01]  /*a4b0*/  LD.E R22, desc[UR8][R36.64] ;  /* 0x0000000824167980 */ /* 0x000162000c101900 */
[----:B------:R-:W-:-:S03]  /*a4c0*/  IMAD.WIDE R42, R6, 0x4, R20 ;  /* 0x00000004062a7825 */ /* 0x000fc600078e0214 */
[----:B------:R1:W5:Y:S01]  /*a4d0*/  LD.E R9, desc[UR8][R38.64] ;  /* 0x0000000826097980 */ /* 0x000362000c101900 */
[----:B0-----:R-:W-:-:S04]  /*a4e0*/  IMAD.WIDE R36, R8, 0x4, R20 ;  /* 0x0000000408247825 */ /* 0x001fc800078e0214 */
[----:B------:R-:W-:-:S04]  /*a4f0*/  IMAD.WIDE R40, R11, 0x4, R20 ;  /* 0x000000040b287825 */ /* 0x000fc800078e0214 */
[----:B-1----:R-:W-:-:S05]  /*a500*/  IMAD.WIDE R38, R7, 0x4, R20 ;  /* 0x0000000407267825 */ /* 0x002fca00078e0214 */
[----:B------:R-:W5:Y:S01]  /*a510*/  LD.E R27, desc[UR8][R38.64] ;  /* 0x00000008261b7980 */ /* 0x000f62000c101900 */
[----:B---3--:R-:W-:-:S03]  /*a520*/  ISETP.GE.AND P3, PT, R24, R23, PT ;  /* 0x000000171800720c */ /* 0x008fc60003f66270 */
[----:B------:R0:W3:Y:S04]  /*a530*/  LD.E R23, desc[UR8][R36.64] ;  /* 0x0000000824177980 */ /* 0x0000e8000c101900 */
[----:B------:R-:W3:Y:S01]  /*a540*/  LD.E R24, desc[UR8][R44.64] ;  /* 0x000000082c187980 */ /* 0x000ee2000c101900 */
[----:B----4-:R-:W-:Y:S02]  /*a550*/  ISETP.GE.AND P0, PT, R4, R15, PT ;  /* 0x0000000f0400720c */ /* 0x010fe40003f06270 */
[----:B------:R-:W-:-:S05]  /*a560*/  SEL R4, R30, R17, !P2 ;  /* 0x000000111e047207 */ /* 0x000fca0005000000 */
[----:B0-----:R-:W-:Y:S01]  /*a570*/  IMAD.WIDE R36, R4, 0x4, R20 ;  /* 0x0000000404247825 */ /* 0x001fe200078e0214 */
[----:B--2---:R-:W-:Y:S02]  /*a580*/  ISETP.GE.AND P4, PT, R26, R25, PT ;  /* 0x000000191a00720c */ /* 0x004fe40003f86270 */
[----:B------:R-:W2:Y:S04]  /*a590*/  LD.E R25, desc[UR8][R42.64] ;  /* 0x000000082a197980 */ /* 0x000ea8000c101900 */
[----:B------:R-:W2:Y:S04]  /*a5a0*/  LD.E R26, desc[UR8][R40.64] ;  /* 0x00000008281a7980 */ /* 0x000ea8000c101900 */
[----:B------:R0:W4:Y:S01]  /*a5b0*/  LD.E R28, desc[UR8][R36.64] ;  /* 0x00000008241c7980 */ /* 0x000122000c101900 */
[----:B------:R-:W-:-:S02]  /*a5c0*/  SEL R15, R5, R0, !P1 ;  /* 0x00000000050f7207 */ /* 0x000fc40004800000 */
[----:B------:R-:W-:Y:S02]  /*a5d0*/  SEL R0, R0, R5, !P1 ;  /* 0x0000000500007207 */ /* 0x000fe40004800000 */
[----:B------:R-:W-:Y:S02]  /*a5e0*/  SEL R5, R29, R34, !P3 ;  /* 0x000000221d057207 */ /* 0x000fe40005800000 */
[----:B------:R-:W-:Y:S02]  /*a5f0*/  SEL R34, R34, R29, !P3 ;  /* 0x0000001d22227207 */ /* 0x000fe40005800000 */
[----:B------:R-:W-:Y:S02]  /*a600*/  SEL R29, R31, R32, !P4 ;  /* 0x000000201f1d7207 */ /* 0x000fe40006000000 */
[----:B------:R-:W-:Y:S01]  /*a610*/  SEL R32, R32, R31, !P4 ;  /* 0x0000001f20207207 */ /* 0x000fe20006000000 */
[----:B0-----:R-:W-:-:S04]  /*a620*/  IMAD.WIDE R36, R5, 0x4, R20 ;  /* 0x0000000405247825 */ /* 0x001fc800078e0214 */
[--C-:B------:R-:W-:Y:S02]  /*a630*/  IMAD.WIDE R40, R32, 0x4, R20.reuse ;  /* 0x0000000420287825 */ /* 0x100fe400078e0214 */
[----:B------:R-:W4:Y:S04]  /*a640*/  LD.E R36, desc[UR8][R36.64] ;  /* 0x0000000824247980 */ /* 0x000f28000c101900 */
[----:B------:R-:W4:Y:S01]  /*a650*/  LD.E R33, desc[UR8][R40.64] ;  /* 0x0000000828217980 */ /* 0x000f22000c101900 */
[----:B------:R-:W-:Y:S01]  /*a660*/  IMAD.WIDE R44, R15, 0x4, R20 ;  /* 0x000000040f2c7825 */ /* 0x000fe200078e0214 */
[----:B------:R-:W-:-:S03]  /*a670*/  SEL R17, R17, R30, !P2 ;  /* 0x0000001e11117207 */ /* 0x000fc60005000000 */
[----:B------:R-:W-:Y:S01]  /*a680*/  IMAD.WIDE R42, R34, 0x4, R20 ;  /* 0x00000004222a7825 */ /* 0x000fe200078e0214 */
[----:B-----5:R-:W-:-:S03]  /*a690*/  ISETP.GE.AND P3, PT, R22, R9, PT ;  /* 0x000000091600720c */ /* 0x020fc60003f66270 */
[----:B------:R-:W-:Y:S01]  /*a6a0*/  IMAD.WIDE R30, R17, 0x4, R20 ;  /* 0x00000004111e7825 */ /* 0x000fe200078e0214 */
[----:B------:R-:W-:-:S03]  /*a6b0*/  SEL R22, R16, R13, !P0 ;  /* 0x0000000d10167207 */ /* 0x000fc60004000000 */
[--C-:B------:R-:W-:Y:S02]  /*a6c0*/  IMAD.WIDE R38, R0, 0x4, R20.reuse ;  /* 0x0000000400267825 */ /* 0x100fe400078e0214 */
[----:B------:R-:W5:Y:S04]  /*a6d0*/  LD.E R31, desc[UR8][R30.64] ;  /* 0x000000081e1f7980 */ /* 0x000f68000c101900 */
[----:B------:R0:W5:Y:S02]  /*a6e0*/  LD.E R30, desc[UR8][R38.64] ;  /* 0x00000008261e7980 */ /* 0x000164000c101900 */
[----:B0-----:R-:W-:Y:S01]  /*a6f0*/  IMAD.WIDE R38, R29, 0x4, R20 ;  /* 0x000000041d267825 */ /* 0x001fe200078e0214 */
[----:B------:R-:W-:Y:S02]  /*a700*/  SEL R13, R13, R16, !P0 ;  /* 0x000000100d0d7207 */ /* 0x000fe40004000000 */
[----:B------:R-:W-:-:S02]  /*a710*/  SEL R16, R10, R19, !P3 ;  /* 0x000000130a107207 */ /* 0x000fc40005800000 */
[----:B---3--:R-:W-:Y:S02]  /*a720*/  ISETP.GE.AND P4, PT, R23, R24, PT ;  /* 0x000000181700720c */ /* 0x008fe40003f86270 */
[----:B------:R0:W3:Y:S04]  /*a730*/  LD.E R24, desc[UR8][R44.64] ;  /* 0x000000082c187980 */ /* 0x0000e8000c101900 */
[----:B------:R1:W3:Y:S01]  /*a740*/  LD.E R23, desc[UR8][R42.64] ;  /* 0x000000082a177980 */ /* 0x0002e2000c101900 */
[----:B--2---:R-:W-:-:S03]  /*a750*/  ISETP.GE.AND P2, PT, R26, R25, PT ;  /* 0x000000191a00720c */ /* 0x004fc60003f46270 */
[----:B------:R-:W2:Y:S01]  /*a760*/  LD.E R25, desc[UR8][R38.64] ;  /* 0x0000000826197980 */ /* 0x000ea2000c101900 */
[----:B----4-:R-:W-:Y:S01]  /*a770*/  ISETP.GE.AND P1, PT, R28, R27, PT ;  /* 0x0000001b1c00720c */ /* 0x010fe20003f26270 */
[----:B------:R-:W-:-:S06]  /*a780*/  IMAD.WIDE R26, R22, 0x4, R20 ;  /* 0x00000004161a7825 */ /* 0x000fcc00078e0214 */
[----:B------:R-:W2:Y:S01]  /*a790*/  LD.E R26, desc[UR8][R26.64] ;  /* 0x000000081a1a7980 */ /* 0x000ea2000c101900 */
[----:B0-----:R-:W-:Y:S01]  /*a7a0*/  IMAD.WIDE R44, R16, 0x4, R20 ;  /* 0x00000004102c7825 */ /* 0x001fe200078e0214 */
[----:B------:R-:W-:-:S03]  /*a7b0*/  ISETP.GE.AND P5, PT, R33, R36, PT ;  /* 0x000000242100720c */ /* 0x000fc60003fa6270 */
[----:B------:R-:W-:Y:S01]  /*a7c0*/  IMAD.WIDE R36, R13, 0x4, R20 ;  /* 0x000000040d247825 */ /* 0x000fe200078e0214 */
[----:B------:R-:W4:Y:S04]  /*a7d0*/  LD.E R33, desc[UR8][R44.64] ;  /* 0x000000082c217980 */ /* 0x000f28000c101900 */
[----:B------:R0:W4:Y:S01]  /*a7e0*/  LD.E R28, desc[UR8][R36.64] ;  /* 0x00000008241c7980 */ /* 0x000122000c101900 */
[----:B------:R-:W-:Y:S02]  /*a7f0*/  SEL R9, R19, R10, !P3 ;  /* 0x0000000a13097207 */ /* 0x000fe40005800000 */
[----:B------:R-:W-:-:S03]  /*a800*/  SEL R10, R4, R7, !P1 ;  /* 0x00000007040a7207 */ /* 0x000fc60004800000 */
[----:B-1----:R-:W-:-:S04]  /*a810*/  IMAD.WIDE R42, R9, 0x4, R20 ;  /* 0x00000004092a7825 */ /* 0x002fc800078e0214 */
[----:B0-----:R-:W-:-:S05]  /*a820*/  IMAD.WIDE R36, R10, 0x4, R20 ;  /* 0x000000040a247825 */ /* 0x001fca00078e0214 */
[----:B------:R-:W4:Y:S01]  /*a830*/  LD.E R27, desc[UR8][R36.64] ;  /* 0x00000008241b7980 */ /* 0x000f22000c101900 */
[----:B-----5:R-:W-:-:S03]  /*a840*/  ISETP.GE.AND P0, PT, R30, R31, PT ;  /* 0x0000001f1e00720c */ /* 0x020fc60003f06270 */
[----:B------:R0:W5:Y:S01]  /*a850*/  LD.E R30, desc[UR8][R42.64] ;  /* 0x000000082a1e7980 */ /* 0x000162000c101900 */
[----:B------:R-:W-:Y:S02]  /*a860*/  SEL R7, R7, R4, !P1 ;  /* 0x0000000407077207 */ /* 0x000fe40004800000 */
[----:B------:R-:W-:Y:S02]  /*a870*/  SEL R19, R17, R0, !P0 ;  /* 0x0000000011137207 */ /* 0x000fe40004000000 */
[----:B------:R-:W-:Y:S01]  /*a880*/  SEL R0, R0, R17, !P0 ;  /* 0x0000001100007207 */ /* 0x000fe20004000000 */
[----:B------:R-:W-:-:S04]  /*a890*/  IMAD.WIDE R44, R7, 0x4, R20 ;  /* 0x00000004072c7825 */ /* 0x000fc800078e0214 */
[----:B0-----:R-:W-:Y:S01]  /*a8a0*/  IMAD.WIDE R42, R0, 0x4, R20 ;  /* 0x00000004002a7825 */ /* 0x001fe200078e0214 */
[----:B---3--:R-:W-:Y:S02]  /*a8b0*/  ISETP.GE.AND P3, PT, R23, R24, PT ;  /* 0x000000181700720c */ /* 0x008fe40003f66270 */
[----:B------:R-:W-:Y:S02]  /*a8c0*/  SEL R24, R8, R3, !P4 ;  /* 0x0000000308187207 */ /* 0x000fe40006000000 */
[----:B------:R-:W-:-:S03]  /*a8d0*/  SEL R23, R6, R11, !P2 ;  /* 0x0000000b06177207 */ /* 0x000fc60005000000 */
[----:B------:R-:W-:-:S04]  /*a8e0*/  IMAD.WIDE R40, R24, 0x4, R20 ;  /* 0x0000000418287825 */ /* 0x000fc800078e0214 */
[----:B------:R-:W-:Y:S01]  /*a8f0*/  IMAD.WIDE R38, R23, 0x4, R20 ;  /* 0x0000000417267825 */ /* 0x000fe200078e0214 */
[----:B------:R0:W5:Y:S01]  /*a900*/  LD.E R31, desc[UR8][R40.64] ;  /* 0x00000008281f7980 */ /* 0x000162000c101900 */
[----:B--2---:R-:W-:-:S03]  /*a910*/  ISETP.GE.AND P6, PT, R26, R25, PT ;  /* 0x000000191a00720c */ /* 0x004fc60003fc6270 */
[----:B------:R1:W2:Y:S01]  /*a920*/  LD.E R26, desc[UR8][R38.64] ;  /* 0x00000008261a7980 */ /* 0x0002a2000c101900 */
[----:B------:R-:W-:Y:S02]  /*a930*/  SEL R25, R15, R34, !P3 ;  /* 0x000000220f197207 */ /* 0x000fe40005800000 */
[----:B------:R-:W-:Y:S02]  /*a940*/  SEL R34, R34, R15, !P3 ;  /* 0x0000000f22227207 */ /* 0x000fe40005800000 */
[----:B----4-:R-:W-:Y:S02]  /*a950*/  ISETP.GE.AND P3, PT, R33, R28, PT ;  /* 0x0000001c2100720c */ /* 0x010fe40003f66270 */
[----:B------:R-:W3:Y:S04]  /*a960*/  LD.E R28, desc[UR8][R44.64] ;  /* 0x000000082c1c7980 */ /* 0x000ee8000c101900 */
[----:B------:R4:W3:Y:S01]  /*a970*/  LD.E R33, desc[UR8][R42.64] ;  /* 0x000000082a217980 */ /* 0x0008e2000c101900 */
[----:B0-----:R-:W-:-:S04]  /*a980*/  IMAD.WIDE R40, R19, 0x4, R20 ;  /* 0x0000000413287825 */ /* 0x001fc800078e0214 */
[--C-:B-1----:R-:W-:Y:S01]  /*a990*/  IMAD.WIDE R38, R34, 0x4, R20.reuse ;  /* 0x0000000422267825 */ /* 0x102fe200078e0214 */
[----:B------:R-:W3:Y:S04]  /*a9a0*/  LD.E R4, desc[UR8][R40.64] ;  /* 0x0000000828047980 */ /* 0x000ee8000c101900 */
[----:B------:R0:W3:Y:S01]  /*a9b0*/  LD.E R17, desc[UR8][R38.64] ;  /* 0x0000000826117980 */ /* 0x0000e2000c101900 */
[----:B------:R-:W-:-:S05]  /*a9c0*/  IMAD.WIDE R36, R25, 0x4, R20 ;  /* 0x0000000419247825 */ /* 0x000fca00078e0214 */
[----:B------:R1:W3:Y:S01]  /*a9d0*/  LD.E R15, desc[UR8][R36.64] ;  /* 0x00000008240f7980 */ /* 0x0002e2000c101900 */
[----:B-----5:R-:W-:Y:S02]  /*a9e0*/  ISETP.GE.AND P0, PT, R31, R30, PT ;  /* 0x0000001e1f00720c */ /* 0x020fe40003f06270 */
[----:B------:R-:W-:Y:S02]  /*a9f0*/  SEL R30, R32, R5, !P5 ;  /* 0x00000005201e7207 */ /* 0x000fe40006800000 */
[----:B--2---:R-:W-:-:S03]  /*aa00*/  ISETP.GE.AND P1, PT, R27, R26, PT ;  /* 0x0000001a1b00720c */ /* 0x004fc60003f26270 */
[----:B------:R-:W-:-:S06]  /*aa10*/  IMAD.WIDE R26, R30, 0x4, R20 ;  /* 0x000000041e1a7825 */ /* 0x000fcc00078e0214 */
[----:B------:R-:W2:Y:S01]  /*aa20*/  LD.E R26, desc[UR8][R26.64] ;  /* 0x000000081a1a7980 */ /* 0x000ea2000c101900 */
[----:B------:R-:W-:Y:S02]  /*aa30*/  SEL R32, R5, R32, !P5 ;  /* 0x0000002005207207 */ /* 0x000fe40006800000 */
[----:B------:R-:W-:-:S03]  /*aa40*/  SEL R31, R22, R29, !P6 ;  /* 0x0000001d161f7207 */ /* 0x000fc60007000000 */
[----:B----4-:R-:W-:Y:S01]  /*aa50*/  IMAD.WIDE R42, R32, 0x4, R20 ;  /* 0x00000004202a7825 */ /* 0x010fe200078e0214 */
[----:B------:R-:W-:-:S03]  /*aa60*/  SEL R29, R29, R22, !P6 ;  /* 0x000000161d1d7207 */ /* 0x000fc60007000000 */
[----:B------:R-:W-:Y:S01]  /*aa70*/  IMAD.WIDE R44, R31, 0x4, R20 ;  /* 0x000000041f2c7825 */ /* 0x000fe200078e0214 */
[----:B------:R-:W4:Y:S01]  /*aa80*/  LD.E R5, desc[UR8][R42.64] ;  /* 0x000000082a057980 */ /* 0x000f22000c101900 */
[----:B---3--:R-:W-:-:S03]  /*aa90*/  ISETP.GE.AND P6, PT, R33, R28, PT ;  /* 0x0000001c2100720c */ /* 0x008fc60003fc6270 */
[----:B------:R3:W4:Y:S01]  /*aaa0*/  LD.E R28, desc[UR8][R44.64] ;  /* 0x000000082c1c7980 */ /* 0x000722000c101900 */
[--C-:B0-----:R-:W-:Y:S01]  /*aab0*/  IMAD.WIDE R38, R29, 0x4, R20.reuse ;  /* 0x000000041d267825 */ /* 0x101fe200078e0214 */
[----:B-1----:R-:W-:Y:S02]  /*aac0*/  SEL R36, R24, R9, !P0 ;  /* 0x0000000918247207 */ /* 0x002fe40004000000 */
[----:B------:R-:W-:Y:S02]  /*aad0*/  ISETP.GE.AND P5, PT, R17, R4, PT ;  /* 0x000000041100720c */ /* 0x000fe40003fa6270 */
[----:B------:R-:W-:Y:S01]  /*aae0*/  SEL R4, R16, R13, !P3 ;  /* 0x0000000d10047207 */ /* 0x000fe20005800000 */
[----:B------:R0:W5:Y:S01]  /*aaf0*/  LD.E R17, desc[UR8][R38.64] ;  /* 0x0000000826117980 */ /* 0x000162000c101900 */
[----:B------:R-:W-:Y:S02]  /*ab00*/  SEL R3, R3, R8, !P4 ;  /* 0x0000000803037207 */ /* 0x000fe40006000000 */
[----:B------:R-:W-:Y:S01]  /*ab10*/  SEL R24, R9, R24, !P0 ;  /* 0x0000001809187207 */ /* 0x000fe20004000000 */
[----:B------:R-:W-:Y:S01]  /*ab20*/  IMAD.WIDE R40, R4, 0x4, R20 ;  /* 0x0000000404287825 */ /* 0x000fe200078e0214 */
[----:B------:R-:W-:-:S03]  /*ab30*/  SEL R13, R13, R16, !P3 ;  /* 0x000000100d0d7207 */ /* 0x000fc60005800000 */
[----:B---3--:R-:W-:-:S04]  /*ab40*/  IMAD.WIDE R44, R3, 0x4, R20 ;  /* 0x00000004032c7825 */ /* 0x008fc800078e0214 */
[----:B0-----:R-:W-:Y:S01]  /*ab50*/  IMAD.WIDE R38, R24, 0x4, R20 ;  /* 0x0000000418267825 */ /* 0x001fe200078e0214 */
[----:B------:R-:W-:-:S03]  /*ab60*/  SEL R11, R11, R6, !P2 ;  /* 0x000000060b0b7207 */ /* 0x000fc60005000000 */
[--C-:B------:R-:W-:Y:S01]  /*ab70*/  IMAD.WIDE R42, R13, 0x4, R20.reuse ;  /* 0x000000040d2a7825 */ /* 0x100fe200078e0214 */
[----:B------:R0:W3:Y:S01]  /*ab80*/  LD.E R16, desc[UR8][R38.64] ;  /* 0x0000000826107980 */ /* 0x0000e2000c101900 */
[----:B------:R-:W-:Y:S02]  /*ab90*/  SEL R6, R7, R0, !P6 ;  /* 0x0000000007067207 */ /* 0x000fe40007000000 */
[----:B------:R-:W-:Y:S01]  /*aba0*/  SEL R7, R0, R7, !P6 ;  /* 0x0000000700077207 */ /* 0x000fe20007000000 */
[----:B------:R-:W3:Y:S01]  /*abb0*/  LD.E R9, desc[UR8][R42.64] ;  /* 0x000000082a097980 */ /* 0x000ee2000c101900 */
[----:B------:R-:W-:Y:S02]  /*abc0*/  SEL R8, R23, R10, !P1 ;  /* 0x0000000a17087207 */ /* 0x000fe40004800000 */
[----:B------:R-:W-:Y:S02]  /*abd0*/  SEL R0, R19, R34, !P5 ;  /* 0x0000002213007207 */ /* 0x000fe40006800000 */
[----:B------:R-:W-:Y:S01]  /*abe0*/  SEL R19, R34, R19, !P5 ;  /* 0x0000001322137207 */ /* 0x000fe20006800000 */
[----:B------:R-:W-:Y:S01]  /*abf0*/  IMAD.WIDE R34, R7, 0x4, R20 ;  /* 0x0000000407227825 */ /* 0x000fe200078e0214 */
[----:B------:R-:W-:-:S03]  /*ac00*/  SEL R10, R10, R23, !P1 ;  /* 0x000000170a0a7207 */ /* 0x000fc60004800000 */
[----:B0-----:R-:W-:Y:S02]  /*ac10*/  IMAD.WIDE R38, R8, 0x4, R20 ;  /* 0x0000000408267825 */ /* 0x001fe400078e0214 */
[----:B------:R-:W3:Y:S04]  /*ac20*/  LD.E R34, desc[UR8][R34.64] ;  /* 0x0000000822227980 */ /* 0x000ee8000c101900 */
[----:B------:R-:W3:Y:S01]  /*ac30*/  LD.E R23, desc[UR8][R38.64] ;  /* 0x0000000826177980 */ /* 0x000ee2000c101900 */
[----:B--2---:R-:W-:-:S03]  /*ac40*/  ISETP.GE.AND P3, PT, R26, R15, PT ;  /* 0x0000000f1a00720c */ /* 0x004fc60003f66270 */
[----:B------:R0:W5:Y:S04]  /*ac50*/  LD.E R26, desc[UR8][R40.64] ;  /* 0x00000008281a7980 */ /* 0x000168000c101900 */
[----:B------:R1:W3:Y:S01]  /*ac60*/  LD.E R15, desc[UR8][R44.64] ;  /* 0x000000082c0f7980 */ /* 0x0002e2000c101900 */
[----:B0-----:R-:W-:-:S05]  /*ac70*/  IMAD.WIDE R40, R36, 0x4, R20 ;  /* 0x0000000424287825 */ /* 0x001fca00078e0214 */
[----:B------:R0:W2:Y:S01]  /*ac80*/  LD.E R22, desc[UR8][R40.64] ;  /* 0x0000000828167980 */ /* 0x0000a2000c101900 */
[----:B-1----:R-:W-:Y:S01]  /*ac90*/  IMAD.WIDE R44, R11, 0x4, R20 ;  /* 0x000000040b2c7825 */ /* 0x002fe200078e0214 */
[----:B----4-:R-:W-:-:S04]  /*aca0*/  ISETP.GE.AND P1, PT, R28, R5, PT ;  /* 0x000000051c00720c */ /* 0x010fc80003f26270 */
[----:B------:R-:W4:Y:S01]  /*acb0*/  LD.E R5, desc[UR8][R44.64] ;  /* 0x000000082c057980 */ /* 0x000f22000c101900 */
[----:B0-----:R-:W-:-:S05]  /*acc0*/  IMAD.WIDE R40, R10, 0x4, R20 ;  /* 0x000000040a287825 */ /* 0x001fca00078e0214 */
[----:B------:R0:W4:Y:S01]  /*acd0*/  LD.E R28, desc[UR8][R40.64] ;  /* 0x00000008281c7980 */ /* 0x000122000c101900 */
[----:B------:R-:W-:-:S04]  /*ace0*/  IMAD.WIDE R42, R6, 0x4, R20 ;  /* 0x00000004062a7825 */ /* 0x000fc800078e0214 */
[--C-:B0-----:R-:W-:Y:S01]  /*acf0*/  IMAD.WIDE R40, R0, 0x4, R20.reuse ;  /* 0x0000000400287825 */ /* 0x101fe200078e0214 */
[----:B-----5:R-:W-:Y:S02]  /*ad00*/  ISETP.GE.AND P2, PT, R26, R17, PT ;  /* 0x000000111a00720c */ /* 0x020fe40003f46270 */
[----:B------:R-:W-:Y:S02]  /*ad10*/  SEL R17, R30, R25, !P3 ;  /* 0x000000191e117207 */ /* 0x000fe40005800000 */
[----:B---3--:R-:W-:Y:S02]  /*ad20*/  ISETP.GE.AND P0, PT, R15, R16, PT ;  /* 0x000000100f00720c */ /* 0x008fe40003f06270 */
[----:B------:R-:W-:Y:S01]  /*ad30*/  SEL R16, R32, R31, !P1 ;  /* 0x0000001f20107207 */ /* 0x000fe20004800000 */
[----:B------:R-:W-:Y:S01]  /*ad40*/  IMAD.WIDE R38, R17, 0x4, R20 ;  /* 0x0000000411267825 */ /* 0x000fe200078e0214 */
[----:B------:R-:W-:Y:S01]  /*ad50*/  SEL R31, R31, R32, !P1 ;  /* 0x000000201f1f7207 */ /* 0x000fe20004800000 */
[----:B------:R-:W3:Y:S01]  /*ad60*/  LD.E R15, desc[UR8][R40.64] ;  /* 0x00000008280f7980 */ /* 0x000ee2000c101900 */
[----:B------:R-:W-:-:S02]  /*ad70*/  SEL R30, R25, R30, !P3 ;  /* 0x0000001e191e7207 */ /* 0x000fc40005800000 */
[----:B------:R-:W-:Y:S02]  /*ad80*/  SEL R32, R29, R4, !P2 ;  /* 0x000000041d207207 */ /* 0x000fe40005000000 */
[----:B--2---:R-:W-:Y:S02]  /*ad90*/  ISETP.GE.AND P4, PT, R22, R9, PT ;  /* 0x000000091600720c */ /* 0x004fe40003f86270 */
[----:B------:R-:W-:Y:S01]  /*ada0*/  SEL R29, R4, R29, !P2 ;  /* 0x0000001d041d7207 */ /* 0x000fe20005000000 */
[----:B------:R0:W3:Y:S01]  /*adb0*/  LD.E R22, desc[UR8][R38.64] ;  /* 0x0000000826167980 */ /* 0x0000e2000c101900 */
[----:B------:R-:W-:Y:S01]  /*adc0*/  SEL R4, R13, R36, !P4 ;  /* 0x000000240d047207 */ /* 0x000fe20006000000 */
[--C-:B------:R-:W-:Y:S01]  /*add0*/  IMAD.WIDE R26, R19, 0x4, R20.reuse ;  /* 0x00000004131a7825 */ /* 0x100fe200078e0214 */
[----:B------:R-:W-:Y:S01]  /*ade0*/  SEL R13, R36, R13, !P4 ;  /* 0x0000000d240d7207 */ /* 0x000fe20006000000 */
[----:B------:R-:W2:Y:S02]  /*adf0*/  LD.E R9, desc[UR8][R42.64] ;  /* 0x000000082a097980 */ /* 0x000ea4000c101900 */
[--C-:B------:R-:W-:Y:S01]  /*ae00*/  IMAD.WIDE R36, R31, 0x4, R20.reuse ;  /* 0x000000041f247825 */ /* 0x100fe200078e0214 */
[----:B------:R-:W-:Y:S01]  /*ae10*/  ISETP.GE.AND P2, PT, R34, R23, PT ;  /* 0x000000172200720c */ /* 0x000fe20003f46270 */
[----:B------:R-:W2:Y:S02]  /*ae20*/  LD.E R26, desc[UR8][R26.64] ;  /* 0x000000081a1a7980 */ /* 0x000ea4000c101900 */
[----:B0-----:R-:W-:-:S02]  /*ae30*/  IMAD.WIDE R38, R30, 0x4, R20 ;  /* 0x000000041e267825 */ /* 0x001fc400078e0214 */
[----:B------:R-:W5:Y:S02]  /*ae40*/  LD.E R36, desc[UR8][R36.64] ;  /* 0x0000000824247980 */ /* 0x000f64000c101900 */
[--C-:B------:R-:W-:Y:S02]  /*ae50*/  IMAD.WIDE R34, R16, 0x4, R20.reuse ;  /* 0x0000000410227825 */ /* 0x100fe400078e0214 */
[----:B------:R0:W5:Y:S02]  /*ae60*/  LD.E R27, desc[UR8][R38.64] ;  /* 0x00000008261b7980 */ /* 0x000164000c101900 */
[--C-:B------:R-:W-:Y:S01]  /*ae70*/  IMAD.WIDE R44, R29, 0x4, R20.reuse ;  /* 0x000000041d2c7825 */ /* 0x100fe200078e0214 */
[----:B----4-:R-:W-:Y:S02]  /*ae80*/  ISETP.GE.AND P1, PT, R28, R5, PT ;  /* 0x000000051c00720c */ /* 0x010fe40003f26270 */
[----:B------:R1:W4:Y:S04]  /*ae90*/  LD.E R5, desc[UR8][R34.64] ;  /* 0x0000000822057980 */ /* 0x000328000c101900 */
[----:B------:R1:W4:Y:S01]  /*aea0*/  LD.E R28, desc[UR8][R44.64] ;  /* 0x000000082c1c7980 */ /* 0x000322000c101900 */
[----:B------:R-:W-:Y:S01]  /*aeb0*/  SEL R25, R3, R24, !P0 ;  /* 0x0000001803197207 */ /* 0x000fe20004000000 */
[----:B0-----:R-:W-:-:S04]  /*aec0*/  IMAD.WIDE R38, R4, 0x4, R20 ;  /* 0x0000000404267825 */ /* 0x001fc800078e0214 */
[--C-:B-1----:R-:W-:Y:S01]  /*aed0*/  IMAD.WIDE R34, R25, 0x4, R20.reuse ;  /* 0x0000000419227825 */ /* 0x102fe200078e0214 */
[----:B------:R-:W-:Y:S02]  /*aee0*/  SEL R23, R8, R7, !P2 ;  /* 0x0000000708177207 */ /* 0x000fe40005000000 */
[----:B------:R-:W-:Y:S01]  /*aef0*/  SEL R7, R7, R8, !P2 ;  /* 0x0000000807077207 */ /* 0x000fe20005000000 */
[----:B------:R-:W-:Y:S01]  /*af00*/  IMAD.WIDE R42, R32, 0x4, R20 ;  /* 0x00000004202a7825 */ /* 0x000fe200078e0214 */
[----:B------:R-:W-:-:S03]  /*af10*/  SEL R8, R11, R10, !P1 ;  /* 0x0000000a0b087207 */ /* 0x000fc60004800000 */
[----:B------:R-:W-:-:S04]  /*af20*/  IMAD.WIDE R40, R13, 0x4, R20 ;  /* 0x000000040d287825 */ /* 0x000fc800078e0214 */
[----:B------:R-:W-:Y:S01]  /*af30*/  IMAD.WIDE R44, R7, 0x4, R20 ;  /* 0x00000004072c7825 */ /* 0x000fe200078e0214 */
[----:B---3--:R-:W-:Y:S02]  /*af40*/  ISETP.GE.AND P4, PT, R22, R15, PT ;  /* 0x0000000f1600720c */ /* 0x008fe40003f86270 */
[----:B------:R-:W3:Y:S04]  /*af50*/  LD.E R15, desc[UR8][R38.64] ;  /* 0x00000008260f7980 */ /* 0x000ee8000c101900 */
[----:B------:R0:W3:Y:S01]  /*af60*/  LD.E R22, desc[UR8][R34.64] ;  /* 0x0000000822167980 */ /* 0x0000e2000c101900 */
[----:B--2---:R-:W-:-:S03]  /*af70*/  ISETP.GE.AND P3, PT, R26, R9, PT ;  /* 0x000000091a00720c */ /* 0x004fc60003f66270 */
[----:B------:R-:W2:Y:S04]  /*af80*/  LD.E R9, desc[UR8][R42.64] ;  /* 0x000000082a097980 */ /* 0x000ea8000c101900 */
[----:B------:R-:W2:Y:S01]  /*af90*/  LD.E R26, desc[UR8][R40.64] ;  /* 0x00000008281a7980 */ /* 0x000ea2000c101900 */
[----:B-----5:R-:W-:Y:S01]  /*afa0*/  ISETP.GE.AND P5, PT, R36, R27, PT ;  /* 0x0000001b2400720c */ /* 0x020fe20003fa6270 */
[----:B------:R-:W-:Y:S01]  /*afb0*/  IMAD.WIDE R36, R8, 0x4, R20 ;  /* 0x0000000408247825 */ /* 0x000fe200078e0214 */
[----:B----4-:R-:W-:-:S04]  /*afc0*/  ISETP.GE.AND P6, PT, R28, R5, PT ;  /* 0x000000051c00720c */ /* 0x010fc80003fc6270 */
[----:B------:R1:W4:Y:S04]  /*afd0*/  LD.E R5, desc[UR8][R36.64] ;  /* 0x0000000824057980 */ /* 0x000328000c101900 */
[----:B------:R5:W4:Y:S01]  /*afe0*/  LD.E R28, desc[UR8][R44.64] ;  /* 0x000000082c1c7980 */ /* 0x000b22000c101900 */
[----:B------:R-:W-:Y:S02]  /*aff0*/  SEL R27, R6, R19, !P3 ;  /* 0x00000013061b7207 */ /* 0x000fe40005800000 */
[----:B0-----:R-:W-:-:S03]  /*b000*/  SEL R34, R17, R0, !P4 ;  /* 0x0000000011227207 */ /* 0x001fc60006000000 */
[----:B------:R-:W-:Y:S01]  /*b010*/  IMAD.WIDE R38, R27, 0x4, R20 ;  /* 0x000000041b267825 */ /* 0x000fe200078e0214 */
[----:B------:R-:W-:-:S03]  /*b020*/  SEL R6, R19, R6, !P3 ;  /* 0x0000000613067207 */ /* 0x000fc60005800000 */
[--C-:B-1----:R-:W-:Y:S01]  /*b030*/  IMAD.WIDE R36, R34, 0x4, R20.reuse ;  /* 0x0000000422247825 */ /* 0x102fe200078e0214 */
[----:B------:R-:W-:Y:S02]  /*b040*/  SEL R0, R0, R17, !P4 ;  /* 0x0000001100007207 */ /* 0x000fe40006000000 */
[----:B------:R-:W-:Y:S01]  /*b050*/  SEL R17, R30, R31, !P5 ;  /* 0x0000001f1e117207 */ /* 0x000fe20006800000 */
[----:B------:R-:W-:Y:S01]  /*b060*/  IMAD.WIDE R42, R23, 0x4, R20 ;  /* 0x00000004172a7825 */ /* 0x000fe200078e0214 */
[----:B------:R-:W-:-:S03]  /*b070*/  SEL R31, R31, R30, !P5 ;  /* 0x0000001e1f1f7207 */ /* 0x000fc60006800000 */
[----:B------:R-:W-:-:S04]  /*b080*/  IMAD.WIDE R40, R6, 0x4, R20 ;  /* 0x0000000406287825 */ /* 0x000fc800078e0214 */
[----:B-----5:R-:W-:Y:S01]  /*b090*/  IMAD.WIDE R44, R0, 0x4, R20 ;  /* 0x00000004002c7825 */ /* 0x020fe200078e0214 */
[----:B---3--:R-:W-:Y:S02]  /*b0a0*/  ISETP.GE.AND P3, PT, R22, R15, PT ;  /* 0x0000000f1600720c */ /* 0x008fe40003f66270 */
[----:B------:R-:W3:Y:S04]  /*b0b0*/  LD.E R15, desc[UR8][R38.64] ;  /* 0x00000008260f7980 */ /* 0x000ee8000c101900 */
[----:B------:R-:W3:Y:S01]  /*b0c0*/  LD.E R22, desc[UR8][R36.64] ;  /* 0x0000000824167980 */ /* 0x000ee2000c101900 */
[----:B--2---:R-:W-:-:S03]  /*b0d0*/  ISETP.GE.AND P2, PT, R26, R9, PT ;  /* 0x000000091a00720c */ /* 0x004fc60003f46270 */
[----:B------:R0:W2:Y:S04]  /*b0e0*/  LD.E R9, desc[UR8][R42.64] ;  /* 0x000000082a097980 */ /* 0x0000a8000c101900 */
[----:B------:R1:W2:Y:S01]  /*b0f0*/  LD.E R26, desc[UR8][R40.64] ;  /* 0x00000008281a7980 */ /* 0x0002a2000c101900 */
[----:B0-----:R-:W-:-:S05]  /*b100*/  IMAD.WIDE R42, R31, 0x4, R20 ;  /* 0x000000041f2a7825 */ /* 0x001fca00078e0214 */
[----:B------:R-:W5:Y:S01]  /*b110*/  LD.E R30, desc[UR8][R42.64] ;  /* 0x000000082a1e7980 */ /* 0x000f62000c101900 */
[----:B----4-:R-:W-:-:S03]  /*b120*/  ISETP.GE.AND P4, PT, R28, R5, PT ;  /* 0x000000051c00720c */ /* 0x010fc60003f86270 */
[----:B------:R-:W5:Y:S01]  /*b130*/  LD.E R5, desc[UR8][R44.64] ;  /* 0x000000082c057980 */ /* 0x000f62000c101900 */
[----:B------:R-:W-:Y:S02]  /*b140*/  SEL R19, R16, R29, !P6 ;  /* 0x0000001d10137207 */ /* 0x000fe40007000000 */
[----:B------:R-:W-:Y:S01]  /*b150*/  SEL R16, R29, R16, !P6 ;  /* 0x000000101d107207 */ /* 0x000fe20007000000 */
[--C-:B------:R-:W-:Y:S01]  /*b160*/  IMAD.WIDE R38, R17, 0x4, R20.reuse ;  /* 0x0000000411267825 */ /* 0x100fe200078e0214 */
[----:B------:R-:W-:Y:S02]  /*b170*/  SEL R3, R24, R3, !P0 ;  /* 0x0000000318037207 */ /* 0x000fe40004000000 */
[----:B------:R-:W-:Y:S01]  /*b180*/  SEL R24, R25, R4, !P3 ;  /* 0x0000000419187207 */ /* 0x000fe20005800000 */
[--C-:B------:R-:W-:Y:S01]  /*b190*/  IMAD.WIDE R28, R16, 0x4, R20.reuse ;  /* 0x00000004101c7825 */ /* 0x100fe200078e0214 */
[----:B------:R-:W-:Y:S02]  /*b1a0*/  SEL R11, R10, R11, !P1 ;  /* 0x0000000b0a0b7207 */ /* 0x000fe40004800000 */
[----:B------:R-:W-:Y:S01]  /*b1b0*/  SEL R10, R7, R8, !P4 ;  /* 0x00000008070a7207 */ /* 0x000fe20006000000 */
[----:B-1----:R-:W-:-:S02]  /*b1c0*/  IMAD.WIDE R40, R19, 0x4, R20 ;  /* 0x0000000413287825 */ /* 0x002fc400078e0214 */
[----:B------:R-:W4:Y:S01]  /*b1d0*/  LD.E R28, desc[UR8][R28.64] ;  /* 0x000000081c1c7980 */ /* 0x000f22000c101900 */
[----:B------:R-:W-:Y:S02]  /*b1e0*/  SEL R8, R8, R7, !P4 ;  /* 0x0000000708087207 */ /* 0x000fe40006000000 */
[----:B---3--:R-:W-:Y:S02]  /*b1f0*/  ISETP.GE.AND P5, PT, R22, R15, PT ;  /* 0x0000000f1600720c */ /* 0x008fe40003fa6270 */
[----:B------:R-:W-:Y:S01]  /*b200*/  SEL R22, R13, R32, !P2 ;  /* 0x000000200d167207 */ /* 0x000fe20005000000 */
[----:B------:R0:W3:Y:S01]  /*b210*/  LD.E R15, desc[UR8][R40.64] ;  /* 0x00000008280f7980 */ /* 0x0000e2000c101900 */
[----:B------:R-:W-:Y:S01]  /*b220*/  SEL R13, R32, R13, !P2 ;  /* 0x0000000d200d7207 */ /* 0x000fe20005000000 */
[----:B------:R-:W-:Y:S01]  /*b230*/  IMAD.WIDE R32, R24, 0x4, R20 ;  /* 0x0000000418207825 */ /* 0x000fe200078e0214 */
[----:B--2---:R-:W-:-:S03]  /*b240*/  ISETP.GE.AND P6, PT, R26, R9, PT ;  /* 0x000000091a00720c */ /* 0x004fc60003fc6270 */
[--C-:B------:R-:W-:Y:S01]  /*b250*/  IMAD.WIDE R36, R22, 0x4, R20.reuse ;  /* 0x0000000416247825 */ /* 0x100fe200078e0214 */
[----:B------:R1:W4:Y:S03]  /*b260*/  LD.E R9, desc[UR8][R38.64] ;  /* 0x0000000826097980 */ /* 0x000326000c101900 */
[--C-:B0-----:R-:W-:Y:S01]  /*b270*/  IMAD.WIDE R40, R10, 0x4, R20.reuse ;  /* 0x000000040a287825 */ /* 0x101fe200078e0214 */
[----:B------:R0:W3:Y:S04]  /*b280*/  LD.E R26, desc[UR8][R36.64] ;  /* 0x00000008241a7980 */ /* 0x0000e8000c101900 */
[----:B------:R-:W2:Y:S01]  /*b290*/  LD.E R32, desc[UR8][R32.64] ;  /* 0x0000000820207980 */ /* 0x000ea2000c101900 */
[----:B-1----:R-:W-:Y:S01]  /*b2a0*/  IMAD.WIDE R38, R13, 0x4, R20 ;  /* 0x000000040d267825 */ /* 0x002fe200078e0214 */
[----:B-----5:R-:W-:-:S03]  /*b2b0*/  ISETP.GE.AND P0, PT, R30, R5, PT ;  /* 0x000000051e00720c */ /* 0x020fc60003f06270 */
[----:B0-----:R-:W-:Y:S01]  /*b2c0*/  IMAD.WIDE R36, R11, 0x4, R20 ;  /* 0x000000040b247825 */ /* 0x001fe200078e0214 */
[----:B------:R-:W2:Y:S04]  /*b2d0*/  LD.E R5, desc[UR8][R38.64] ;  /* 0x0000000826057980 */ /* 0x000ea8000c101900 */
[----:B------:R-:W5:Y:S04]  /*b2e0*/  LD.E R7, desc[UR8][R36.64] ;  /* 0x0000000824077980 */ /* 0x000f68000c101900 */
[----:B------:R0:W5:Y:S01]  /*b2f0*/  LD.E R30, desc[UR8][R40.64] ;  /* 0x00000008281e7980 */ /* 0x000162000c101900 */
[----:B------:R-:W-:-:S02]  /*b300*/  SEL R4, R4, R25, !P3 ;  /* 0x0000001904047207 */ /* 0x000fc40005800000 */
[----:B------:R-:W-:Y:S02]  /*b310*/  SEL R25, R0, R31, !P0 ;  /* 0x0000001f00197207 */ /* 0x000fe40004000000 */
[----:B------:R-:W-:-:S03]  /*b320*/  SEL R0, R31, R0, !P0 ;  /* 0x000000001f007207 */ /* 0x000fc60004000000 */
[----:B0-----:R-:W-:-:S04]  /*b330*/  IMAD.WIDE R40, R25, 0x4, R20 ;  /* 0x0000000419287825 */ /* 0x001fc800078e0214 */
[----:B------:R-:W-:Y:S01]  /*b340*/  IMAD.WIDE R44, R8, 0x4, R20 ;  /* 0x00000004082c7825 */ /* 0x000fe200078e0214 */
[----:B------:R-:W-:-:S05]  /*b350*/  SEL R29, R34, R27, !P5 ;  /* 0x0000001b221d7207 */ /* 0x000fca0006800000 */
[----:B------:R-:W-:Y:S01]  /*b360*/  IMAD.WIDE R38, R29, 0x4, R20 ;  /* 0x000000041d267825 */ /* 0x000fe200078e0214 */
[----:B----4-:R-:W-:Y:S02]  /*b370*/  ISETP.GE.AND P1, PT, R28, R9, PT ;  /* 0x000000091c00720c */ /* 0x010fe40003f26270 */
[----:B------:R-:W-:-:S05]  /*b380*/  SEL R9, R6, R23, !P6 ;  /* 0x0000001706097207 */ /* 0x000fca0007000000 */
[----:B------:R-:W-:-:S05]  /*b390*/  IMAD.WIDE R42, R9, 0x4, R20 ;  /* 0x00000004092a7825 */ /* 0x000fca00078e0214 */
[----:B------:R0:W4:Y:S01]  /*b3a0*/  LD.E R28, desc[UR8][R42.64] ;  /* 0x000000082a1c7980 */ /* 0x000122000c101900 */
[----:B--2---:R-:W-:Y:S02]  /*b3b0*/  ISETP.GE.AND P0, PT, R32, R5, PT ;  /* 0x000000052000720c */ /* 0x004fe40003f06270 */
[----:B------:R-:W-:Y:S02]  /*b3c0*/  SEL R5, R17, R16, !P1 ;  /* 0x0000001011057207 */ /* 0x000fe40004800000 */
[----:B------:R-:W-:Y:S02]  /*b3d0*/  SEL R16, R16, R17, !P1 ;  /* 0x0000001110107207 */ /* 0x000fe40004800000 */
[----:B-----5:R-:W-:Y:S02]  /*b3e0*/  ISETP.GE.AND P1, PT, R30, R7, PT ;  /* 0x000000071e00720c */ /* 0x020fe40003f26270 */
[----:B------:R1:W2:Y:S01]  /*b3f0*/  LD.E R7, desc[UR8][R40.64] ;  /* 0x0000000828077980 */ /* 0x0002a2000c101900 */
[----:B0-----:R-:W-:Y:S01]  /*b400*/  IMAD.WIDE R42, R3, 0x4, R20 ;  /* 0x00000004032a7825 */ /* 0x001fe200078e0214 */
[----:B---3--:R-:W-:-:S02]  /*b410*/  ISETP.GE.AND P2, PT, R26, R15, PT ;  /* 0x0000000f1a00720c */ /* 0x008fc40003f46270 */
[----:B------:R-:W-:Y:S01]  /*b420*/  SEL R6, R23, R6, !P6 ;  /* 0x0000000617067207 */ /* 0x000fe20007000000 */
[----:B------:R-:W4:Y:S04]  /*b430*/  LD.E R15, desc[UR8][R44.64] ;  /* 0x000000082c0f7980 */ /* 0x000f28000c101900 */
[----:B------:R-:W3:Y:S01]  /*b440*/  LD.E R31, desc[UR8][R42.64] ;  /* 0x000000082a1f7980 */ /* 0x000ee2000c101900 */
[----:B-1----:R-:W-:-:S03]  /*b450*/  IMAD.WIDE R40, R4, 0x4, R20 ;  /* 0x0000000404287825 */ /* 0x002fc600078e0214 */
[----:B------:R0:W5:Y:S04]  /*b460*/  LD.E R23, desc[UR8][R38.64] ;  /* 0x0000000826177980 */ /* 0x000168000c101900 */
[----:B------:R-:W3:Y:S01]  /*b470*/  LD.E R40, desc[UR8][R40.64] ;  /* 0x0000000828287980 */ /* 0x000ee2000c101900 */
[----:B------:R-:W-:-:S05]  /*b480*/  IMAD.WIDE R36, R6, 0x4, R20 ;  /* 0x0000000406247825 */ /* 0x000fca00078e0214 */
[----:B------:R1:W5:Y:S01]  /*b490*/  LD.E R26, desc[UR8][R36.64] ;  /* 0x00000008241a7980 */ /* 0x000362000c101900 */
[----:B------:R-:W-:Y:S02]  /*b4a0*/  SEL R27, R27, R34, !P5 ;  /* 0x000000221b1b7207 */ /* 0x000fe40006800000 */
[----:B------:R-:W-:Y:S02]  /*b4b0*/  SEL R17, R19, R22, !P2 ;  /* 0x0000001613117207 */ /* 0x000fe40005000000 */
[----:B------:R-:W-:Y:S01]  /*b4c0*/  SEL R22, R22, R19, !P2 ;  /* 0x0000001316167207 */ /* 0x000fe20005000000 */
[--C-:B0-----:R-:W-:Y:S01]  /*b4d0*/  IMAD.WIDE R38, R27, 0x4, R20.reuse ;  /* 0x000000041b267825 */ /* 0x101fe200078e0214 */
[----:B------:R-:W-:Y:S02]  /*b4e0*/  SEL R19, R13, R24, !P0 ;  /* 0x000000180d137207 */ /* 0x000fe40004000000 */
[----:B------:R-:W-:Y:S01]  /*b4f0*/  SEL R24, R24, R13, !P0 ;  /* 0x0000000d18187207 */ /* 0x000fe20004000000 */
[--C-:B------:R-:W-:Y:S01]  /*b500*/  IMAD.WIDE R34, R0, 0x4, R20.reuse ;  /* 0x0000000400227825 */ /* 0x100fe200078e0214 */
[----:B------:R0:W2:Y:S03]  /*b510*/  LD.E R13, desc[UR8][R38.64] ;  /* 0x00000008260d7980 */ /* 0x0000a6000c101900 */
[----:B------:R-:W-:-:S02]  /*b520*/  IMAD.WIDE R32, R16, 0x4, R20 ;  /* 0x0000000410207825 */ /* 0x000fc400078e0214 */
[----:B------:R-:W2:Y:S02]  /*b530*/  LD.E R34, desc[UR8][R34.64] ;  /* 0x0000000822227980 */ /* 0x000ea4000c101900 */
[--C-:B-1----:R-:W-:Y:S02]  /*b540*/  IMAD.WIDE R36, R5, 0x4, R20.reuse ;  /* 0x0000000405247825 */ /* 0x102fe400078e0214 */
[----:B------:R-:W2:Y:S02]  /*b550*/  LD.E R32, desc[UR8][R32.64] ;  /* 0x0000000820207980 */ /* 0x000ea4000c101900 */
[----:B0-----:R-:W-:-:S04]  /*b560*/  IMAD.WIDE R38, R22, 0x4, R20 ;  /* 0x0000000416267825 */ /* 0x001fc800078e0214 */
[--C-:B------:R-:W-:Y:S01]  /*b570*/  IMAD.WIDE R44, R17, 0x4, R20.reuse ;  /* 0x00000004112c7825 */ /* 0x100fe200078e0214 */
[----:B------:R-:W2:Y:S03]  /*b580*/  LD.E R30, desc[UR8][R38.64] ;  /* 0x00000008261e7980 */ /* 0x000ea6000c101900 */
[----:B------:R-:W-:Y:S01]  /*b590*/  IMAD.WIDE R42, R24, 0x4, R20 ;  /* 0x00000004182a7825 */ /* 0x000fe200078e0214 */
[----:B----4-:R-:W-:Y:S02]  /*b5a0*/  ISETP.GE.AND P2, PT, R28, R15, PT ;  /* 0x0000000f1c00720c */ /* 0x010fe40003f46270 */
[----:B------:R0:W4:Y:S01]  /*b5b0*/  LD.E R15, desc[UR8][R36.64] ;  /* 0x00000008240f7980 */ /* 0x000122000c101900 */
[----:B---3--:R-:W-:-:S04]  /*b5c0*/  ISETP.GE.AND P0, PT, R31, R40, PT ;  /* 0x000000281f00720c */ /* 0x008fc80003f06270 */
[----:B------:R-:W-:Y:S01]  /*b5d0*/  SEL R28, R3, R4, !P0 ;  /* 0x00000004031c7207 */ /* 0x000fe20004000000 */
[----:B0-----:R-:W-:-:S04]  /*b5e0*/  IMAD.WIDE R36, R19, 0x4, R20 ;  /* 0x0000000413247825 */ /* 0x001fc800078e0214 */
[----:B------:R-:W-:Y:S01]  /*b5f0*/  IMAD.WIDE R38, R28, 0x4, R20 ;  /* 0x000000041c267825 */ /* 0x000fe200078e0214 */
[----:B-----5:R-:W-:Y:S01]  /*b600*/  ISETP.GE.AND P3, PT, R23, R26, PT ;  /* 0x0000001a1700720c */ /* 0x020fe20003f66270 */
[----:B------:R-:W3:Y:S04]  /*b610*/  LD.E R20, desc[UR8][R36.64] ;  /* 0x0000000824147980 */ /* 0x000ee8000c101900 */
[----:B------:R-:W5:Y:S04]  /*b620*/  LD.E R23, desc[UR8][R44.64] ;  /* 0x000000082c177980 */ /* 0x000f68000c101900 */
[----:B------:R-:W5:Y:S04]  /*b630*/  LD.E R26, desc[UR8][R42.64] ;  /* 0x000000082a1a7980 */ /* 0x000f68000c101900 */
[----:B------:R-:W3:Y:S01]  /*b640*/  LD.E R21, desc[UR8][R38.64] ;  /* 0x0000000826157980 */ /* 0x000ee2000c101900 */
[----:B--2---:R-:W-:-:S02]  /*b650*/  ISETP.GE.AND P4, PT, R34, R13, PT ;  /* 0x0000000d2200720c */ /* 0x004fc40003f86270 */
[----:B------:R-:W-:Y:S02]  /*b660*/  SEL R13, R11, R10, !P1 ;  /* 0x0000000a0b0d7207 */ /* 0x000fe40004800000 */
[----:B------:R-:W-:Y:S02]  /*b670*/  SEL R10, R10, R11, !P1 ;  /* 0x0000000b0a0a7207 */ /* 0x000fe40004800000 */
[----:B------:R-:W-:Y:S02]  /*b680*/  ISETP.GE.AND P1, PT, R32, R7, PT ;  /* 0x000000072000720c */ /* 0x000fe40003f26270 */
[----:B------:R-:W-:Y:S02]  /*b690*/  SEL R11, R8, R9, !P2 ;  /* 0x00000009080b7207 */ /* 0x000fe40005000000 */
[----:B------:R-:W-:Y:S02]  /*b6a0*/  SEL R8, R9, R8, !P2 ;  /* 0x0000000809087207 */ /* 0x000fe40005000000 */
[----:B------:R-:W-:-:S02]  /*b6b0*/  SEL R9, R6, R29, !P3 ;  /* 0x0000001d06097207 */ /* 0x000fc40005800000 */
[----:B------:R-:W-:Y:S02]  /*b6c0*/  SEL R6, R29, R6, !P3 ;  /* 0x000000061d067207 */ /* 0x000fe40005800000 */
[----:B------:R-:W-:Y:S02]  /*b6d0*/  SEL R7, R27, R0, !P4 ;  /* 0x000000001b077207 */ /* 0x000fe40006000000 */
[----:B------:R-:W-:Y:S02]  /*b6e0*/  SEL R0, R0, R27, !P4 ;  /* 0x0000001b00007207 */ /* 0x000fe40006000000 */
[----:B----4-:R-:W-:Y:S02]  /*b6f0*/  ISETP.GE.AND P2, PT, R30, R15, PT ;  /* 0x0000000f1e00720c */ /* 0x010fe40003f46270 */
[----:B------:R-:W-:Y:S02]  /*b700*/  SEL R15, R25, R16, !P1 ;  /* 0x00000010190f7207 */ /* 0x000fe40004800000 */
[----:B------:R-:W-:-:S02]  /*b710*/  SEL R16, R16, R25, !P1 ;  /* 0x0000001910107207 */ /* 0x000fc40004800000 */
[----:B------:R-:W-:Y:S02]  /*b720*/  SEL R25, R5, R22, !P2 ;  /* 0x0000001605197207 */ /* 0x000fe40005000000 */
[----:B------:R-:W-:Y:S02]  /*b730*/  SEL R27, R22, R5, !P2 ;  /* 0x00000005161b7207 */ /* 0x000fe40005000000 */
[----:B-----5:R-:W-:Y:S02]  /*b740*/  ISETP.GE.AND P1, PT, R26, R23, PT ;  /* 0x000000171a00720c */ /* 0x020fe40003f26270 */
[----:B---3--:R-:W-:Y:S02]  /*b750*/  ISETP.GE.AND P3, PT, R21, R20, PT ;  /* 0x000000141500720c */ /* 0x008fe40003f66270 */
[----:B------:R-:W-:Y:S02]  /*b760*/  SEL R33, R17, R24, !P1 ;  /* 0x0000001811217207 */ /* 0x000fe40004800000 */
[----:B------:R-:W-:-:S02]  /*b770*/  SEL R35, R24, R17, !P1 ;  /* 0x0000001118237207 */ /* 0x000fc40004800000 */
[----:B------:R-:W-:Y:S02]  /*b780*/  SEL R37, R19, R28, !P3 ;  /* 0x0000001c13257207 */ /* 0x000fe40005800000 */
[----:B------:R-:W-:Y:S02]  /*b790*/  SEL R17, R4, R3, !P0 ;  /* 0x0000000304117207 */ /* 0x000fe40004000000 */
[----:B------:R-:W-:-:S07]  /*b7a0*/  SEL R28, R28, R19, !P3 ;  /* 0x000000131c1c7207 */ /* 0x000fce0005800000 */
.L_x_1104:
[----:B------:R-:W-:Y:S05]  /*b7b0*/  BSYNC.RECONVERGENT B0 ;  /* 0x0000000000007941 */ /* 0x000fea0003800200 */
.L_x_1103:
[----:B------:R-:W-:-:S05]  /*b7c0*/  UMOV UR4, 0x2 ;  /* 0x0000000200047882 */ /* 0x000fca0000000000 */
.L_x_1142:
[----:B------:R-:W0:Y:S01]  /*b7d0*/  S2UR UR6, SR_CgaCtaId ;  /* 0x00000000000679c3 */ /* 0x000e220000008800 */
[----:B------:R-:W-:-:S07]  /*b7e0*/  UIADD3 UR5, UPT, UPT, -UR4, URZ, URZ ;  /* 0x000000ff04057290 */ /* 0x000fce000fffe1ff */
[----:B------:R-:W-:Y:S01]  /*b7f0*/  BAR.SYNC.DEFER_BLOCKING 0x0 ;  /* 0x0000000000007b1d */ /* 0x000fe20000010000 */
[----:B------:R-:W-:Y:S01]  /*b800*/  UIADD3 UR11, UPT, UPT, UR4, -0x1, URZ ;  /* 0xffffffff040b7890 */ /* 0x000fe2000fffe0ff */
[----:B-----5:R-:W-:Y:S01]  /*b810*/  IMAD.MOV.U32 R5, RZ, RZ, 0x44 ;  /* 0x00000044ff057424 */ /* 0x020fe200078e00ff */
[----:B------:R-:W-:Y:S01]  /*b820*/  LOP3.LUT R3, R12, UR5, RZ, 0xc0, !PT ;  /* 0x000000050c037c12 */ /* 0x000fe2000f8ec0ff */
[----:B------:R-:W-:-:S03]  /*b830*/  USHF.R.U32.HI UR5, URZ, 0x1, UR4 ;  /* 0x00000001ff057899 */ /* 0x000fc60008011604 */
[----:B------:R-:W-:Y:S01]  /*b840*/  LOP3.LUT R4, R12, UR11, RZ, 0xc0, !PT ;  /* 0x0000000b0c047c12 */ /* 0x000fe2000f8ec0ff */
[----:B------:R-:W-:Y:S02]  /*b850*/  IMAD R3, R3, 0x11, RZ ;  /* 0x0000001103037824 */ /* 0x000fe400078e02ff */
[----:B------:R-:W-:Y:S01]  /*b860*/  IMAD.U32 R24, RZ, RZ, UR5 ;  /* 0x00000005ff187e24 */ /* 0x000fe2000f8e00ff */
[----:B------:R-:W-:Y:S01]  /*b870*/  UMOV UR5, 0x400 ;  /* 0x0000040000057882 */ /* 0x000fe20000000000 */
[----:B------:R-:W-:Y:S01]  /*b880*/  IMAD R22, R4, 0x11, RZ ;  /* 0x0000001104167824 */ /* 0x000fe200078e02ff */
[----:B------:R-:W-:-:S04]  /*b890*/  VIMNMX R20, PT, PT, R3, UR7, PT ;  /* 0x0000000703147c48 */ /* 0x000fc8000bfe0100 */
[----:B------:R-:W-:Y:S01]  /*b8a0*/  VIMNMX R22, PT, PT, R22, UR7, PT ;  /* 0x0000000716167c48 */ /* 0x000fe2000bfe0100 */
[----:B------:R-:W-:Y:S01]  /*b8b0*/  IMAD R3, R24, 0x11, R20 ;  /* 0x0000001118037824 */ /* 0x000fe200078e0214 */
[----:B0-----:R-:W-:-:S04]  /*b8c0*/  ULEA UR6, UR6, UR5, 0x18 ;  /* 0x0000000506067291 */ /* 0x001fc8000f8ec0ff */
[----:B------:R-:W-:Y:S02]  /*b8d0*/  VIMNMX R3, PT, PT, R3, UR7, PT ;  /* 0x0000000703037c48 */ /* 0x000fe4000bfe0100 */
[----:B--2---:R-:W-:Y:S02]  /*b8e0*/  IMAD R26, R12, R5, UR6 ;  /* 0x000000060c1a7e24 */ /* 0x004fe4000f8e0205 */
[----:B------:R-:W0:Y:S01]  /*b8f0*/  LDC.64 R4, c[0x4][RZ] ;  /* 0x01000000ff047b82 */ /* 0x000e220000000a00 */
[--C-:B------:R-:W-:Y:S02]  /*b900*/  IMAD R24, R24, 0x11, R3.reuse ;  /* 0x0000001118187824 */ /* 0x100fe400078e0203 */
[----:B------:R1:W-:Y:S03]  /*b910*/  STS [R26], R10 ;  /* 0x0000000a1a007388 */ /* 0x0003e60000000800 */
[----:B------:R-:W-:Y:S01]  /*b920*/  VIMNMX R24, PT, PT, R24, UR7, PT ;  /* 0x0000000718187c48 */ /* 0x000fe2000bfe0100 */
[----:B------:R2:W-:Y:S04]  /*b930*/  STS [R26+0x4], R13 ;  /* 0x0000040d1a007388 */ /* 0x0005e80000000800 */
[----:B------:R3:W-:Y:S01]  /*b940*/  STS [R26+0x8], R8 ;  /* 0x000008081a007388 */ /* 0x0007e20000000800 */
[----:B------:R-:W-:Y:S01]  /*b950*/  IMAD.IADD R19, R24, 0x1, -R3 ;  /* 0x0000000118137824 */ /* 0x000fe200078e0a03 */
[----:B-1----:R-:W-:-:S02]  /*b960*/  VIADDMNMX R10, R3, -R20, R22, PT ;  /* 0x80000014030a7246 */ /* 0x002fc40003800116 */
[----:B------:R3:W-:Y:S02]  /*b970*/  STS [R26+0xc], R11 ;  /* 0x00000c0b1a007388 */ /* 0x0007e40000000800 */
[C---:B------:R-:W-:Y:S01]  /*b980*/  ISETP.GE.AND P0, PT, R22.reuse, R19, PT ;  /* 0x000000131600720c */ /* 0x040fe20003f06270 */
[----:B------:R-:W-:Y:S01]  /*b990*/  IMAD.IADD R19, R22, 0x1, -R19 ;  /* 0x0000000116137824 */ /* 0x000fe200078e0a13 */
[----:B------:R3:W-:Y:S04]  /*b9a0*/  STS [R26+0x10], R6 ;  /* 0x000010061a007388 */ /* 0x0007e80000000800 */
        /* <DEDUP_REMOVED lines=19> */
.L_x_1107:
        /* <DEDUP_REMOVED lines=19> */
.L_x_1106:
[----:B------:R-:W-:Y:S05]  /*bc10*/  BSYNC.RECONVERGENT B0 ;  /* 0x0000000000007941 */ /* 0x000fea0003800200 */
.L_x_1105:
        /* <DEDUP_REMOVED lines=20> */
.L_x_1109:
[----:B------:R-:W-:Y:S05]  /*bd60*/  BSYNC.RECONVERGENT B0 ;  /* 0x0000000000007941 */ /* 0x000fea0003800200 */
.L_x_1108:
        /* <DEDUP_REMOVED lines=21> */
.L_x_1111:
[----:B------:R-:W-:Y:S05]  /*bec0*/  BSYNC.RECONVERGENT B0 ;  /* 0x0000000000007941 */ /* 0x000fea0003800200 */
.L_x_1110:
        /* <DEDUP_REMOVED lines=21> */
.L_x_1113:
[----:B------:R-:W-:Y:S05]  /*c020*/  BSYNC.RECONVERGENT B0 ;  /* 0x0000000000007941 */ /* 0x000fea0003800200 */
.L_x_1112:
        /* <DEDUP_REMOVED lines=21> */
.L_x_1115:
[----:B------:R-:W-:Y:S05]  /*c180*/  BSYNC.RECONVERGENT B0 ;  /* 0x0000000000007941 */ /* 0x000fea0003800200 */
.L_x_1114:
        /* <DEDUP_REMOVED lines=21> */
.L_x_1117:
[----:B------:R-:W-:Y:S05]  /*c2e0*/  BSYNC.RECONVERGENT B0 ;  /* 0x0000000000007941 */ /* 0x000fea0003800200 */
.L_x_1116:
        /* <DEDUP_REMOVED lines=21> */
.L_x_1119:
[----:B------:R-:W-:Y:S05]  /*c440*/  BSYNC.RECONVERGENT B0 ;  /* 0x0000000000007941 */ /* 0x000fea0003800200 */
.L_x_1118:
        /* <DEDUP_REMOVED lines=21> */
.L_x_1121:
[----:B------:R-:W-:Y:S05]  /*c5a0*/  BSYNC.RECONVERGENT B0 ;  /* 0x0000000000007941 */ /* 0x000fea0003800200 */
.L_x_1120:
        /* <DEDUP_REMOVED lines=21> */
.L_x_1123:
[----:B------:R-:W-:Y:S05]  /*c700*/  BSYNC.RECONVERGENT B0 ;  /* 0x0000000000007941 */ /* 0x000fea0003800200 */
.L_x_1122:
        /* <DEDUP_REMOVED lines=21> */
.L_x_1125:
[----:B------:R-:W-:Y:S05]  /*c860*/  BSYNC.RECONVERGENT B0 ;  /* 0x0000000000007941 */ /* 0x000fea0003800200 */
.L_x_1124:
        /* <DEDUP_REMOVED lines=21> */
.L_x_1127:
[----:B------:R-:W-:Y:S05]  /*c9c0*/  BSYNC.RECONVERGENT B0 ;  /* 0x0000000000007941 */ /* 0x000fea0003800200 */
.L_x_1126:
        /* <DEDUP_REMOVED lines=21> */
.L_x_1129:
[----:B------:R-:W-:Y:S05]  /*cb20*/  BSYNC.RECONVERGENT B0 ;  /* 0x0000000000007941 */ /* 0x000fea0003800200 */
.L_x_1128:
        /* <DEDUP_REMOVED lines=21> */
.L_x_1131:
[----:B------:R-:W-:Y:S05]  /*cc80*/  BSYNC.RECONVERGENT B0 ;  /* 0x0000000000007941 */ /* 0x000fea0003800200 */
.L_x_1130:
        /* <DEDUP_REMOVED lines=21> */
.L_x_1133:
[----:B------:R-:W-:Y:S05]  /*cde0*/  BSYNC.RECONVERGENT B0 ;  /* 0x0000000000007941 */ /* 0x000fea0003800200 */
.L_x_1132:
        /* <DEDUP_REMOVED lines=21> */
.L_x_1135:
[----:B------:R-:W-:Y:S05]  /*cf40*/  BSYNC.RECONVERGENT B0 ;  /* 0x0000000000007941 */ /* 0x000fea0003800200 */
.L_x_1134:
        /* <DEDUP_REMOVED lines=20> */
.L_x_1137:
[----:B------:R-:W-:Y:S05]  /*d090*/  BSYNC.RECONVERGENT B0 ;  /* 0x0000000000007941 */ /* 0x000fea0003800200 */
.L_x_1136:
[----:B------:R-:W-:Y:S01]  /*d0a0*/  VIADD R29, R17, 0x1 ;  /* 0x00000001111d7836 */ /* 0x000fe20000000000 */
[----:B------:R-:W-:Y:S01]  /*d0b0*/  BSSY.RECONVERGENT B0, `(.L_x_1138) ;  /* 0x0000013000007945 */ /* 0x000fe20003800200 */
[----:B------:R-:W-:Y:S02]  /*d0c0*/  @!P0 IMAD.MOV R29, RZ, RZ, R17 ;  /* 0x000000ffff1d8224 */ /* 0x000fe400078e0211 */
[----:B------:R-:W-:Y:S01]  /*d0d0*/  @P0 IMAD.MOV R30, RZ, RZ, R28 ;  /* 0x000000ffff1e0224 */ /* 0x000fe200078e021c */
[----:B-12---:R-:W-:Y:S02]  /*d0e0*/  SEL R28, R26, R19, P0 ;  /* 0x000000131a1c7207 */ /* 0x006fe40000000000 */
[C---:B------:R-:W-:Y:S02]  /*d0f0*/  ISETP.GE.AND P1, PT, R29.reuse, R24, PT ;  /* 0x000000181d00720c */ /* 0x040fe40003f26270 */
        /* <DEDUP_REMOVED lines=14> */
.L_x_1139:
[----:B------:R-:W-:Y:S05]  /*d1e0*/  BSYNC.RECONVERGENT B0 ;  /* 0x0000000000007941 */ /* 0x000fea0003800200 */
.L_x_1138:
        /* <DEDUP_REMOVED lines=22> */
.L_x_1141:
[----:B------:R-:W-:Y:S05]  /*d350*/  BSYNC.RECONVERGENT B0 ;  /* 0x0000000000007941 */ /* 0x000fea0003800200 */
.L_x_1140:
[----:B------:R-:W-:Y:S02]  /*d360*/  UISETP.GE.U32.AND UP0, UPT, UR4, 0x81, UPT ;  /* 0x000000810400788c */ /* 0x000fe4000bf06070 */
[----:B------:R-:W-:-:S07]  /*d370*/  USHF.L.U32 UR5, UR4, 0x1, URZ ;  /* 0x0000000104057899 */ /* 0x000fce00080006ff */
[----:B------:R-:W-:Y:S01]  /*d380*/  UMOV UR4, UR5 ;  /* 0x0000000500047c82 */ /* 0x000fe20008000000 */
[----:B------:R-:W-:Y:S05]  /*d390*/  BRA.U !UP0, `(.L_x_1142) ;  /* 0xffffffe5080c7547 */ /* 0x000fea000b83ffff */
[----:B------:R-:W0:Y:S01]  /*d3a0*/  LDCU.U8 UR4, c[0x0][0x380] ;  /* 0x00007000ff0477ac */ /* 0x000e220008000000 */
[C---:B-----5:R-:W-:Y:S02]  /*d3b0*/  VIADD R5, R2.reuse, 0x1a0 ;  /* 0x000001a002057836 */ /* 0x060fe40000000000 */
        /* <DEDUP_REMOVED lines=52> */
[----:B-1----:R-:W3:Y:S01]  /*d700*/  S2R R7, SR_TID.X ;  /* 0x0000000000077919 */ /* 0x002ee20000002100 */
[----:B------:R-:W1:Y:S01]  /*d710*/  S2R R6, SR_TID.X ;  /* 0x0000000000067919 */ /* 0x000e620000002100 */
[----:B------:R-:W5:Y:S01]  /*d720*/  LDS R12, [UR6+0x4400] ;  /* 0x00440006ff0c7984 */ /* 0x000f620008000800 */
[----:B---3--:R-:W-:-:S02]  /*d730*/  LOP3.LUT R14, R7, 0x3e0, RZ, 0xc0, !PT ;  /* 0x000003e0070e7812 */ /* 0x008fc400078ec0ff */
[----:B------:R-:W-:Y:S02]  /*d740*/  LOP3.LUT R7, R7, 0x1f, RZ, 0xc0, !PT ;  /* 0x0000001f07077812 */ /* 0x000fe400078ec0ff */
[----:B-1----:R-:W-:Y:S01]  /*d750*/  LOP3.LUT R20, R6, 0x1f, RZ, 0xc0, !PT ;  /* 0x0000001f06147812 */ /* 0x002fe200078ec0ff */
[----:B------:R-:W-:Y:S01]  /*d760*/  IMAD R16, R14, 0x11, RZ ;  /* 0x000000110e107824 */ /* 0x000fe200078e02ff */
[C---:B------:R-:W-:Y:S02]  /*d770*/  LOP3.LUT R22, R6.reuse, 0x3e0, RZ, 0xc0, !PT ;  /* 0x000003e006167812 */ /* 0x040fe400078ec0ff */
[----:B----4-:R-:W-:Y:S02]  /*d780*/  LOP3.LUT R18, R6, 0x1f, RZ, 0xc0, !PT ;  /* 0x0000001f06127812 */ /* 0x010fe400078ec0ff */
[----:B------:R-:W-:Y:S01]  /*d790*/  IADD3 R7, P0, P1, R16, UR12, R7 ;  /* 0x0000000c10077c10 */ /* 0x000fe2000f91e007 */
[----:B------:R-:W-:Y:S01]  /*d7a0*/  IMAD R14, R22, 0x11, R20 ;  /* 0x00000011160e7824 */ /* 0x000fe200078e0214 */
[----:B------:R-:W-:-:S02]  /*d7b0*/  LOP3.LUT R20, R6, 0x3e0, RZ, 0xc0, !PT ;  /* 0x000003e006147812 */ /* 0x000fc400078ec0ff */
[----:B------:R-:W-:Y:S02]  /*d7c0*/  IADD3.X R16, PT, PT, RZ, UR13, RZ, P0, P1 ;  /* 0x0000000dff107c10 */ /* 0x000fe400087e24ff */
[----:B0-----:R-:W-:-:S04]  /*d7d0*/  LEA R6, P0, R7, UR4, 0x2 ;  /* 0x0000000407067c11 */ /* 0x001fc8000f8010ff */
[----:B------:R-:W-:Y:S02]  /*d7e0*/  LEA.HI.X R7, R7, UR5, R16, 0x2, P0 ;  /* 0x0000000507077c11 */ /* 0x000fe400080f1410 */
[-C--:B-----5:R-:W-:Y:S02]  /*d7f0*/  ISETP.GE.AND P1, PT, R21, R12.reuse, PT ;  /* 0x0000000c1500720c */ /* 0x0a0fe40003f26270 */
[-C--:B------:R-:W-:Y:S01]  /*d800*/  ISETP.GE.AND P2, PT, R2, R12.reuse, PT ;  /* 0x0000000c0200720c */ /* 0x080fe20003f46270 */
        /* <DEDUP_REMOVED lines=8> */
[----:B------:R0:W-:Y:S01]  /*d890*/  @!P1 STG.E desc[UR8][R6.64+0x100], R8 ;  /* 0x0001000806009986 */ /* 0x0001e2000c101908 */
        /* <DEDUP_REMOVED lines=34> */
.L_x_1143:
        /* <DEDUP_REMOVED lines=38> */
[----:B------:R1:W-:Y:S01]  /*dd20*/  @!P0 STS [UR6+0x4400], R22 ;  /* 0x00440016ff008988 */ /* 0x0003e20008000806 */
[----:B------:R-:W-:Y:S06]  /*dd30*/  BAR.SYNC.DEFER_BLOCKING 0x0 ;  /* 0x0000000000007b1d */ /* 0x000fec0000010000 */
[----:B0-----:R-:W0:Y:S01]  /*dd40*/  S2R R16, SR_TID.X ;  /* 0x0000000000107919 */ /* 0x001e220000002100 */
[----:B-1----:R-:W1:Y:S01]  /*dd50*/  S2R R22, SR_TID.X ;  /* 0x0000000000167919 */ /* 0x002e620000002100 */
[----:B------:R-:W2:Y:S01]  /*dd60*/  LDS R24, [UR6+0x4400] ;  /* 0x00440006ff187984 */ /* 0x000ea20008000800 */
[----:B0-----:R-:W-:-:S02]  /*dd70*/  LOP3.LUT R17, R16, 0x1f, RZ, 0xc0, !PT ;  /* 0x0000001f10117812 */ /* 0x001fc400078ec0ff */
[----:B------:R-:W-:-:S05]  /*dd80*/  LOP3.LUT R16, R16, 0x3e0, RZ, 0xc0, !PT ;  /* 0x000003e010107812 */ /* 0x000fca00078ec0ff */
[----:B------:R-:W-:-:S04]  /*dd90*/  IMAD R20, R16, 0x11, R17 ;  /* 0x0000001110147824 */ /* 0x000fc800078e0211 */
[----:B------:R-:W-:Y:S01]  /*dda0*/  VIADD R33, R20, 0x20 ;  /* 0x0000002014217836 */ /* 0x000fe20000000000 */
[----:B--2---:R-:W-:-:S04]  /*ddb0*/  ISETP.GE.AND P1, PT, R2, R24, PT ;  /* 0x000000180200720c */ /* 0x004fc80003f26270 */
[-C--:B------:R-:W-:Y:S02]  /*ddc0*/  ISETP.GE.AND P0, PT, R33, R24.reuse, PT ;  /* 0x000000182100720c */ /* 0x080fe40003f06270 */
[----:B------:R-:W-:-:S07]  /*ddd0*/  ISETP.GE.AND P2, PT, R21, R24, PT ;  /* 0x000000181500720c */ /* 0x000fce0003f46270 */
[----:B------:R-:W0:Y:S01]  /*dde0*/  @!P1 LDC.64 R16, c[0x0][0x3b0] ;  /* 0x0000ec00ff109b82 */ /* 0x000e220000000a00 */
[----:B------:R-:W-:-:S07]  /*ddf0*/  @!P1 IADD3 R18, P4, PT, R2, UR12, RZ ;  /* 0x0000000c02129c10 */ /* 0x000fce000ff9e0ff */
[----:B------:R-:W2:Y:S01]  /*de00*/  @!P0 LDC.64 R20, c[0x0][0x3b0] ;  /* 0x0000ec00ff148b82 */ /* 0x000ea20000000a00 */
[----:B0-----:R-:W-:Y:S01]  /*de10*/  @!P1 LEA R36, P3, R18, R16, 0x2 ;  /* 0x0000001012249211 */ /* 0x001fe200078610ff */
[----:B------:R-:W-:Y:S01]  /*de20*/  @!P1 IMAD.X R16, RZ, RZ, UR13, P4 ;  /* 0x0000000dff109e24 */ /* 0x000fe2000a0e06ff */
[----:B------:R-:W-:-:S04]  /*de30*/  ISETP.GE.AND P4, PT, R31, R24, PT ;  /* 0x000000181f00720c */ /* 0x000fc80003f86270 */
[----:B------:R-:W-:Y:S02]  /*de40*/  @!P1 LEA.HI.X R37, R18, R17, R16, 0x2, P3 ;  /* 0x0000001112259211 */ /* 0x000fe400018f1410 */
[----:B------:R-:W-:Y:S02]  /*de50*/  ISETP.GE.AND P3, PT, R19, R24, PT ;  /* 0x000000181300720c */ /* 0x000fe40003f66270 */
[----:B------:R-:W0:Y:S01]  /*de60*/  @!P2 LDC.64 R18, c[0x0][0x3b0] ;  /* 0x0000ec00ff12ab82 */ /* 0x000e220000000a00 */
[----:B------:R0:W-:Y:S01]  /*de70*/  @!P1 STG.E desc[UR8][R36.64], R39 ;  /* 0x0000002724009986 */ /* 0x0001e2000c101908 */
[----:B------:R-:W-:-:S04]  /*de80*/  @!P0 IADD3 R28, P1, PT, R2, UR12, RZ ;  /* 0x0000000c021c8c10 */ /* 0x000fc8000ff3e0ff */
[----:B--2---:R-:W-:Y:S01]  /*de90*/  @!P0 LEA R34, P5, R28, R20, 0x2 ;  /* 0x000000141c228211 */ /* 0x004fe200078a10ff */
[----:B------:R-:W-:-:S04]  /*dea0*/  @!P0 IMAD.X R20, RZ, RZ, UR13, P1 ;  /* 0x0000000dff148e24 */ /* 0x000fc800088e06ff */
[----:B------:R-:W2:Y:S01]  /*deb0*/  @!P3 LDC.64 R16, c[0x0][0x3b0] ;  /* 0x0000ec00ff10bb82 */ /* 0x000ea20000000a00 */
[----:B------:R-:W-:Y:S02]  /*dec0*/  @!P0 LEA.HI.X R35, R28, R21, R20, 0x2, P5 ;  /* 0x000000151c238211 */ /* 0x000fe400028f1414 */
[C---:B-1----:R-:W-:Y:S02]  /*ded0*/  LOP3.LUT R28, R22.reuse, 0x1f, RZ, 0xc0, !PT ;  /* 0x0000001f161c7812 */ /* 0x042fe400078ec0ff */
[----:B------:R-:W-:Y:S01]  /*dee0*/  LOP3.LUT R21, R22, 0x3e0, RZ, 0xc0, !PT ;  /* 0x000003e016157812 */ /* 0x000fe200078ec0ff */
[----:B------:R1:W-:Y:S01]  /*def0*/  @!P0 STG.E desc[UR8][R34.64+0x80], R32 ;  /* 0x0000802022008986 */ /* 0x0003e2000c101908 */
[-C--:B------:R-:W-:Y:S02]  /*df00*/  ISETP.GE.AND P5, PT, R29, R24.reuse, PT ;  /* 0x000000181d00720c */ /* 0x080fe40003fa6270 */
[----:B------:R-:W-:Y:S01]  /*df10*/  @!P2 IADD3 R22, P1, PT, R2, UR12, RZ ;  /* 0x0000000c0216ac10 */ /* 0x000fe2000ff3e0ff */
[----:B------:R-:W-:Y:S01]  /*df20*/  IMAD R28, R21, 0x11, R28 ;  /* 0x00000011151c7824 */ /* 0x000fe200078e021c */
[----:B------:R-:W-:Y:S01]  /*df30*/  ISETP.GE.AND P0, PT, R23, R24, PT ;  /* 0x000000181700720c */ /* 0x000fe20003f06270 */
[----:B------:R-:W3:Y:S01]  /*df40*/  @!P4 LDC.64 R20, c[0x0][0x3b0] ;  /* 0x0000ec00ff14cb82 */ /* 0x000ee20000000a00 */
[----:B0-----:R-:W-:Y:S01]  /*df50*/  @!P2 LEA R36, P6, R22, R18, 0x2 ;  /* 0x000000121624a211 */ /* 0x001fe200078c10ff */
[----:B------:R-:W-:Y:S01]  /*df60*/  @!P2 IMAD.X R29, RZ, RZ, UR13, P1 ;  /* 0x0000000dff1dae24 */ /* 0x000fe200088e06ff */
[----:B------:R-:W-:Y:S01]  /*df70*/  @!P3 IADD3 R18, P1, PT, R2, UR12, RZ ;  /* 0x0000000c0212bc10 */ /* 0x000fe2000ff3e0ff */
[----:B-1----:R-:W-:-:S03]  /*df80*/  VIADD R35, R28, 0x140 ;  /* 0x000001401c237836 */ /* 0x002fc60000000000 */
        /* <DEDUP_REMOVED lines=101> */
.L_x_1144:
        /* <DEDUP_REMOVED lines=10> */
.L_x_1369:


//--------------------- .text._ZN3cub18CUB_300001_SM_10006detail10merge_sort26DeviceMergeSortMergeKernelINS2_10policy_hubIN6thrust24THRUST_300001_SM_1000_NS10device_ptrIiEEE9Policy600ES8_PNS0_8NullTypeES8_SC_j4cmpiiSB_EEvbT2_T3_T4_PT6_PT7_T5_PSG_SG_NS1_7vsmem_tE --------------------------
	.section	.text._ZN3cub18CUB_300001_SM_10006detail10merge_sort26DeviceMergeSortMergeKernelINS2_10policy_hubIN6thrust24THRUST_300001_SM_1000_NS10device_ptrIiEEE9Policy600ES8_PNS0_8NullTypeES8_SC_j4cmpiiSB_EEvbT2_T3_T4_PT6_PT7_T5_PSG_SG_NS1_7vsmem_tE,"ax",@progbits
	.align	128
        .global         _ZN3cub18CUB_300001_SM_10006detail10merge_sort26DeviceMergeSortMergeKernelINS2_10policy_hubIN6thrust24THRUST_300001_SM_1000_NS10device_ptrIiEEE9Policy600ES8_PNS0_8NullTypeES8_SC_j4cmpiiSB_EEvbT2_T3_T4_PT6_PT7_T5_PSG_SG_NS1_7vsmem_tE
        .type           _ZN3cub18CUB_300001_SM_10006detail10merge_sort26DeviceMergeSortMergeKernelINS2_10policy_hubIN6thrust24THRUST_300001_SM_1000_NS10device_ptrIiEEE9Policy600ES8_PNS0_8NullTypeES8_SC_j4cmpiiSB_EEvbT2_T3_T4_PT6_PT7_T5_PSG_SG_NS1_7vsmem_tE,@function
        .size           _ZN3cub18CUB_300001_SM_10006detail10merge_sort26DeviceMergeSortMergeKernelINS2_10policy_hubIN6thrust24THRUST_300001_SM_1000_NS10device_ptrIiEEE9Policy600ES8_PNS0_8NullTypeES8_SC_j4cmpiiSB_EEvbT2_T3_T4_PT6_PT7_T5_PSG_SG_NS1_7vsmem_tE,(.L_x_1370 - _ZN3cub18CUB_300001_SM_10006detail10merge_sort26DeviceMergeSortMergeKernelINS2_10policy_hubIN6thrust24THRUST_300001_SM_1000_NS10device_ptrIiEEE9Policy600ES8_PNS0_8NullTypeES8_SC_j4cmpiiSB_EEvbT2_T3_T4_PT6_PT7_T5_PSG_SG_NS1_7vsmem_tE)
        .other          _ZN3cub18CUB_300001_SM_10006detail10merge_sort26DeviceMergeSortMergeKernelINS2_10policy_hubIN6thrust24THRUST_300001_SM_1000_NS10device_ptrIiEEE9Policy600ES8_PNS0_8NullTypeES8_SC_j4cmpiiSB_EEvbT2_T3_T4_PT6_PT7_T5_PSG_SG_NS1_7vsmem_tE,@"STO_CUDA_ENTRY STV_DEFAULT"
_ZN3cub18CUB_300001_SM_10006detail10merge_sort26DeviceMergeSortMergeKernelINS2_10policy_hubIN6thrust24THRUST_300001_SM_1000_NS10device_ptrIiEEE9Policy600ES8_PNS0_8NullTypeES8_SC_j4cmpiiSB_EEvbT2_T3_T4_PT6_PT7_T5_PSG_SG_NS1_7vsmem_tE:
.text._ZN3cub18CUB_300001_SM_10006detail10merge_sort26DeviceMergeSortMergeKernelINS2_10policy_hubIN6thrust24THRUST_300001_SM_1000_NS10device_ptrIiEEE9Policy600ES8_PNS0_8NullTypeES8_SC_j4cmpiiSB_EEvbT2_T3_T4_PT6_PT7_T5_PSG_SG_NS1_7vsmem_tE:
        /* <DEDUP_REMOVED lines=128> */
.L_x_1146:
        /* <DEDUP_REMOVED lines=226> */
.L_x_1147:
        /* <DEDUP_REMOVED lines=38> */
.L_x_1150:
        /* <DEDUP_REMOVED lines=18> */
.L_x_1149:
[----:B------:R-:W-:Y:S05]  /*19a0*/  BSYNC.RECONVERGENT B0 ;  /* 0x0000000000007941 */ /* 0x000fea0003800200 */
.L_x_1148:
        /* <DEDUP_REMOVED lines=16> */
[----:B--2---:R-:W-:-:S13]  /*1ab0*/  ISETP.LT.AND P0, PT, R8, R11, PT ;  /* 0x0000000b0800720c */ /* 0x004fda0003f01270 */
.L_x_1152:
[----:B------:R-:W-:Y:S05]  /*1ac0*/  BSYNC.RECONVERGENT B0 ;  /* 0x0000000000007941 */ /* 0x000fea0003800200 */
.L_x_1151:
        /* <DEDUP_REMOVED lines=20> */
[----:B--2---:R-:W-:-:S13]  /*1c10*/  ISETP.LT.AND P0, PT, R6, R9, PT ;  /* 0x000000090600720c */ /* 0x004fda0003f01270 */
.L_x_1154:
[----:B------:R-:W-:Y:S05]  /*1c20*/  BSYNC.RECONVERGENT B0 ;  /* 0x0000000000007941 */ /* 0x000fea0003800200 */
.L_x_1153:
        /* <DEDUP_REMOVED lines=20> */
[----:B--2---:R-:W-:-:S13]  /*1d70*/  ISETP.LT.AND P0, PT, R8, R11, PT ;  /* 0x0000000b0800720c */ /* 0x004fda0003f01270 */
.L_x_1156:
[----:B------:R-:W-:Y:S05]  /*1d80*/  BSYNC.RECONVERGENT B0 ;  /* 0x0000000000007941 */ /* 0x000fea0003800200 */
.L_x_1155:
        /* <DEDUP_REMOVED lines=20> */
[----:B--2---:R-:W-:-:S13]  /*1ed0*/  ISETP.LT.AND P0, PT, R10, R9, PT ;  /* 0x000000090a00720c */ /* 0x004fda0003f01270 */
.L_x_1158:
[----:B------:R-:W-:Y:S05]  /*1ee0*/  BSYNC.RECONVERGENT B0 ;  /* 0x0000000000007941 */ /* 0x000fea0003800200 */
.L_x_1157:
        /* <DEDUP_REMOVED lines=21> */
.L_x_1160:
[----:B------:R-:W-:Y:S05]  /*2040*/  BSYNC.RECONVERGENT B0 ;  /* 0x0000000000007941 */ /* 0x000fea0003800200 */
.L_x_1159:
        /* <DEDUP_REMOVED lines=21> */
.L_x_1162:
[----:B------:R-:W-:Y:S05]  /*21a0*/  BSYNC.RECONVERGENT B0 ;  /* 0x0000000000007941 */ /* 0x000fea0003800200 */
.L_x_1161:
        /* <DEDUP_REMOVED lines=21> */
.L_x_1164:
[----:B------:R-:W-:Y:S05]  /*2300*/  BSYNC.RECONVERGENT B0 ;  /* 0x0000000000007941 */ /* 0x000fea0003800200 */
.L_x_1163:
        /* <DEDUP_REMOVED lines=21> */
.L_x_1166:
[----:B------:R-:W-:Y:S05]  /*2460*/  BSYNC.RECONVERGENT B0 ;  /* 0x0000000000007941 */ /* 0x000fea0003800200 */
.L_x_1165:
        /* <DEDUP_REMOVED lines=21> */
.L_x_1168:
[----:B------:R-:W-:Y:S05]  /*25c0*/  BSYNC.RECONVERGENT B0 ;  /* 0x0000000000007941 */ /* 0x000fea0003800200 */
.L_x_1167:
        /* <DEDUP_REMOVED lines=21> */
.L_x_1170:
[----:B------:R-:W-:Y:S05]  /*2720*/  BSYNC.RECONVERGENT B0 ;  /* 0x0000000000007941 */ /* 0x000fea0003800200 */
.L_x_1169:
        /* <DEDUP_REMOVED lines=20> */
.L_x_1172:
[----:B------:R-:W-:Y:S05]  /*2870*/  BSYNC.RECONVERGENT B0 ;  /* 0x0000000000007941 */ /* 0x000fea0003800200 */
.L_x_1171:
        /* <DEDUP_REMOVED lines=20> */
.L_x_1174:
[----:B------:R-:W-:Y:S05]  /*29c0*/  BSYNC.RECONVERGENT B0 ;  /* 0x0000000000007941 */ /* 0x000fea0003800200 */
.L_x_1173:
        /* <DEDUP_REMOVED lines=20> */
[----:B--2---:R-:W-:-:S13]  /*2b10*/  ISETP.LT.AND P0, PT, R16, R15, PT ;  /* 0x0000000f1000720c */ /* 0x004fda0003f01270 */
.L_x_1176:
[----:B------:R-:W-:Y:S05]  /*2b20*/  BSYNC.RECONVERGENT B0 ;  /* 0x0000000000007941 */ /* 0x000fea0003800200 */
.L_x_1175:
        /* <DEDUP_REMOVED lines=20> */
[----:B--2---:R-:W-:-:S13]  /*2c70*/  ISETP.LT.AND P0, PT, R14, R17, PT ;  /* 0x000000110e00720c */ /* 0x004fda0003f01270 */
.L_x_1178:
[----:B------:R-:W-:Y:S05]  /*2c80*/  BSYNC.RECONVERGENT B0 ;  /* 0x0000000000007941 */ /* 0x000fea0003800200 */
.L_x_1177:
        /* <DEDUP_REMOVED lines=21> */
.L_x_1180:
[----:B------:R-:W-:Y:S05]  /*2de0*/  BSYNC.RECONVERGENT B0 ;  /* 0x0000000000007941 */ /* 0x000fea0003800200 */
.L_x_1179:
        /* <DEDUP_REMOVED lines=21> */
.L_x_1182:
[----:B------:R-:W-:Y:S05]  /*2f40*/  BSYNC.RECONVERGENT B0 ;  /* 0x0000000000007941 */ /* 0x000fea0003800200 */
.L_x_1181:
        /* <DEDUP_REMOVED lines=22> */
.L_x_1184:
[----:B------:R-:W-:Y:S05]  /*30b0*/  BSYNC.RECONVERGENT B0 ;  /* 0x0000000000007941 */ /* 0x000fea0003800200 */
.L_x_1183:
        /* <DEDUP_REMOVED lines=71> */
.L_x_1185:
        /* <DEDUP_REMOVED lines=69> */
.L_x_1145:
        /* <DEDUP_REMOVED lines=58> */
.L_x_1189:
[----:B------:R-:W-:Y:S05]  /*3d20*/  BSYNC.RECONVERGENT B1 ;  /* 0x0000000000017941 */ /* 0x000fea0003800200 */
.L_x_1188:
        /* <DEDUP_REMOVED lines=8> */
.L_x_1191:
[----:B------:R-:W-:Y:S05]  /*3db0*/  BSYNC.RECONVERGENT B1 ;  /* 0x0000000000017941 */ /* 0x000fea0003800200 */
.L_x_1190:
[----:B------:R-:W-:Y:S04]  /*3dc0*/  BSSY.RECONVERGENT B1, `(.L_x_1192) ;  /* 0x0000005000017945 */ /* 0x000fe80003800200 */
[----:B------:R-:W-:Y:S05]  /*3dd0*/  @P1 BRA `(.L_x_1193) ;  /* 0x00000000000c1947 */ /* 0x000fea0003800000 */
[----:B------:R-:W-:-:S13]  /*3de0*/  ISETP.GE.AND P0, PT, R4, R25, PT ;  /* 0x000000190400720c */ /* 0x000fda0003f06270 */
[----:B------:R2:W5:Y:S04]  /*3df0*/  @P0 LDG.E R20, desc[UR10][R14.64+0x800] ;  /* 0x0008000a0e140981 */ /* 0x000568000c1e1900 */
[----:B------:R2:W5:Y:S02]  /*3e00*/  @!P0 LDG.E R20, desc[UR10][R12.64+0x800] ;  /* 0x0008000a0c148981 */ /* 0x000564000c1e1900 */
.L_x_1193:
[----:B------:R-:W-:Y:S05]  /*3e10*/  BSYNC.RECONVERGENT B1 ;  /* 0x0000000000017941 */ /* 0x000fea0003800200 */
.L_x_1192:
        /* <DEDUP_REMOVED lines=9> */
.L_x_1195:
[----:B------:R-:W-:Y:S05]  /*3eb0*/  BSYNC.RECONVERGENT B1 ;  /* 0x0000000000017941 */ /* 0x000fea0003800200 */
.L_x_1194:
[----:B------:R-:W-:Y:S04]  /*3ec0*/  BSSY.RECONVERGENT B1, `(.L_x_1196) ;  /* 0x0000005000017945 */ /* 0x000fe80003800200 */
[----:B------:R-:W-:Y:S05]  /*3ed0*/  @P1 BRA `(.L_x_1197) ;  /* 0x00000000000c1947 */ /* 0x000fea0003800000 */
[----:B------:R-:W-:-:S13]  /*3ee0*/  ISETP.GE.AND P0, PT, R4, R25, PT ;  /* 0x000000190400720c */ /* 0x000fda0003f06270 */
[----:B------:R4:W5:Y:S04]  /*3ef0*/  @P0 LDG.E R18, desc[UR10][R14.64+0x1000] ;  /* 0x0010000a0e120981 */ /* 0x000968000c1e1900 */
[----:B------:R4:W5:Y:S02]  /*3f00*/  @!P0 LDG.E R18, desc[UR10][R12.64+0x1000] ;  /* 0x0010000a0c128981 */ /* 0x000964000c1e1900 */
.L_x_1197:
[----:B------:R-:W-:Y:S05]  /*3f10*/  BSYNC.RECONVERGENT B1 ;  /* 0x0000000000017941 */ /* 0x000fea0003800200 */
.L_x_1196:
        /* <DEDUP_REMOVED lines=9> */
.L_x_1199:
[----:B------:R-:W-:Y:S05]  /*3fb0*/  BSYNC.RECONVERGENT B1 ;  /* 0x0000000000017941 */ /* 0x000fea0003800200 */
.L_x_1198:
[----:B------:R-:W-:Y:S04]  /*3fc0*/  BSSY.RECONVERGENT B1, `(.L_x_1200) ;  /* 0x0000005000017945 */ /* 0x000fe80003800200 */
[----:B------:R-:W-:Y:S05]  /*3fd0*/  @P1 BRA `(.L_x_1201) ;  /* 0x00000000000c1947 */ /* 0x000fea0003800000 */
[----:B------:R-:W-:-:S13]  /*3fe0*/  ISETP.GE.AND P0, PT, R4, R25, PT ;  /* 0x000000190400720c */ /* 0x000fda0003f06270 */
[----:B------:R0:W5:Y:S04]  /*3ff0*/  @P0 LDG.E R16, desc[UR10][R14.64+0x1800] ;  /* 0x0018000a0e100981 */ /* 0x000168000c1e1900 */
[----:B------:R0:W5:Y:S02]  /*4000*/  @!P0 LDG.E R16, desc[UR10][R12.64+0x1800] ;  /* 0x0018000a0c108981 */ /* 0x000164000c1e1900 */
.L_x_1201:
[----:B------:R-:W-:Y:S05]  /*4010*/  BSYNC.RECONVERGENT B1 ;  /* 0x0000000000017941 */ /* 0x000fea0003800200 */
.L_x_1200:
        /* <DEDUP_REMOVED lines=9> */
.L_x_1203:
[----:B------:R-:W-:Y:S05]  /*40b0*/  BSYNC.RECONVERGENT B1 ;  /* 0x0000000000017941 */ /* 0x000fea0003800200 */
.L_x_1202:
[----:B------:R-:W-:Y:S04]  /*40c0*/  BSSY.RECONVERGENT B1, `(.L_x_1204) ;  /* 0x0000005000017945 */ /* 0x000fe80003800200 */
[----:B------:R-:W-:Y:S05]  /*40d0*/  @P1 BRA `(.L_x_1205) ;  /* 0x00000000000c1947 */ /* 0x000fea0003800000 */
[----:B------:R-:W-:-:S13]  /*40e0*/  ISETP.GE.AND P0, PT, R4, R25, PT ;  /* 0x000000190400720c */ /* 0x000fda0003f06270 */
[----:B------:R0:W5:Y:S04]  /*40f0*/  @P0 LDG.E R3, desc[UR10][R14.64+0x2000] ;  /* 0x0020000a0e030981 */ /* 0x000168000c1e1900 */
[----:B------:R0:W5:Y:S02]  /*4100*/  @!P0 LDG.E R3, desc[UR10][R12.64+0x2000] ;  /* 0x0020000a0c038981 */ /* 0x000164000c1e1900 */
.L_x_1205:
[----:B------:R-:W-:Y:S05]  /*4110*/  BSYNC.RECONVERGENT B1 ;  /* 0x0000000000017941 */ /* 0x000fea0003800200 */
.L_x_1204:
        /* <DEDUP_REMOVED lines=9> */
.L_x_1207:
[----:B------:R-:W-:Y:S05]  /*41b0*/  BSYNC.RECONVERGENT B1 ;  /* 0x0000000000017941 */ /* 0x000fea0003800200 */
.L_x_1206:
[----:B------:R-:W-:Y:S04]  /*41c0*/  BSSY.RECONVERGENT B1, `(.L_x_1208) ;  /* 0x0000005000017945 */ /* 0x000fe80003800200 */
[----:B------:R-:W-:Y:S05]  /*41d0*/  @P1 BRA `(.L_x_1209) ;  /* 0x00000000000c1947 */ /* 0x000fea0003800000 */
[----:B------:R-:W-:-:S13]  /*41e0*/  ISETP.GE.AND P0, PT, R6, R25, PT ;  /* 0x000000190600720c */ /* 0x000fda0003f06270 */
[----:B------:R0:W5:Y:S04]  /*41f0*/  @P0 LDG.E R5, desc[UR10][R14.64+0x2800] ;  /* 0x0028000a0e050981 */ /* 0x000168000c1e1900 */
[----:B------:R0:W5:Y:S02]  /*4200*/  @!P0 LDG.E R5, desc[UR10][R12.64+0x2800] ;  /* 0x0028000a0c058981 */ /* 0x000164000c1e1900 */
.L_x_1209:
[----:B------:R-:W-:Y:S05]  /*4210*/  BSYNC.RECONVERGENT B1 ;  /* 0x0000000000017941 */ /* 0x000fea0003800200 */
.L_x_1208:
        /* <DEDUP_REMOVED lines=9> */
.L_x_1211:
[----:B------:R-:W-:Y:S05]  /*42b0*/  BSYNC.RECONVERGENT B1 ;  /* 0x0000000000017941 */ /* 0x000fea0003800200 */
.L_x_1210:
[----:B------:R-:W-:Y:S04]  /*42c0*/  BSSY.RECONVERGENT B1, `(.L_x_1212) ;  /* 0x0000005000017945 */ /* 0x000fe80003800200 */
[----:B------:R-:W-:Y:S05]  /*42d0*/  @P1 BRA `(.L_x_1213) ;  /* 0x00000000000c1947 */ /* 0x000fea0003800000 */
[----:B------:R-:W-:-:S13]  /*42e0*/  ISETP.GE.AND P0, PT, R8, R25, PT ;  /* 0x000000190800720c */ /* 0x000fda0003f06270 */
[----:B------:R0:W5:Y:S04]  /*42f0*/  @P0 LDG.E R7, desc[UR10][R14.64+0x3000] ;  /* 0x0030000a0e070981 */ /* 0x000168000c1e1900 */
[----:B------:R0:W5:Y:S02]  /*4300*/  @!P0 LDG.E R7, desc[UR10][R12.64+0x3000] ;  /* 0x0030000a0c078981 */ /* 0x000164000c1e1900 */
.L_x_1213:
[----:B------:R-:W-:Y:S05]  /*4310*/  BSYNC.RECONVERGENT B1 ;  /* 0x0000000000017941 */ /* 0x000fea0003800200 */
.L_x_1212:
        /* <DEDUP_REMOVED lines=9> */
.L_x_1215:
[----:B------:R-:W-:Y:S05]  /*43b0*/  BSYNC.RECONVERGENT B1 ;  /* 0x0000000000017941 */ /* 0x000fea0003800200 */
.L_x_1214:
[----:B------:R-:W-:Y:S04]  /*43c0*/  BSSY.RECONVERGENT B1, `(.L_x_1216) ;  /* 0x0000005000017945 */ /* 0x000fe80003800200 */
[----:B------:R-:W-:Y:S05]  /*43d0*/  @P1 BRA `(.L_x_1217) ;  /* 0x00000000000c1947 */ /* 0x000fea0003800000 */
[----:B------:R-:W-:-:S13]  /*43e0*/  ISETP.GE.AND P0, PT, R10, R25, PT ;  /* 0x000000190a00720c */ /* 0x000fda0003f06270 */
[----:B------:R0:W5:Y:S04]  /*43f0*/  @P0 LDG.E R9, desc[UR10][R14.64+0x3800] ;  /* 0x0038000a0e090981 */ /* 0x000168000c1e1900 */
[----:B------:R0:W5:Y:S02]  /*4400*/  @!P0 LDG.E R9, desc[UR10][R12.64+0x3800] ;  /* 0x0038000a0c098981 */ /* 0x000164000c1e1900 */
.L_x_1217:
[----:B------:R-:W-:Y:S05]  /*4410*/  BSYNC.RECONVERGENT B1 ;  /* 0x0000000000017941 */ /* 0x000fea0003800200 */
.L_x_1216:
        /* <DEDUP_REMOVED lines=9> */
.L_x_1219:
[----:B------:R-:W-:Y:S05]  /*44b0*/  BSYNC.RECONVERGENT B1 ;  /* 0x0000000000017941 */ /* 0x000fea0003800200 */
.L_x_1218:
[----:B------:R-:W-:Y:S05]  /*44c0*/  @P1 BRA `(.L_x_1220) ;  /* 0x0000001000201947 */ /* 0x000fea0003800000 */
[----:B------:R-:W-:-:S13]  /*44d0*/  ISETP.GE.AND P0, PT, R24, R25, PT ;  /* 0x000000191800720c */ /* 0x000fda0003f06270 */
[----:B------:R0:W5:Y:S04]  /*44e0*/  @P0 LDG.E R11, desc[UR10][R14.64+0x4000] ;  /* 0x0040000a0e0b0981 */ /* 0x000168000c1e1900 */
[----:B------:R0:W5:Y:S01]  /*44f0*/  @!P0 LDG.E R11, desc[UR10][R12.64+0x4000] ;  /* 0x0040000a0c0b8981 */ /* 0x000162000c1e1900 */
[----:B------:R-:W-:Y:S05]  /*4500*/  BRA `(.L_x_1220) ;  /* 0x0000001000107947 */ /* 0x000fea0003800000 */
.L_x_1187:
        /* <DEDUP_REMOVED lines=260> */
.L_x_1220:
[----:B------:R-:W-:Y:S05]  /*5550*/  BSYNC.RECONVERGENT B0 ;  /* 0x0000000000007941 */ /* 0x000fea0003800200 */
.L_x_1186:
        /* <DEDUP_REMOVED lines=36> */
.L_x_1223:
        /* <DEDUP_REMOVED lines=18> */
.L_x_1222:
[----:B------:R-:W-:Y:S05]  /*58c0*/  BSYNC.RECONVERGENT B0 ;  /* 0x0000000000007941 */ /* 0x000fea0003800200 */
.L_x_1221:
        /* <DEDUP_REMOVED lines=17> */
.L_x_1225:
[----:B------:R-:W-:Y:S05]  /*59e0*/  BSYNC.RECONVERGENT B0 ;  /* 0x0000000000007941 */ /* 0x000fea0003800200 */
.L_x_1224:
        /* <DEDUP_REMOVED lines=21> */
.L_x_1227:
[----:B------:R-:W-:Y:S05]  /*5b40*/  BSYNC.RECONVERGENT B0 ;  /* 0x0000000000007941 */ /* 0x000fea0003800200 */
.L_x_1226:
        /* <DEDUP_REMOVED lines=21> */
.L_x_1229:
[----:B------:R-:W-:Y:S05]  /*5ca0*/  BSYNC.RECONVERGENT B0 ;  /* 0x0000000000007941 */ /* 0x000fea0003800200 */
.L_x_1228:
        /* <DEDUP_REMOVED lines=21> */
.L_x_1231:
[----:B------:R-:W-:Y:S05]  /*5e00*/  BSYNC.RECONVERGENT B0 ;  /* 0x0000000000007941 */ /* 0x000fea0003800200 */
.L_x_1230:
        /* <DEDUP_REMOVED lines=21> */
.L_x_1233:
[----:B------:R-:W-:Y:S05]  /*5f60*/  BSYNC.RECONVERGENT B0 ;  /* 0x0000000000007941 */ /* 0x000fea0003800200 */
.L_x_1232:
        /* <DEDUP_REMOVED lines=21> */
.L_x_1235:
[----:B------:R-:W-:Y:S05]  /*60c0*/  BSYNC.RECONVERGENT B0 ;  /* 0x0000000000007941 */ /* 0x000fea0003800200 */
.L_x_1234:
        /* <DEDUP_REMOVED lines=21> */
.L_x_1237:
[----:B------:R-:W-:Y:S05]  /*6220*/  BSYNC.RECONVERGENT B0 ;  /* 0x0000000000007941 */ /* 0x000fea0003800200 */
.L_x_1236:
        /* <DEDUP_REMOVED lines=21> */
.L_x_1239:
[----:B------:R-:W-:Y:S05]  /*6380*/  BSYNC.RECONVERGENT B0 ;  /* 0x0000000000007941 */ /* 0x000fea0003800200 */
.L_x_1238:
        /* <DEDUP_REMOVED lines=21> */
.L_x_1241:
[----:B------:R-:W-:Y:S05]  /*64e0*/  BSYNC.RECONVERGENT B0 ;  /* 0x0000000000007941 */ /* 0x000fea0003800200 */
.L_x_1240:
        /* <DEDUP_REMOVED lines=21> */
.L_x_1243:
[----:B------:R-:W-:Y:S05]  /*6640*/  BSYNC.RECONVERGENT B0 ;  /* 0x0000000000007941 */ /* 0x000fea0003800200 */
.L_x_1242:
        /* <DEDUP_REMOVED lines=20> */
.L_x_1245:
[----:B------:R-:W-:Y:S05]  /*6790*/  BSYNC.RECONVERGENT B0 ;  /* 0x0000000000007941 */ /* 0x000fea0003800200 */
.L_x_1244:
        /* <DEDUP_REMOVED lines=20> */
.L_x_1247:
[----:B------:R-:W-:Y:S05]  /*68e0*/  BSYNC.RECONVERGENT B0 ;  /* 0x0000000000007941 */ /* 0x000fea0003800200 */
.L_x_1246:
        /* <DEDUP_REMOVED lines=21> */
.L_x_1249:
[----:B------:R-:W-:Y:S05]  /*6a40*/  BSYNC.RECONVERGENT B0 ;  /* 0x0000000000007941 */ /* 0x000fea0003800200 */
.L_x_1248:
        /* <DEDUP_REMOVED lines=21> */
.L_x_1251:
[----:B------:R-:W-:Y:S05]  /*6ba0*/  BSYNC.RECONVERGENT B0 ;  /* 0x0000000000007941 */ /* 0x000fea0003800200 */
.L_x_1250:
        /* <DEDUP_REMOVED lines=21> */
.L_x_1253:
[----:B------:R-:W-:Y:S05]  /*6d00*/  BSYNC.RECONVERGENT B0 ;  /* 0x0000000000007941 */ /* 0x000fea0003800200 */
.L_x_1252:
        /* <DEDUP_REMOVED lines=21> */
.L_x_1255:
[----:B------:R-:W-:Y:S05]  /*6e60*/  BSYNC.RECONVERGENT B0 ;  /* 0x0000000000007941 */ /* 0x000fea0003800200 */
.L_x_1254:
        /* <DEDUP_REMOVED lines=22> */
.L_x_1257:
[----:B------:R-:W-:Y:S05]  /*6fd0*/  BSYNC.RECONVERGENT B0 ;  /* 0x0000000000007941 */ /* 0x000fea0003800200 */
.L_x_1256:
        /* <DEDUP_REMOVED lines=110> */
.L_x_1258:
        /* <DEDUP_REMOVED lines=109> */
.L_x_1259:
        /* <DEDUP_REMOVED lines=15> */
.L_x_1370:


//--------------------- .text._ZN3cub18CUB_300001_SM_10006detail10merge_sort30DeviceMergeSortPartitionKernelIN6thrust24THRUST_300001_SM_1000_NS10device_ptrIiEEj4cmpiiEEvbT_PT2_T0_SC_PSC_T1_SC_i --------------------------
	.section	.text._ZN3cub18CUB_300001_SM_10006detail10merge_sort30DeviceMergeSortPartitionKernelIN6thrust24THRUST_300001_SM_1000_NS10device_ptrIiEEj4cmpiiEEvbT_PT2_T0_SC_PSC_T1_SC_i,"ax",@progbits
	.align	128
        .global         _ZN3cub18CUB_300001_SM_10006detail10merge_sort30DeviceMergeSortPartitionKernelIN6thrust24THRUST_300001_SM_1000_NS10device_ptrIiEEj4cmpiiEEvbT_PT2_T0_SC_PSC_T1_SC_i
        .type           _ZN3cub18CUB_300001_SM_10006detail10merge_sort30DeviceMergeSortPartitionKernelIN6thrust24THRUST_300001_SM_1000_NS10device_ptrIiEEj4cmpiiEEvbT_PT2_T0_SC_PSC_T1_SC_i,@function
        .size           _ZN3cub18CUB_300001_SM_10006detail10merge_sort30DeviceMergeSortPartitionKernelIN6thrust24THRUST_300001_SM_1000_NS10device_ptrIiEEj4cmpiiEEvbT_PT2_T0_SC_PSC_T1_SC_i,(.L_x_1371 - _ZN3cub18CUB_300001_SM_10006detail10merge_sort30DeviceMergeSortPartitionKernelIN6thrust24THRUST_300001_SM_1000_NS10device_ptrIiEEj4cmpiiEEvbT_PT2_T0_SC_PSC_T1_SC_i)
        .other          _ZN3cub18CUB_300001_SM_10006detail10merge_sort30DeviceMergeSortPartitionKernelIN6thrust24THRUST_300001_SM_1000_NS10device_ptrIiEEj4cmpiiEEvbT_PT2_T0_SC_PSC_T1_SC_i,@"STO_CUDA_ENTRY STV_DEFAULT"
_ZN3cub18CUB_300001_SM_10006detail10merge_sort30DeviceMergeSortPartitionKernelIN6thrust24THRUST_300001_SM_1000_NS10device_ptrIiEEj4cmpiiEEvbT_PT2_T0_SC_PSC_T1_SC_i:
.text._ZN3cub18CUB_300001_SM_10006detail10merge_sort30DeviceMergeSortPartitionKernelIN6thrust24THRUST_300001_SM_1000_NS10device_ptrIiEEj4cmpiiEEvbT_PT2_T0_SC_PSC_T1_SC_i:
        /* <DEDUP_REMOVED lines=52> */
.L_x_1264:
        /* <DEDUP_REMOVED lines=18> */
[----:B--2---:R-:W-:-:S04]  /*0460*/  ISETP.GE.AND P0, PT, R10, R13, PT ;  /* 0x0000000d0a00720c */ /* 0x004fc80003f06270 */
[----:B------:R-:W-:-:S09]  /*0470*/  SEL R17, R16, R17, !P0 ;  /* 0x0000001110117207 */ /* 0x000fd20004000000 */
[----:B------:R-:W-:-:S05]  /*0480*/  @P0 VIADD R4, R16, 0x1 ;  /* 0x0000000110040836 */ /* 0x000fca0000000000 */
[----:B------:R-:W-:-:S13]  /*0490*/  ISETP.GE.U32.AND P0, PT, R4, R17, PT ;  /* 0x000000110400720c */ /* 0x000fda0003f06070 */
[----:B------:R-:W-:Y:S05]  /*04a0*/  @!P0 BRA `(.L_x_1264) ;  /* 0xfffffffc00a48947 */ /* 0x000fea000383ffff */
.L_x_1263:
[----:B------:R-:W-:Y:S05]  /*04b0*/  BSYNC.RECONVERGENT B1 ;  /* 0x0000000000017941 */ /* 0x000fea0003800200 */
.L_x_1262:
[----:B------:R-:W-:Y:S05]  /*04c0*/  BRA `(.L_x_1265) ;  /* 0x0000000000807947 */ /* 0x000fea0003800000 */
.L_x_1261:
        /* <DEDUP_REMOVED lines=9> */
.L_x_1266:
        /* <DEDUP_REMOVED lines=23> */
.L_x_1265:
[----:B------:R-:W-:Y:S05]  /*06d0*/  BSYNC.RECONVERGENT B0 ;  /* 0x0000000000007941 */ /* 0x000fea0003800200 */
.L_x_1260:
[----:B------:R-:W0:Y:S01]  /*06e0*/  LDC.64 R6, c[0x0][0x3a0] ;  /* 0x0000e800ff067b82 */ /* 0x000e220000000a00 */
[----:B------:R-:W-:Y:S02]  /*06f0*/  IMAD.IADD R3, R3, 0x1, R4 ;  /* 0x0000000103037824 */ /* 0x000fe400078e0204 */
[----:B0-----:R-:W-:-:S05]  /*0700*/  IMAD.WIDE.U32 R6, R2, 0x4, R6 ;  /* 0x0000000402067825 */ /* 0x001fca00078e0006 */
[----:B------:R-:W-:Y:S01]  /*0710*/  STG.E desc[UR8][R6.64], R3 ;  /* 0x0000000306007986 */ /* 0x000fe2000c101908 */
[----:B------:R-:W-:Y:S05]  /*0720*/  EXIT ;  /* 0x000000000000794d */ /* 0x000fea0003800000 */
.L_x_1267:
        /* <DEDUP_REMOVED lines=13> */
.L_x_1371:


//--------------------- .text._ZN3cub18CUB_300001_SM_10006detail10merge_sort30DeviceMergeSortBlockSortKernelINS2_10policy_hubIN6thrust24THRUST_300001_SM_1000_NS10device_ptrIiEEE9Policy600ES8_PNS0_8NullTypeES8_SC_j4cmpiiSB_EEvbT0_T1_T2_T3_T4_PT6_PT7_T5_NS1_7vsmem_tE --------------------------
	.section	.text._ZN3cub18CUB_300001_SM_10006detail10merge_sort30DeviceMergeSortBlockSortKernelINS2_10policy_hubIN6thrust24THRUST_300001_SM_1000_NS10device_ptrIiEEE9Policy600ES8_PNS0_8NullTypeES8_SC_j4cmpiiSB_EEvbT0_T1_T2_T3_T4_PT6_PT7_T5_NS1_7vsmem_tE,"ax",@progbits
	.align	128
        .global         _ZN3cub18CUB_300001_SM_10006detail10merge_sort30DeviceMergeSortBlockSortKernelINS2_10policy_hubIN6thrust24THRUST_300001_SM_1000_NS10device_ptrIiEEE9Policy600ES8_PNS0_8NullTypeES8_SC_j4cmpiiSB_EEvbT0_T1_T2_T3_T4_PT6_PT7_T5_NS1_7vsmem_tE
        .type           _ZN3cub18CUB_300001_SM_10006detail10merge_sort30DeviceMergeSortBlockSortKernelINS2_10policy_hubIN6thrust24THRUST_300001_SM_1000_NS10device_ptrIiEEE9Policy600ES8_PNS0_8NullTypeES8_SC_j4cmpiiSB_EEvbT0_T1_T2_T3_T4_PT6_PT7_T5_NS1_7vsmem_tE,@function
        .size           _ZN3cub18CUB_300001_SM_10006detail10merge_sort30DeviceMergeSortBlockSortKernelINS2_10policy_hubIN6thrust24THRUST_300001_SM_1000_NS10device_ptrIiEEE9Policy600ES8_PNS0_8NullTypeES8_SC_j4cmpiiSB_EEvbT0_T1_T2_T3_T4_PT6_PT7_T5_NS1_7vsmem_tE,(.L_x_1372 - _ZN3cub18CUB_300001_SM_10006detail10merge_sort30DeviceMergeSortBlockSortKernelINS2_10policy_hubIN6thrust24THRUST_300001_SM_1000_NS10device_ptrIiEEE9Policy600ES8_PNS0_8NullTypeES8_SC_j4cmpiiSB_EEvbT0_T1_T2_T3_T4_PT6_PT7_T5_NS1_7vsmem_tE)
        .other          _ZN3cub18CUB_300001_SM_10006detail10merge_sort30DeviceMergeSortBlockSortKernelINS2_10policy_hubIN6thrust24THRUST_300001_SM_1000_NS10device_ptrIiEEE9Policy600ES8_PNS0_8NullTypeES8_SC_j4cmpiiSB_EEvbT0_T1_T2_T3_T4_PT6_PT7_T5_NS1_7vsmem_tE,@"STO_CUDA_ENTRY STV_DEFAULT"
_ZN3cub18CUB_300001_SM_10006detail10merge_sort30DeviceMergeSortBlockSortKernelINS2_10policy_hubIN6thrust24THRUST_300001_SM_1000_NS10device_ptrIiEEE9Policy600ES8_PNS0_8NullTypeES8_SC_j4cmpiiSB_EEvbT0_T1_T2_T3_T4_PT6_PT7_T5_NS1_7vsmem_tE:
.text._ZN3cub18CUB_300001_SM_10006detail10merge_sort30DeviceMergeSortBlockSortKernelINS2_10policy_hubIN6thrust24THRUST_300001_SM_1000_NS10device_ptrIiEEE9Policy600ES8_PNS0_8NullTypeES8_SC_j4cmpiiSB_EEvbT0_T1_T2_T3_T4_PT6_PT7_T5_NS1_7vsmem_tE:
        /* <DEDUP_REMOVED lines=88> */
[----:B---3--:R0:W2:Y:S02]  /*0580*/  LD.E R5, desc[UR8][R20.64] ;  /* 0x0000000814057980 */ /* 0x0080a4000c101900 */
[--C-:B------:R-:W-:Y:S02]  /*0590*/  IMAD.WIDE R38, R28, 0x4, R16.reuse ;  /* 0x000000041c267825 */ /* 0x100fe400078e0210 */
[----:B------:R4:W3:Y:S02]  /*05a0*/  LD.E R19, desc[UR8][R40.64] ;  /* 0x0000000828137980 */ /* 0x0008e4000c101900 */
[----:B------:R-:W-:-:S02]  /*05b0*/  IMAD.WIDE R26, R37, 0x4, R16 ;  /* 0x00000004251a7825 */ /* 0x000fc400078e0210 */
[----:B------:R-:W3:Y:S02]  /*05c0*/  LD.E R18, desc[UR8][R38.64] ;  /* 0x0000000826127980 */ /* 0x000ee4000c101900 */
[--C-:B------:R-:W-:Y:S02]  /*05d0*/  IMAD.WIDE R44, R34, 0x4, R16.reuse ;  /* 0x00000004222c7825 */ /* 0x100fe400078e0210 */
[----:B------:R1:W3:Y:S04]  /*05e0*/  LD.E R10, desc[UR8][R26.64] ;  /* 0x000000081a0a7980 */ /* 0x0002e8000c101900 */
[----:B------:R-:W3:Y:S01]  /*05f0*/  LD.E R7, desc[UR8][R44.64] ;  /* 0x000000082c077980 */ /* 0x000ee2000c101900 */
[----:B0-----:R-:W-:-:S04]  /*0600*/  IMAD.WIDE R20, R30, 0x4, R16 ;  /* 0x000000041e147825 */ /* 0x001fc800078e0210 */
[--C-:B----4-:R-:W-:Y:S01]  /*0610*/  IMAD.WIDE R40, R31, 0x4, R16.reuse ;  /* 0x000000041f287825 */ /* 0x110fe200078e0210 */
[----:B------:R5:W4:Y:S03]  /*0620*/  LD.E R22, desc[UR8][R20.64] ;  /* 0x0000000814167980 */ /* 0x000b26000c101900 */
[----:B-1----:R-:W-:-:S04]  /*0630*/  IMAD.WIDE R26, R23, 0x4, R16 ;  /* 0x00000004171a7825 */ /* 0x002fc800078e0210 */
[--C-:B------:R-:W-:Y:S01]  /*0640*/  IMAD.WIDE R38, R8, 0x4, R16.reuse ;  /* 0x0000000408267825 */ /* 0x100fe200078e0210 */
[----:B------:R0:W4:Y:S03]  /*0650*/  LD.E R36, desc[UR8][R26.64] ;  /* 0x000000081a247980 */ /* 0x000126000c101900 */
[----:B------:R-:W-:-:S04]  /*0660*/  IMAD.WIDE R42, R15, 0x4, R16 ;  /* 0x000000040f2a7825 */ /* 0x000fc800078e0210 */
[--C-:B-----5:R-:W-:Y:S01]  /*0670*/  IMAD.WIDE R20, R6, 0x4, R16.reuse ;  /* 0x0000000406147825 */ /* 0x120fe200078e0210 */
[----:B------:R-:W4:Y:S03]  /*0680*/  LD.E R35, desc[UR8][R42.64] ;  /* 0x000000082a237980 */ /* 0x000f26000c101900 */
[--C-:B0-----:R-:W-:Y:S02]  /*0690*/  IMAD.WIDE R26, R9, 0x4, R16.reuse ;  /* 0x00000004091a7825 */ /* 0x101fe400078e0210 */
[----:B------:R-:W5:Y:S04]  /*06a0*/  LD.E R21, desc[UR8][R20.64] ;  /* 0x0000000814157980 */ /* 0x000f68000c101900 */
[----:B------:R-:W5:Y:S01]  /*06b0*/  LD.E R27, desc[UR8][R26.64] ;  /* 0x000000081a1b7980 */ /* 0x000f62000c101900 */
[----:B--2---:R-:W-:Y:S01]  /*06c0*/  ISETP.GE.AND P0, PT, R24, R5, PT ;  /* 0x000000051800720c */ /* 0x004fe20003f06270 */
[----:B------:R-:W-:-:S05]  /*06d0*/  IMAD.WIDE R24, R12, 0x4, R16 ;  /* 0x000000040c187825 */ /* 0x000fca00078e0210 */
[----:B------:R0:W2:Y:S01]  /*06e0*/  LD.E R5, desc[UR8][R24.64] ;  /* 0x0000000818057980 */ /* 0x0000a2000c101900 */
[----:B---3--:R-:W-:Y:S01]  /*06f0*/  ISETP.GE.AND P5, PT, R19, R18, PT ;  /* 0x000000121300720c */ /* 0x008fe20003fa6270 */
[----:B------:R-:W-:-:S06]  /*0700*/  IMAD.WIDE R18, R33, 0x4, R16 ;  /* 0x0000000421127825 */ /* 0x000fcc00078e0210 */
[----:B------:R-:W5:Y:S01]  /*0710*/  LD.E R18, desc[UR8][R18.64] ;  /* 0x0000000812127980 */ /* 0x000f62000c101900 */
[----:B------:R-:W-:-:S03]  /*0720*/  ISETP.GE.AND P1, PT, R10, R7, PT ;  /* 0x000000070a00720c */ /* 0x000fc60003f26270 */
[----:B------:R-:W3:Y:S04]  /*0730*/  LD.E R10, desc[UR8][R40.64] ;  /* 0x00000008280a7980 */ /* 0x000ee8000c101900 */
[----:B------:R1:W3:Y:S01]  /*0740*/  LD.E R7, desc[UR8][R38.64] ;  /* 0x0000000826077980 */ /* 0x0002e2000c101900 */
[----:B0-----:R-:W-:-:S06]  /*0750*/  IMAD.WIDE R24, R14, 0x4, R16 ;  /* 0x000000040e187825 */ /* 0x001fcc00078e0210 */
[----:B------:R-:W3:Y:S01]  /*0760*/  LD.E R24, desc[UR8][R24.64] ;  /* 0x0000000818187980 */ /* 0x000ee2000c101900 */
[----:B----4-:R-:W-:Y:S02]  /*0770*/  ISETP.GE.AND P6, PT, R35, R22, PT ;  /* 0x000000162300720c */ /* 0x010fe40003fc6270 */
[----:B------:R-:W-:-:S05]  /*0780*/  SEL R22, R13, R32, !P0 ;  /* 0x000000200d167207 */ /* 0x000fca0004000000 */
[----:B-1----:R-:W-:-:S06]  /*0790*/  IMAD.WIDE R38, R22, 0x4, R16 ;  /* 0x0000000416267825 */ /* 0x002fcc00078e0210 */
[----:B------:R-:W4:Y:S01]  /*07a0*/  LD.E R38, desc[UR8][R38.64] ;  /* 0x0000000826267980 */ /* 0x000f22000c101900 */
[----:B--2---:R-:W-:Y:S02]  /*07b0*/  ISETP.GE.AND P4, PT, R36, R5, PT ;  /* 0x000000052400720c */ /* 0x004fe40003f86270 */
[----:B------:R-:W-:Y:S02]  /*07c0*/  SEL R5, R37, R34, !P1 ;  /* 0x0000002225057207 */ /* 0x000fe40004800000 */
[----:B------:R-:W-:Y:S02]  /*07d0*/  SEL R37, R34, R37, !P1 ;  /* 0x0000002522257207 */ /* 0x000fe40004800000 */
[----:B-----5:R-:W-:-:S03]  /*07e0*/  ISETP.GE.AND P3, PT, R18, R21, PT ;  /* 0x000000151200720c */ /* 0x020fc60003f66270 */
[----:B------:R-:W-:Y:S01]  /*07f0*/  IMAD.WIDE R18, R37, 0x4, R16 ;  /* 0x0000000425127825 */ /* 0x000fe200078e0210 */
[----:B---3--:R-:W-:-:S03]  /*0800*/  ISETP.GE.AND P2, PT, R10, R7, PT ;  /* 0x000000070a00720c */ /* 0x008fc60003f46270 */
[--C-:B------:R-:W-:Y:S01]  /*0810*/  IMAD.WIDE R34, R5, 0x4, R16.reuse ;  /* 0x0000000405227825 */ /* 0x100fe200078e0210 */
[----:B------:R-:W-:Y:S01]  /*0820*/  SEL R10, R29, R28, !P5 ;  /* 0x0000001c1d0a7207 */ /* 0x000fe20006800000 */
[----:B------:R-:W2:Y:S01]  /*0830*/  LD.E R18, desc[UR8][R18.64] ;  /* 0x0000000812127980 */ /* 0x000ea2000c101900 */
[----:B------:R-:W-:Y:S02]  /*0840*/  SEL R29, R28, R29, !P5 ;  /* 0x0000001d1c1d7207 */ /* 0x000fe40006800000 */
[----:B------:R-:W-:Y:S01]  /*0850*/  SEL R28, R15, R30, !P6 ;  /* 0x0000001e0f1c7207 */ /* 0x000fe20007000000 */
[--C-:B------:R-:W-:Y:S01]  /*0860*/  IMAD.WIDE R20, R10, 0x4, R16.reuse ;  /* 0x000000040a147825 */ /* 0x100fe200078e0210 */
[----:B------:R-:W-:Y:S01]  /*0870*/  ISETP.GE.AND P1, PT, R24, R27, PT ;  /* 0x0000001b1800720c */ /* 0x000fe20003f26270 */
[----:B------:R-:W4:Y:S02]  /*0880*/  LD.E R35, desc[UR8][R34.64] ;  /* 0x0000000822237980 */ /* 0x000f24000c101900 */
[----:B------:R-:W-:-:S02]  /*0890*/  IMAD.WIDE R24, R29, 0x4, R16 ;  /* 0x000000041d187825 */ /* 0x000fc400078e0210 */
[----:B------:R-:W2:Y:S02]  /*08a0*/  LD.E R21, desc[UR8][R20.64] ;  /* 0x0000000814157980 */ /* 0x000ea4000c101900 */
[----:B------:R-:W-:Y:S02]  /*08b0*/  IMAD.WIDE R26, R28, 0x4, R16 ;  /* 0x000000041c1a7825 */ /* 0x000fe400078e0210 */
[----:B------:R-:W3:Y:S04]  /*08c0*/  LD.E R24, desc[UR8][R24.64] ;  /* 0x0000000818187980 */ /* 0x000ee8000c101900 */
[----:B------:R-:W3:Y:S01]  /*08d0*/  LD.E R27, desc[UR8][R26.64] ;  /* 0x000000081a1b7980 */ /* 0x000ee2000c101900 */
[----:B------:R-:W-:Y:S02]  /*08e0*/  SEL R15, R30, R15, !P6 ;  /* 0x0000000f1e0f7207 */ /* 0x000fe40007000000 */
[----:B------:R-:W-:-:S02]  /*08f0*/  SEL R30, R23, R12, !P4 ;  /* 0x0000000c171e7207 */ /* 0x000fc40006000000 */
[----:B------:R-:W-:Y:S01]  /*0900*/  SEL R23, R12, R23, !P4 ;  /* 0x000000170c177207 */ /* 0x000fe20006000000 */
[----:B------:R-:W-:Y:S01]  /*0910*/  IMAD.WIDE R40, R15, 0x4, R16 ;  /* 0x000000040f287825 */ /* 0x000fe200078e0210 */
[----:B------:R-:W-:-:S03]  /*0920*/  SEL R12, R31, R8, !P2 ;  /* 0x000000081f0c7207 */ /* 0x000fc60005000000 */
[--C-:B------:R-:W-:Y:S01]  /*0930*/  IMAD.WIDE R42, R30, 0x4, R16.reuse ;  /* 0x000000041e2a7825 */ /* 0x100fe200078e0210 */
[----:B------:R-:W-:Y:S01]  /*0940*/  SEL R31, R8, R31, !P2 ;  /* 0x0000001f081f7207 */ /* 0x000fe20005000000 */
[----:B------:R-:W5:Y:S01]  /*0950*/  LD.E R41, desc[UR8][R40.64] ;  /* 0x0000000828297980 */ /* 0x000f62000c101900 */
[----:B------:R-:W-:Y:S02]  /*0960*/  SEL R8, R33, R6, !P3 ;  /* 0x0000000621087207 */ /* 0x000fe40005800000 */
[----:B------:R-:W-:Y:S01]  /*0970*/  SEL R33, R6, R33, !P3 ;  /* 0x0000002106217207 */ /* 0x000fe20005800000 */
[----:B------:R-:W5:Y:S01]  /*0980*/  LD.E R42, desc[UR8][R42.64] ;  /* 0x000000082a2a7980 */ /* 0x000f62000c101900 */
[----:B------:R-:W-:Y:S01]  /*0990*/  SEL R36, R14, R9, !P1 ;  /* 0x000000090e247207 */ /* 0x000fe20004800000 */
[----:B------:R-:W-:-:S06]  /*09a0*/  IMAD.WIDE R6, R8, 0x4, R16 ;  /* 0x0000000408067825 */ /* 0x000fcc00078e0210 */
[----:B------:R-:W5:Y:S01]  /*09b0*/  LD.E R7, desc[UR8][R6.64] ;  /* 0x0000000806077980 */ /* 0x000f62000c101900 */
[----:B--2---:R-:W-:Y:S01]  /*09c0*/  ISETP.GE.AND P4, PT, R21, R18, PT ;  /* 0x000000121500720c */ /* 0x004fe20003f86270 */
[----:B------:R-:W-:-:S04]  /*09d0*/  IMAD.WIDE R18, R23, 0x4, R16 ;  /* 0x0000000417127825 */ /* 0x000fc800078e0210 */
[--C-:B------:R-:W-:Y:S01]  /*09e0*/  IMAD.WIDE R20, R12, 0x4, R16.reuse ;  /* 0x000000040c147825 */ /* 0x100fe200078e0210 */
[----:B----4-:R-:W-:Y:S01]  /*09f0*/  ISETP.GE.AND P5, PT, R35, R38, PT ;  /* 0x000000262300720c */ /* 0x010fe20003fa6270 */
[----:B------:R-:W2:Y:S01]  /*0a00*/  LD.E R18, desc[UR8][R18.64] ;  /* 0x0000000812127980 */ /* 0x000ea2000c101900 */
[----:B---3--:R-:W-:Y:S01]  /*0a10*/  ISETP.GE.AND P6, PT, R27, R24, PT ;  /* 0x000000181b00720c */ /* 0x008fe20003fc6270 */
[--C-:B------:R-:W-:Y:S02]  /*0a20*/  IMAD.WIDE R24, R31, 0x4, R16.reuse ;  /* 0x000000041f187825 */ /* 0x100fe400078e0210 */
[----:B------:R-:W2:Y:S02]  /*0a30*/  LD.E R21, desc[UR8][R20.64] ;  /* 0x0000000814157980 */ /* 0x000ea4000c101900 */
[--C-:B------:R-:W-:Y:S02]  /*0a40*/  IMAD.WIDE R26, R33, 0x4, R16.reuse ;  /* 0x00000004211a7825 */ /* 0x100fe400078e0210 */
[----:B------:R0:W3:Y:S02]  /*0a50*/  LD.E R24, desc[UR8][R24.64] ;  /* 0x0000000818187980 */ /* 0x0000e4000c101900 */
[----:B------:R-:W-:-:S02]  /*0a60*/  IMAD.WIDE R34, R36, 0x4, R16 ;  /* 0x0000000424227825 */ /* 0x000fc400078e0210 */
[----:B------:R-:W4:Y:S04]  /*0a70*/  LD.E R26, desc[UR8][R26.64] ;  /* 0x000000081a1a7980 */ /* 0x000f28000c101900 */
[----:B------:R-:W4:Y:S01]  /*0a80*/  LD.E R35, desc[UR8][R34.64] ;  /* 0x0000000822237980 */ /* 0x000f22000c101900 */
[----:B------:R-:W-:Y:S01]  /*0a90*/  SEL R14, R9, R14, !P1 ;  /* 0x0000000e090e7207 */ /* 0x000fe20004800000 */
[--C-:B------:R-:W-:Y:S01]  /*0aa0*/  IMAD.WIDE R38, R11, 0x4, R16.reuse ;  /* 0x000000040b267825 */ /* 0x100fe200078e0210 */
[----:B-----5:R-:W-:Y:S02]  /*0ab0*/  ISETP.GE.AND P2, PT, R42, R41, PT ;  /* 0x000000292a00720c */ /* 0x020fe40003f46270 */
[----:B------:R-:W-:Y:S01]  /*0ac0*/  SEL R9, R22, R5, !P5 ;  /* 0x0000000516097207 */ /* 0x000fe20006800000 */
[----:B------:R-:W-:Y:S01]  /*0ad0*/  IMAD.WIDE R40, R14, 0x4, R16 ;  /* 0x000000040e287825 */ /* 0x000fe200078e0210 */
[----:B------:R-:W-:Y:S01]  /*0ae0*/  SEL R13, R32, R13, !P0 ;  /* 0x0000000d200d7207 */ /* 0x000fe20004000000 */
[----:B------:R-:W5:Y:S01]  /*0af0*/  LD.E R38, desc[UR8][R38.64] ;  /* 0x0000000826267980 */ /* 0x000f62000c101900 */
[----:B------:R-:W-:-:S02]  /*0b00*/  SEL R22, R5, R22, !P5 ;  /* 0x0000001605167207 */ /* 0x000fc40006800000 */
[----:B------:R-:W-:Y:S01]  /*0b10*/  SEL R5, R37, R10, !P4 ;  /* 0x0000000a25057207 */ /* 0x000fe20006000000 */
[----:B------:R-:W5:Y:S01]  /*0b20*/  LD.E R41, desc[UR8][R40.64] ;  /* 0x0000000828297980 */ /* 0x000f62000c101900 */
[----:B0-----:R-:W-:Y:S02]  /*0b30*/  SEL R25, R29, R28, !P6 ;  /* 0x0000001c1d197207 */ /* 0x001fe40007000000 */
[----:B------:R-:W-:Y:S02]  /*0b40*/  SEL R10, R10, R37, !P4 ;  /* 0x000000250a0a7207 */ /* 0x000fe40006000000 */
[----:B------:R-:W-:-:S03]  /*0b50*/  SEL R28, R28, R29, !P6 ;  /* 0x0000001d1c1c7207 */ /* 0x000fc60007000000 */
        /* <DEDUP_REMOVED lines=8> */
[----:B------:R0:W2:Y:S01]  /*0be0*/  LD.E R21, desc[UR8][R20.64] ;  /* 0x0000000814157980 */ /* 0x0000a2000c101900 */
[----:B----4-:R-:W-:Y:S01]  /*0bf0*/  ISETP.GE.AND P4, PT, R35, R26, PT ;  /* 0x0000001a2300720c */ /* 0x010fe20003f86270 */
[--C-:B------:R-:W-:Y:S02]  /*0c00*/  IMAD.WIDE R26, R5, 0x4, R16.reuse ;  /* 0x00000004051a7825 */ /* 0x100fe400078e0210 */
[----:B------:R1:W3:Y:S02]  /*0c10*/  LD.E R6, desc[UR8][R6.64] ;  /* 0x0000000806067980 */ /* 0x0002e4000c101900 */
[----:B------:R-:W-:-:S02]  /*0c20*/  IMAD.WIDE R34, R28, 0x4, R16 ;  /* 0x000000041c227825 */ /* 0x000fc400078e0210 */
[----:B------:R4:W3:Y:S04]  /*0c30*/  LD.E R26, desc[UR8][R26.64] ;  /* 0x000000081a1a7980 */ /* 0x0008e8000c101900 */
[----:B------:R-:W3:Y:S01]  /*0c40*/  LD.E R35, desc[UR8][R34.64] ;  /* 0x0000000822237980 */ /* 0x000ee2000c101900 */
[----:B0-----:R-:W-:Y:S02]  /*0c50*/  SEL R20, R30, R15, !P2 ;  /* 0x0000000f1e147207 */ /* 0x001fe40005000000 */
[----:B-----5:R-:W-:Y:S01]  /*0c60*/  ISETP.GE.AND P0, PT, R38, R41, PT ;  /* 0x000000292600720c */ /* 0x020fe20003f06270 */
[--C-:B------:R-:W-:Y:S01]  /*0c70*/  IMAD.WIDE R38, R25, 0x4, R16.reuse ;  /* 0x0000000419267825 */ /* 0x100fe200078e0210 */
[----:B-1----:R-:W-:Y:S02]  /*0c80*/  SEL R7, R23, R12, !P1 ;  /* 0x0000000c17077207 */ /* 0x002fe40004800000 */
[----:B------:R-:W-:Y:S01]  /*0c90*/  SEL R15, R15, R30, !P2 ;  /* 0x0000001e0f0f7207 */ /* 0x000fe20005000000 */
[----:B------:R-:W-:Y:S01]  /*0ca0*/  IMAD.WIDE R40, R20, 0x4, R16 ;  /* 0x0000000414287825 */ /* 0x000fe200078e0210 */
[----:B------:R-:W-:Y:S01]  /*0cb0*/  SEL R12, R12, R23, !P1 ;  /* 0x000000170c0c7207 */ /* 0x000fe20004800000 */
[----:B------:R-:W5:Y:S01]  /*0cc0*/  LD.E R38, desc[UR8][R38.64] ;  /* 0x0000000826267980 */ /* 0x000f62000c101900 */
[----:B------:R-:W-:-:S02]  /*0cd0*/  SEL R23, R31, R8, !P3 ;  /* 0x000000081f177207 */ /* 0x000fc40005800000 */
[----:B------:R-:W-:Y:S01]  /*0ce0*/  SEL R8, R8, R31, !P3 ;  /* 0x0000001f08087207 */ /* 0x000fe20005800000 */
[----:B------:R-:W5:Y:S01]  /*0cf0*/  LD.E R41, desc[UR8][R40.64] ;  /* 0x0000000828297980 */ /* 0x000f62000c101900 */
[----:B----4-:R-:W-:Y:S01]  /*0d00*/  SEL R27, R33, R36, !P4 ;  /* 0x00000024211b7207 */ /* 0x010fe20006000000 */
[----:B------:R-:W-:Y:S01]  /*0d10*/  IMAD.WIDE R30, R12, 0x4, R16 ;  /* 0x000000040c1e7825 */ /* 0x000fe200078e0210 */
[----:B------:R-:W-:-:S03]  /*0d20*/  SEL R36, R36, R33, !P4 ;  /* 0x0000002124247207 */ /* 0x000fc60006000000 */
[--C-:B------:R-:W-:Y:S02]  /*0d30*/  IMAD.WIDE R32, R7, 0x4, R16.reuse ;  /* 0x0000000407207825 */ /* 0x100fe400078e0210 */
[----:B------:R-:W4:Y:S02]  /*0d40*/  LD.E R31, desc[UR8][R30.64] ;  /* 0x000000081e1f7980 */ /* 0x000f24000c101900 */
[--C-:B------:R-:W-:Y:S02]  /*0d50*/  IMAD.WIDE R44, R36, 0x4, R16.reuse ;  /* 0x00000004242c7825 */ /* 0x100fe400078e0210 */
[----:B------:R-:W4:Y:S04]  /*0d60*/  LD.E R32, desc[UR8][R32.64] ;  /* 0x0000000820207980 */ /* 0x000f28000c101900 */
[----:B------:R-:W4:Y:S01]  /*0d70*/  LD.E R45, desc[UR8][R44.64] ;  /* 0x000000082c2d7980 */ /* 0x000f22000c101900 */
[----:B--2---:R-:W-:Y:S01]  /*0d80*/  ISETP.GE.AND P1, PT, R21, R18, PT ;  /* 0x000000121500720c */ /* 0x004fe20003f26270 */
[----:B------:R-:W-:Y:S01]  /*0d90*/  IMAD.WIDE R18, R15, 0x4, R16 ;  /* 0x000000040f127825 */ /* 0x000fe200078e0210 */
[----:B---3--:R-:W-:-:S03]  /*0da0*/  ISETP.GE.AND P2, PT, R43, R6, PT ;  /* 0x000000062b00720c */ /* 0x008fc60003f46270 */
[--C-:B------:R-:W-:Y:S02]  /*0db0*/  IMAD.WIDE R42, R8, 0x4, R16.reuse ;  /* 0x00000004082a7825 */ /* 0x100fe400078e0210 */
[----:B------:R-:W4:Y:S04]  /*0dc0*/  LD.E R18, desc[UR8][R18.64] ;  /* 0x0000000812127980 */ /* 0x000f28000c101900 */
[----:B------:R-:W2:Y:S01]  /*0dd0*/  LD.E R43, desc[UR8][R42.64] ;  /* 0x000000082a2b7980 */ /* 0x000ea2000c101900 */
[----:B------:R-:W-:Y:S01]  /*0de0*/  ISETP.GE.AND P3, PT, R35, R26, PT ;  /* 0x0000001a2300720c */ /* 0x000fe20003f66270 */
[----:B------:R-:W-:-:S06]  /*0df0*/  IMAD.WIDE R34, R23, 0x4, R16 ;  /* 0x0000000417227825 */ /* 0x000fcc00078e0210 */
[----:B------:R-:W3:Y:S01]  /*0e00*/  LD.E R34, desc[UR8][R34.64] ;  /* 0x0000000822227980 */ /* 0x000ee2000c101900 */
[----:B------:R-:W-:Y:S02]  /*0e10*/  SEL R6, R11, R14, !P0 ;  /* 0x0000000e0b067207 */ /* 0x000fe40004000000 */
[----:B-----5:R-:W-:Y:S01]  /*0e20*/  ISETP.GE.AND P6, PT, R41, R38, PT ;  /* 0x000000262900720c */ /* 0x020fe20003fc6270 */
[----:B------:R-:W-:-:S04]  /*0e30*/  IMAD.WIDE R38, R27, 0x4, R16 ;  /* 0x000000041b267825 */ /* 0x000fc800078e0210 */
        /* <DEDUP_REMOVED lines=9> */
[----:B----4-:R-:W-:Y:S02]  /*0ed0*/  ISETP.GE.AND P5, PT, R31, R18, PT ;  /* 0x000000121f00720c */ /* 0x010fe40003fa6270 */
[----:B------:R-:W-:Y:S02]  /*0ee0*/  SEL R31, R13, R22, !P1 ;  /* 0x000000160d1f7207 */ /* 0x000fe40004800000 */
[----:B--2---:R-:W-:Y:S01]  /*0ef0*/  ISETP.GE.AND P2, PT, R43, R32, PT ;  /* 0x000000202b00720c */ /* 0x004fe20003f46270 */
[----:B------:R-:W-:-:S04]  /*0f00*/  IMAD.WIDE R32, R21, 0x4, R16 ;  /* 0x0000000415207825 */ /* 0x000fc800078e0210 */
[--C-:B------:R-:W-:Y:S02]  /*0f10*/  IMAD.WIDE R18, R31, 0x4, R16.reuse ;  /* 0x000000041f127825 */ /* 0x100fe400078e0210 */
[----:B------:R-:W2:Y:S01]  /*0f20*/  LD.E R32, desc[UR8][R32.64] ;  /* 0x0000000820207980 */ /* 0x000ea2000c101900 */
[----:B---3--:R-:W-:Y:S01]  /*0f30*/  ISETP.GE.AND P4, PT, R45, R34, PT ;  /* 0x000000222d00720c */ /* 0x008fe20003f86270 */
[----:B------:R-:W-:Y:S02]  /*0f40*/  IMAD.WIDE R34, R24, 0x4, R16 ;  /* 0x0000000418227825 */ /* 0x000fe400078e0210 */
[----:B------:R-:W3:Y:S04]  /*0f50*/  LD.E R18, desc[UR8][R18.64] ;  /* 0x0000000812127980 */ /* 0x000ee8000c101900 */
[----:B------:R-:W2:Y:S01]  /*0f60*/  LD.E R35, desc[UR8][R34.64] ;  /* 0x0000000822237980 */ /* 0x000ea2000c101900 */
[----:B------:R-:W-:-:S02]  /*0f70*/  SEL R26, R20, R25, !P6 ;  /* 0x00000019141a7207 */ /* 0x000fc40007000000 */
[----:B------:R-:W-:Y:S02]  /*0f80*/  SEL R25, R25, R20, !P6 ;  /* 0x0000001419197207 */ /* 0x000fe40007000000 */
[----:B------:R-:W-:Y:S02]  /*0f90*/  SEL R20, R12, R15, !P5 ;  /* 0x0000000f0c147207 */ /* 0x000fe40006800000 */
[----:B-----5:R-:W-:Y:S01]  /*0fa0*/  ISETP.GE.AND P3, PT, R41, R38, PT ;  /* 0x000000262900720c */ /* 0x020fe20003f66270 */
[----:B------:R-:W-:-:S04]  /*0fb0*/  IMAD.WIDE R38, R9, 0x4, R16 ;  /* 0x0000000409267825 */ /* 0x000fc800078e0210 */
[----:B------:R-:W-:Y:S01]  /*0fc0*/  IMAD.WIDE R40, R26, 0x4, R16 ;  /* 0x000000041a287825 */ /* 0x000fe200078e0210 */
[----:B------:R-:W-:Y:S01]  /*0fd0*/  SEL R5, R15, R12, !P5 ;  /* 0x0000000c0f057207 */ /* 0x000fe20006800000 */
[----:B------:R-:W4:Y:S01]  /*0fe0*/  LD.E R38, desc[UR8][R38.64] ;  /* 0x0000000826267980 */ /* 0x000f22000c101900 */
[----:B------:R-:W-:-:S03]  /*0ff0*/  SEL R12, R8, R7, !P2 ;  /* 0x00000007080c7207 */ /* 0x000fc60005000000 */
[----:B------:R-:W4:Y:S01]  /*1000*/  LD.E R41, desc[UR8][R40.64] ;  /* 0x0000000828297980 */ /* 0x000f22000c101900 */
[----:B------:R-:W-:Y:S02]  /*1010*/  SEL R11, R14, R11, !P0 ;  /* 0x0000000b0e0b7207 */ /* 0x000fe40004000000 */
[----:B------:R-:W-:Y:S02]  /*1020*/  SEL R7, R7, R8, !P2 ;  /* 0x0000000807077207 */ /* 0x000fe40005000000 */
[----:B------:R-:W-:Y:S02]  /*1030*/  SEL R8, R36, R23, !P4 ;  /* 0x0000001724087207 */ /* 0x000fe40006000000 */
[----:B------:R-:W-:-:S03]  /*1040*/  SEL R23, R23, R36, !P4 ;  /* 0x0000002417177207 */ /* 0x000fc60006000000 */
[----:B------:R-:W-:-:S06]  /*1050*/  IMAD.WIDE R36, R8, 0x4, R16 ;  /* 0x0000000408247825 */ /* 0x000fcc00078e0210 */
[----:B------:R-:W5:Y:S01]  /*1060*/  LD.E R37, desc[UR8][R36.64] ;  /* 0x0000000824257980 */ /* 0x000f62000c101900 */
[----:B---3--:R-:W-:Y:S01]  /*1070*/  ISETP.GE.AND P0, PT, R29, R18, PT ;  /* 0x000000121d00720c */ /* 0x008fe20003f06270 */
[----:B------:R-:W-:Y:S01]  /*1080*/  IMAD.WIDE R28, R5, 0x4, R16 ;  /* 0x00000004051c7825 */ /* 0x000fe200078e0210 */
[----:B--2---:R-:W-:-:S03]  /*1090*/  ISETP.GE.AND P5, PT, R35, R32, PT ;  /* 0x000000202300720c */ /* 0x004fc60003fa6270 */
[--C-:B------:R-:W-:Y:S02]  /*10a0*/  IMAD.WIDE R32, R12, 0x4, R16.reuse ;  /* 0x000000040c207825 */ /* 0x100fe400078e0210 */
[----:B------:R-:W2:Y:S04]  /*10b0*/  LD.E R28, desc[UR8][R28.64] ;  /* 0x000000081c1c7980 */ /* 0x000ea8000c101900 */
[----:B------:R-:W2:Y:S01]  /*10c0*/  LD.E R33, desc[UR8][R32.64] ;  /* 0x0000000820217980 */ /* 0x000ea2000c101900 */
[----:B------:R-:W-:-:S06]  /*10d0*/  IMAD.WIDE R34, R7, 0x4, R16 ;  /* 0x0000000407227825 */ /* 0x000fcc00078e0210 */
[----:B------:R-:W5:Y:S01]  /*10e0*/  LD.E R34, desc[UR8][R34.64] ;  /* 0x0000000822227980 */ /* 0x000f62000c101900 */
[----:B------:R-:W-:-:S04]  /*10f0*/  IMAD.WIDE R18, R25, 0x4, R16 ;  /* 0x0000000419127825 */ /* 0x000fc800078e0210 */
[--C-:B------:R-:W-:Y:S02]  /*1100*/  IMAD.WIDE R14, R20, 0x4, R16.reuse ;  /* 0x00000004140e7825 */ /* 0x100fe400078e0210 */
[----:B------:R-:W3:Y:S04]  /*1110*/  LD.E R18, desc[UR8][R18.64] ;  /* 0x0000000812127980 */ /* 0x000ee8000c101900 */
[----:B------:R0:W3:Y:S01]  /*1120*/  LD.E R15, desc[UR8][R14.64] ;  /* 0x000000080e0f7980 */ /* 0x0000e2000c101900 */
[----:B----4-:R-:W-:Y:S01]  /*1130*/  ISETP.GE.AND P2, PT, R41, R38, PT ;  /* 0x000000262900720c */ /* 0x010fe20003f46270 */
[----:B------:R-:W-:Y:S01]  /*1140*/  IMAD.WIDE R38, R23, 0x4, R16 ;  /* 0x0000000417267825 */ /* 0x000fe200078e0210 */
[----:B------:R-:W-:-:S05]  /*1150*/  SEL R13, R22, R13, !P1 ;  /* 0x0000000d160d7207 */ /* 0x000fca0004800000 */
[----:B------:R-:W4:Y:S01]  /*1160*/  LD.E R39, desc[UR8][R38.64] ;  /* 0x0000000826277980 */ /* 0x000f22000c101900 */
[----:B0-----:R-:W-:-:S05]  /*1170*/  SEL R14, R6, R27, !P3 ;  /* 0x0000001b060e7207 */ /* 0x001fca0005800000 */
[----:B------:R-:W-:Y:S01]  /*1180*/  IMAD.WIDE R40, R14, 0x4, R16 ;  /* 0x000000040e287825 */ /* 0x000fe200078e0210 */
[----:B------:R-:W-:Y:S02]  /*1190*/  SEL R6, R27, R6, !P3 ;  /* 0x000000061b067207 */ /* 0x000fe40005800000 */
[----:B------:R-:W-:Y:S02]  /*11a0*/  SEL R27, R31, R10, !P0 ;  /* 0x0000000a1f1b7207 */ /* 0x000fe40004000000 */
[----:B------:R-:W-:Y:S01]  /*11b0*/  SEL R10, R10, R31, !P0 ;  /* 0x0000001f0a0a7207 */ /* 0x000fe20004000000 */
[----:B------:R-:W4:Y:S01]  /*11c0*/  LD.E R40, desc[UR8][R40.64] ;  /* 0x0000000828287980 */ /* 0x000f22000c101900 */
[----:B------:R-:W-:-:S03]  /*11d0*/  SEL R29, R21, R24, !P5 ;  /* 0x00000018151d7207 */ /* 0x000fc60006800000 */
[----:B------:R-:W-:Y:S01]  /*11e0*/  IMAD.WIDE R42, R10, 0x4, R16 ;  /* 0x000000040a2a7825 */ /* 0x000fe200078e0210 */
[----:B------:R-:W-:-:S05]  /*11f0*/  SEL R24, R24, R21, !P5 ;  /* 0x0000001518187207 */ /* 0x000fca0006800000 */
[----:B------:R-:W4:Y:S01]  /*1200*/  LD.E R43, desc[UR8][R42.64] ;  /* 0x000000082a2b7980 */ /* 0x000f22000c101900 */
[----:B--2---:R-:W-:Y:S01]  /*1210*/  ISETP.GE.AND P1, PT, R33, R28, PT ;  /* 0x0000001c2100720c */ /* 0x004fe20003f26270 */
[----:B------:R-:W-:-:S06]  /*1220*/  IMAD.WIDE R32, R13, 0x4, R16 ;  /* 0x000000040d207825 */ /* 0x000fcc00078e0210 */
[----:B------:R-:W2:Y:S01]  /*1230*/  LD.E R32, desc[UR8][R32.64] ;  /* 0x0000000820207980 */ /* 0x000ea2000c101900 */
[----:B-----5:R-:W-:Y:S01]  /*1240*/  ISETP.GE.AND P4, PT, R37, R34, PT ;  /* 0x000000222500720c */ /* 0x020fe20003f86270 */
[----:B------:R-:W-:-:S04]  /*1250*/  IMAD.WIDE R34, R27, 0x4, R16 ;  /* 0x000000041b227825 */ /* 0x000fc800078e0210 */
[--C-:B------:R-:W-:Y:S02]  /*1260*/  IMAD.WIDE R36, R24, 0x4, R16.reuse ;  /* 0x0000000418247825 */ /* 0x100fe400078e0210 */
[----:B------:R-:W5:Y:S04]  /*1270*/  LD.E R34, desc[UR8][R34.64] ;  /* 0x0000000822227980 */ /* 0x000f68000c101900 */
[----:B------:R-:W5:Y:S01]  /*1280*/  LD.E R37, desc[UR8][R36.64] ;  /* 0x0000000824257980 */ /* 0x000f62000c101900 */
[----:B---3--:R-:W-:Y:S01]  /*1290*/  ISETP.GE.AND P0, PT, R15, R18, PT ;  /* 0x000000120f00720c */ /* 0x008fe20003f06270 */
[----:B------:R-:W-:-:S06]  /*12a0*/  IMAD.WIDE R18, R6, 0x4, R16 ;  /* 0x0000000406127825 */ /* 0x000fcc00078e0210 */
[----:B------:R0:W3:Y:S01]  /*12b0*/  LD.E R19, desc[UR8][R18.64] ;  /* 0x0000000812137980 */ /* 0x0000e2000c101900 */
[--C-:B------:R-:W-:Y:S01]  /*12c0*/  IMAD.WIDE R30, R11, 0x4, R16.reuse ;  /* 0x000000040b1e7825 */ /* 0x100fe200078e0210 */
[----:B------:R-:W-:Y:S02]  /*12d0*/  SEL R15, R25, R20, !P0 ;  /* 0x00000014190f7207 */ /* 0x000fe40004000000 */
[----:B------:R-:W-:Y:S02]  /*12e0*/  SEL R22, R20, R25, !P0 ;  /* 0x0000001914167207 */ /* 0x000fe40004000000 */
[----:B0-----:R-:W-:Y:S01]  /*12f0*/  SEL R18, R26, R9, !P2 ;  /* 0x000000091a127207 */ /* 0x001fe20005000000 */
[----:B------:R0:W3:Y:S01]  /*1300*/  LD.E R30, desc[UR8][R30.64] ;  /* 0x000000081e1e7980 */ /* 0x0000e2000c101900 */
[----:B----4-:R-:W-:Y:S01]  /*1310*/  ISETP.GE.AND P3, PT, R40, R39, PT ;  /* 0x000000272800720c */ /* 0x010fe20003f66270 */
[----:B------:R-:W-:-:S04]  /*1320*/  IMAD.WIDE R38, R29, 0x4, R16 ;  /* 0x000000041d267825 */ /* 0x000fc800078e0210 */
[--C-:B------:R-:W-:Y:S01]  /*1330*/  IMAD.WIDE R40, R18, 0x4, R16.reuse ;  /* 0x0000000412287825 */ /* 0x100fe200078e0210 */
[----:B------:R-:W-:Y:S01]  /*1340*/  SEL R25, R5, R12, !P1 ;  /* 0x0000000c05197207 */ /* 0x000fe20004800000 */
[----:B------:R-:W4:Y:S01]  /*1350*/  LD.E R38, desc[UR8][R38.64] ;  /* 0x0000000826267980 */ /* 0x000f22000c101900 */
[----:B------:R-:W-:Y:S02]  /*1360*/  SEL R12, R12, R5, !P1 ;  /* 0x000000050c0c7207 */ /* 0x000fe40004800000 */
[----:B0-----:R-:W-:Y:S01]  /*1370*/  SEL R31, R9, R26, !P2 ;  /* 0x0000001a091f7207 */ /* 0x001fe20005000000 */
[----:B------:R-:W4:Y:S01]  /*1380*/  LD.E R41, desc[UR8][R40.64] ;  /* 0x0000000828297980 */ /* 0x000f22000c101900 */
[----:B------:R-:W-:Y:S01]  /*1390*/  SEL R5, R7, R8, !P4 ;  /* 0x0000000807057207 */ /* 0x000fe20006000000 */
[----:B------:R-:W-:Y:S01]  /*13a0*/  IMAD.WIDE R20, R22, 0x4, R16 ;  /* 0x0000000416147825 */ /* 0x000fe200078e0210 */
[----:B------:R-:W-:-:S03]  /*13b0*/  SEL R26, R8, R7, !P4 ;  /* 0x00000007081a7207 */ /* 0x000fc60006000000 */
[--C-:B------:R-:W-:Y:S02]  /*13c0*/  IMAD.WIDE R8, R31, 0x4, R16.reuse ;  /* 0x000000041f087825 */ /* 0x100fe400078e0210 */
[----:B------:R0:W4:Y:S04]  /*13d0*/  LD.E R21, desc[UR8][R20.64] ;  /* 0x0000000814157980 */ /* 0x000128000c101900 */
[----:B------:R-:W4:Y:S01]  /*13e0*/  LD.E R8, desc[UR8][R8.64] ;  /* 0x0000000808087980 */ /* 0x000f22000c101900 */
[----:B--2---:R-:W-:Y:S01]  /*13f0*/  ISETP.GE.AND P1, PT, R43, R32, PT ;  /* 0x000000202b00720c */ /* 0x004fe20003f26270 */
[----:B------:R-:W-:-:S04]  /*1400*/  IMAD.WIDE R32, R15, 0x4, R16 ;  /* 0x000000040f207825 */ /* 0x000fc800078e0210 */
[--C-:B------:R-:W-:Y:S02]  /*1410*/  IMAD.WIDE R42, R12, 0x4, R16.reuse ;  /* 0x000000040c2a7825 */ /* 0x100fe400078e0210 */
[----:B------:R-:W2:Y:S04]  /*1420*/  LD.E R32, desc[UR8][R32.64] ;  /* 0x0000000820207980 */ /* 0x000ea8000c101900 */
[----:B------:R-:W2:Y:S01]  /*1430*/  LD.E R43, desc[UR8][R42.64] ;  /* 0x000000082a2b7980 */ /* 0x000ea2000c101900 */
[----:B-----5:R-:W-:Y:S01]  /*1440*/  ISETP.GE.AND P4, PT, R37, R34, PT ;  /* 0x000000222500720c */ /* 0x020fe20003f86270 */
[----:B------:R-:W-:-:S04]  /*1450*/  IMAD.WIDE R34, R25, 0x4, R16 ;  /* 0x0000000419227825 */ /* 0x000fc800078e0210 */
[----:B------:R-:W-:Y:S02]  /*1460*/  IMAD.WIDE R36, R26, 0x4, R16 ;  /* 0x000000041a247825 */ /* 0x000fe400078e0210 */
[----:B------:R-:W5:Y:S04]  /*1470*/  LD.E R34, desc[UR8][R34.64] ;  /* 0x0000000822227980 */ /* 0x000f68000c101900 */
[----:B------:R-:W5:Y:S01]  /*1480*/  LD.E R37, desc[UR8][R36.64] ;  /* 0x0000000824257980 */ /* 0x000f62000c101900 */
[----:B0-----:R-:W-:Y:S02]  /*1490*/  SEL R20, R14, R23, !P3 ;  /* 0x000000170e147207 */ /* 0x001fe40005800000 */
[----:B------:R-:W-:Y:S02]  /*14a0*/  SEL R23, R23, R14, !P3 ;  /* 0x0000000e17177207 */ /* 0x000fe40005800000 */
[----:B---3--:R-:W-:-:S04]  /*14b0*/  ISETP.GE.AND P0, PT, R30, R19, PT ;  /* 0x000000131e00720c */ /* 0x008fc80003f06270 */
[----:B------:R-:W-:Y:S02]  /*14c0*/  SEL R14, R11, R6, !P0 ;  /* 0x000000060b0e7207 */ /* 0x000fe40004000000 */
[----:B----4-:R-:W-:Y:S01]  /*14d0*/  ISETP.GE.AND P2, PT, R41, R38, PT ;  /* 0x000000262900720c */ /* 0x010fe20003f46270 */
[----:B------:R-:W-:-:S04]  /*14e0*/  IMAD.WIDE R38, R5, 0x4, R16 ;  /* 0x0000000405267825 */ /* 0x000fc800078e0210 */
[--C-:B------:R-:W-:Y:S02]  /*14f0*/  IMAD.WIDE R40, R20, 0x4, R16.reuse ;  /* 0x0000000414287825 */ /* 0x100fe400078e0210 */
[----:B------:R-:W3:Y:S04]  /*1500*/  LD.E R38, desc[UR8][R38.64] ;  /* 0x0000000826267980 */ /* 0x000ee8000c101900 */
[----:B------:R-:W3:Y:S01]  /*1510*/  LD.E R41, desc[UR8][R40.64] ;  /* 0x0000000828297980 */ /* 0x000ee2000c101900 */
[----:B------:R-:W-:Y:S01]  /*1520*/  ISETP.GE.AND P6, PT, R21, R8, PT ;  /* 0x000000081500720c */ /* 0x000fe20003fc6270 */
[----:B------:R-:W-:Y:S01]  /*1530*/  IMAD.WIDE R8, R23, 0x4, R16 ;  /* 0x0000000417087825 */ /* 0x000fe200078e0210 */
[----:B------:R-:W-:Y:S02]  /*1540*/  SEL R7, R27, R24, !P4 ;  /* 0x000000181b077207 */ /* 0x000fe40006000000 */
[----:B------:R-:W-:-:S02]  /*1550*/  SEL R27, R24, R27, !P4 ;  /* 0x0000001b181b7207 */ /* 0x000fc40006000000 */
[----:B------:R-:W-:Y:S01]  /*1560*/  SEL R24, R13, R10, !P1 ;  /* 0x0000000a0d187207 */ /* 0x000fe20004800000 */
[----:B------:R-:W4:Y:S01]  /*1570*/  LD.E R8, desc[UR8][R8.64] ;  /* 0x0000000808087980 */ /* 0x000f22000c101900 */
[----:B--2---:R-:W-:Y:S01]  /*1580*/  ISETP.GE.AND P3, PT, R43, R32, PT ;  /* 0x000000202b00720c */ /* 0x004fe20003f66270 */
[----:B------:R-:W-:-:S06]  /*1590*/  IMAD.WIDE R32, R14, 0x4, R16 ;  /* 0x000000040e207825 */ /* 0x000fcc00078e0210 */
[----:B------:R-:W4:Y:S01]  /*15a0*/  LD.E R33, desc[UR8][R32.64] ;  /* 0x0000000820217980 */ /* 0x000f22000c101900 */
[----:B-----5:R-:W-:Y:S01]  /*15b0*/  ISETP.GE.AND P5, PT, R37, R34, PT ;  /* 0x000000222500720c */ /* 0x020fe20003fa6270 */
[----:B------:R-:W-:-:S04]  /*15c0*/  IMAD.WIDE R34, R24, 0x4, R16 ;  /* 0x0000000418227825 */ /* 0x000fc800078e0210 */
[----:B------:R-:W-:Y:S02]  /*15d0*/  IMAD.WIDE R36, R27, 0x4, R16 ;  /* 0x000000041b247825 */ /* 0x000fe400078e0210 */
[----:B------:R-:W2:Y:S04]  /*15e0*/  LD.E R34, desc[UR8][R34.64] ;  /* 0x0000000822227980 */ /* 0x000ea8000c101900 */
[----:B------:R-:W2:Y:S01]  /*15f0*/  LD.E R37, desc[UR8][R36.64] ;  /* 0x0000000824257980 */ /* 0x000ea2000c101900 */
[----:B------:R-:W-:Y:S02]  /*1600*/  SEL R28, R18, R29, !P2 ;  /* 0x0000001d121c7207 */ /* 0x000fe40005000000 */
[----:B------:R-:W-:Y:S02]  /*1610*/  SEL R11, R6, R11, !P0 ;  /* 0x0000000b060b7207 */ /* 0x000fe40004000000 */
[----:B------:R-:W-:-:S02]  /*1620*/  SEL R6, R22, R31, !P6 ;  /* 0x0000001f16067207 */ /* 0x000fc40007000000 */
[----:B------:R-:W-:Y:S02]  /*1630*/  SEL R21, R31, R22, !P6 ;  /* 0x000000161f157207 */ /* 0x000fe40007000000 */
[----:B------:R-:W-:Y:S02]  /*1640*/  SEL R22, R12, R15, !P3 ;  /* 0x0000000f0c167207 */ /* 0x000fe40005800000 */
[----:B---3--:R-:W-:Y:S01]  /*1650*/  ISETP.GE.AND P4, PT, R41, R38, PT ;  /* 0x000000262900720c */ /* 0x008fe20003f86270 */
[----:B------:R-:W-:-:S04]  /*1660*/  IMAD.WIDE R38, R7, 0x4, R16 ;  /* 0x0000000407267825 */ /* 0x000fc800078e0210 */
[--C-:B------:R-:W-:Y:S02]  /*1670*/  IMAD.WIDE R40, R28, 0x4, R16.reuse ;  /* 0x000000041c287825 */ /* 0x100fe400078e0210 */
[----:B------:R-:W3:Y:S04]  /*1680*/  LD.E R38, desc[UR8][R38.64] ;  /* 0x0000000826267980 */ /* 0x000ee8000c101900 */
[----:B------:R-:W3:Y:S01]  /*1690*/  LD.E R41, desc[UR8][R40.64] ;  /* 0x0000000828297980 */ /* 0x000ee2000c101900 */
[----:B------:R-:W-:Y:S01]  /*16a0*/  SEL R29, R29, R18, !P2 ;  /* 0x000000121d1d7207 */ /* 0x000fe20005000000 */
[--C-:B------:R-:W-:Y:S01]  /*16b0*/  IMAD.WIDE R30, R21, 0x4, R16.reuse ;  /* 0x00000004151e7825 */ /* 0x100fe200078e0210 */
[----:B------:R-:W-:Y:S02]  /*16c0*/  SEL R15, R15, R12, !P3 ;  /* 0x0000000c0f0f7207 */ /* 0x000fe40005800000 */
[----:B------:R-:W-:Y:S01]  /*16d0*/  SEL R12, R26, R25, !P5 ;  /* 0x000000191a0c7207 */ /* 0x000fe20006800000 */
[----:B------:R-:W-:-:S02]  /*16e0*/  IMAD.WIDE R18, R6, 0x4, R16 ;  /* 0x0000000406127825 */ /* 0x000fc400078e0210 */
[----:B------:R-:W5:Y:S04]  /*16f0*/  LD.E R30, desc[UR8][R30.64] ;  /* 0x000000081e1e7980 */ /* 0x000f68000c101900 */
[----:B------:R0:W5:Y:S01]  /*1700*/  LD.E R19, desc[UR8][R18.64] ;  /* 0x0000000812137980 */ /* 0x000162000c101900 */
[----:B----4-:R-:W-:Y:S01]  /*1710*/  ISETP.GE.AND P0, PT, R33, R8, PT ;  /* 0x000000082100720c */ /* 0x010fe20003f06270 */
[----:B------:R-:W-:-:S04]  /*1720*/  IMAD.WIDE R32, R22, 0x4, R16 ;  /* 0x0000000416207825 */ /* 0x000fc800078e0210 */
[--C-:B------:R-:W-:Y:S02]  /*1730*/  IMAD.WIDE R8, R29, 0x4, R16.reuse ;  /* 0x000000041d087825 */ /* 0x100fe400078e0210 */
[----:B------:R-:W5:Y:S04]  /*1740*/  LD.E R33, desc[UR8][R32.64] ;  /* 0x0000000820217980 */ /* 0x000f68000c101900 */
        /* <DEDUP_REMOVED lines=16> */
[----:B------:R-:W-:Y:S02]  /*1850*/  SEL R14, R14, R23, !P0 ;  /* 0x000000170e0e7207 */ /* 0x000fe40004000000 */
[----:B------:R-:W-:Y:S02]  /*1860*/  SEL R23, R24, R27, !P6 ;  /* 0x0000001b18177207 */ /* 0x000fe40007000000 */
[----:B------:R-:W-:Y:S01]  /*1870*/  SEL R24, R27, R24, !P6 ;  /* 0x000000181b187207 */ /* 0x000fe20007000000 */
[----:B------:R-:W-:-:S06]  /*1880*/  IMAD.WIDE R26, R14, 0x4, R16 ;  /* 0x000000040e1a7825 */ /* 0x000fcc00078e0210 */
[----:B------:R0:W3:Y:S01]  /*1890*/  LD.E R27, desc[UR8][R26.64] ;  /* 0x000000081a1b7980 */ /* 0x0000e2000c101900 */
[----:B-----5:R-:W-:Y:S01]  /*18a0*/  ISETP.GE.AND P3, PT, R33, R30, PT ;  /* 0x0000001e2100720c */ /* 0x020fe20003f66270 */
[----:B------:R-:W-:-:S04]  /*18b0*/  IMAD.WIDE R32, R11, 0x4, R16 ;  /* 0x000000040b207825 */ /* 0x000fc800078e0210 */
[--C-:B------:R-:W-:Y:S01]  /*18c0*/  IMAD.WIDE R30, R10, 0x4, R16.reuse ;  /* 0x000000040a1e7825 */ /* 0x100fe200078e0210 */
[----:B----4-:R-:W-:Y:S01]  /*18d0*/  ISETP.GE.AND P1, PT, R19, R8, PT ;  /* 0x000000081300720c */ /* 0x010fe20003f26270 */
[----:B------:R1:W4:Y:S02]  /*18e0*/  LD.E R32, desc[UR8][R32.64] ;  /* 0x0000000820207980 */ /* 0x000324000c101900 */
[--C-:B------:R-:W-:Y:S02]  /*18f0*/  IMAD.WIDE R8, R5, 0x4, R16.reuse ;  /* 0x0000000405087825 */ /* 0x100fe400078e0210 */
[----:B------:R-:W4:Y:S04]  /*1900*/  LD.E R31, desc[UR8][R30.64] ;  /* 0x000000081e1f7980 */ /* 0x000f28000c101900 */
[----:B------:R-:W5:Y:S01]  /*1910*/  LD.E R8, desc[UR8][R8.64] ;  /* 0x0000000808087980 */ /* 0x000f62000c101900 */
[----:B--2---:R-:W-:Y:S01]  /*1920*/  ISETP.GE.AND P4, PT, R37, R34, PT ;  /* 0x000000222500720c */ /* 0x004fe20003f86270 */
[----:B------:R-:W-:-:S04]  /*1930*/  IMAD.WIDE R34, R13, 0x4, R16 ;  /* 0x000000040d227825 */ /* 0x000fc800078e0210 */
[----:B------:R-:W-:Y:S02]  /*1940*/  IMAD.WIDE R36, R24, 0x4, R16 ;  /* 0x0000000418247825 */ /* 0x000fe400078e0210 */
[----:B------:R-:W2:Y:S04]  /*1950*/  LD.E R34, desc[UR8][R34.64] ;  /* 0x0000000822227980 */ /* 0x000ea8000c101900 */
[----:B------:R-:W2:Y:S01]  /*1960*/  LD.E R37, desc[UR8][R36.64] ;  /* 0x0000000824257980 */ /* 0x000ea2000c101900 */
[----:B------:R-:W-:Y:S02]  /*1970*/  SEL R20, R28, R7, !P2 ;  /* 0x000000071c147207 */ /* 0x000fe40005000000 */
[----:B------:R-:W-:Y:S02]  /*1980*/  SEL R19, R29, R6, !P1 ;  /* 0x000000061d137207 */ /* 0x000fe40004800000 */
[----:B0-----:R-:W-:-:S02]  /*1990*/  SEL R26, R6, R29, !P1 ;  /* 0x0000001d061a7207 */ /* 0x001fc40004800000 */
[----:B------:R-:W-:Y:S02]  /*19a0*/  SEL R29, R21, R22, !P3 ;  /* 0x00000016151d7207 */ /* 0x000fe40005800000 */
[----:B------:R-:W-:Y:S02]  /*19b0*/  SEL R22, R22, R21, !P3 ;  /* 0x0000001516167207 */ /* 0x000fe40005800000 */
[----:B------:R-:W-:Y:S02]  /*19c0*/  SEL R21, R15, R12, !P4 ;  /* 0x0000000c0f157207 */ /* 0x000fe40006000000 */
[----:B---3--:R-:W-:Y:S01]  /*19d0*/  ISETP.GE.AND P0, PT, R40, R39, PT ;  /* 0x000000272800720c */ /* 0x008fe20003f06270 */
[----:B------:R-:W-:-:S04]  /*19e0*/  IMAD.WIDE R38, R23, 0x4, R16 ;  /* 0x0000000417267825 */ /* 0x000fc800078e0210 */
[----:B------:R-:W-:Y:S02]  /*19f0*/  IMAD.WIDE R40, R20, 0x4, R16 ;  /* 0x0000000414287825 */ /* 0x000fe400078e0210 */
[----:B------:R-:W3:Y:S01]  /*1a00*/  LD.E R38, desc[UR8][R38.64] ;  /* 0x0000000826267980 */ /* 0x000ee2000c101900 */
[----:B------:R-:W-:-:S03]  /*1a10*/  SEL R12, R12, R15, !P4 ;  /* 0x0000000f0c0c7207 */ /* 0x000fc60006000000 */
[----:B------:R-:W3:Y:S01]  /*1a20*/  LD.E R41, desc[UR8][R40.64] ;  /* 0x0000000828297980 */ /* 0x000ee2000c101900 */
[----:B-1----:R-:W-:Y:S01]  /*1a30*/  SEL R33, R7, R28, !P2 ;  /* 0x0000001c07217207 */ /* 0x002fe20005000000 */
[----:B------:R-:W-:-:S04]  /*1a40*/  IMAD.WIDE R42, R22, 0x4, R16 ;  /* 0x00000004162a7825 */ /* 0x000fc800078e0210 */
[--C-:B------:R-:W-:Y:S02]  /*1a50*/  IMAD.WIDE R6, R33, 0x4, R16.reuse ;  /* 0x0000000421067825 */ /* 0x100fe400078e0210 */
[----:B------:R-:W3:Y:S04]  /*1a60*/  LD.E R43, desc[UR8][R42.64] ;  /* 0x000000082a2b7980 */ /* 0x000ee8000c101900 */
[----:B------:R-:W3:Y:S01]  /*1a70*/  LD.E R6, desc[UR8][R6.64] ;  /* 0x0000000806067980 */ /* 0x000ee2000c101900 */
[----:B----4-:R-:W-:Y:S01]  /*1a80*/  ISETP.GE.AND P4, PT, R32, R31, PT ;  /* 0x0000001f2000720c */ /* 0x010fe20003f86270 */
[----:B------:R-:W-:Y:S01]  /*1a90*/  IMAD.WIDE R30, R19, 0x4, R16 ;  /* 0x00000004131e7825 */ /* 0x000fe200078e0210 */
[----:B-----5:R-:W-:-:S03]  /*1aa0*/  ISETP.GE.AND P3, PT, R27, R8, PT ;  /* 0x000000081b00720c */ /* 0x020fc60003f66270 */
[--C-:B------:R-:W-:Y:S02]  /*1ab0*/  IMAD.WIDE R8, R26, 0x4, R16.reuse ;  /* 0x000000041a087825 */ /* 0x100fe400078e0210 */
[----:B------:R-:W4:Y:S04]  /*1ac0*/  LD.E R30, desc[UR8][R30.64] ;  /* 0x000000081e1e7980 */ /* 0x000f28000c101900 */
[----:B------:R-:W5:Y:S01]  /*1ad0*/  LD.E R9, desc[UR8][R8.64] ;  /* 0x0000000808097980 */ /* 0x000f62000c101900 */
        /* <DEDUP_REMOVED lines=9> */
[----:B---3--:R-:W-:Y:S01]  /*1b70*/  ISETP.GE.AND P1, PT, R41, R38, PT ;  /* 0x000000262900720c */ /* 0x008fe20003f26270 */
[----:B------:R-:W-:-:S04]  /*1b80*/  IMAD.WIDE R38, R21, 0x4, R16 ;  /* 0x0000000415267825 */ /* 0x000fc800078e0210 */
[--C-:B------:R-:W-:Y:S02]  /*1b90*/  IMAD.WIDE R40, R28, 0x4, R16.reuse ;  /* 0x000000041c287825 */ /* 0x100fe400078e0210 */
[----:B------:R1:W3:Y:S04]  /*1ba0*/  LD.E R38, desc[UR8][R38.64] ;  /* 0x0000000826267980 */ /* 0x0002e8000c101900 */
[----:B------:R-:W3:Y:S01]  /*1bb0*/  LD.E R41, desc[UR8][R40.64] ;  /* 0x0000000828297980 */ /* 0x000ee2000c101900 */
[----:B------:R-:W-:Y:S01]  /*1bc0*/  IMAD.WIDE R44, R25, 0x4, R16 ;  /* 0x00000004192c7825 */ /* 0x000fe200078e0210 */
[----:B------:R-:W-:Y:S02]  /*1bd0*/  SEL R18, R11, R10, !P4 ;  /* 0x0000000a0b127207 */ /* 0x000fe40006000000 */
[----:B------:R-:W-:-:S02]  /*1be0*/  SEL R27, R13, R24, !P2 ;  /* 0x000000180d1b7207 */ /* 0x000fc40005000000 */
[----:B0-----:R-:W-:Y:S01]  /*1bf0*/  SEL R36, R20, R23, !P1 ;  /* 0x0000001714247207 */ /* 0x001fe20004800000 */
[----:B------:R-:W3:Y:S01]  /*1c00*/  LD.E R32, desc[UR8][R44.64] ;  /* 0x000000082c207980 */ /* 0x000ee2000c101900 */
[----:B----4-:R-:W-:Y:S01]  /*1c10*/  ISETP.GE.AND P3, PT, R43, R30, PT ;  /* 0x0000001e2b00720c */ /* 0x010fe20003f66270 */
[----:B------:R-:W-:Y:S01]  /*1c20*/  IMAD.WIDE R42, R14, 0x4, R16 ;  /* 0x000000040e2a7825 */ /* 0x000fe200078e0210 */
[----:B-----5:R-:W-:-:S03]  /*1c30*/  ISETP.GE.AND P0, PT, R9, R6, PT ;  /* 0x000000060900720c */ /* 0x020fc60003f06270 */
[--C-:B------:R-:W-:Y:S01]  /*1c40*/  IMAD.WIDE R6, R15, 0x4, R16.reuse ;  /* 0x000000040f067825 */ /* 0x100fe200078e0210 */
[----:B------:R-:W4:Y:S03]  /*1c50*/  LD.E R5, desc[UR8][R42.64] ;  /* 0x000000082a057980 */ /* 0x000f26000c101900 */
[--C-:B------:R-:W-:Y:S02]  /*1c60*/  IMAD.WIDE R8, R18, 0x4, R16.reuse ;  /* 0x0000000412087825 */ /* 0x100fe400078e0210 */
[----:B------:R0:W5:Y:S02]  /*1c70*/  LD.E R6, desc[UR8][R6.64] ;  /* 0x0000000806067980 */ /* 0x000164000c101900 */
[----:B------:R-:W-:-:S06]  /*1c80*/  IMAD.WIDE R30, R27, 0x4, R16 ;  /* 0x000000041b1e7825 */ /* 0x000fcc00078e0210 */
[----:B------:R-:W5:Y:S01]  /*1c90*/  LD.E R30, desc[UR8][R30.64] ;  /* 0x000000081e1e7980 */ /* 0x000f62000c101900 */
[----:B--2---:R-:W-:Y:S01]  /*1ca0*/  ISETP.GE.AND P5, PT, R37, R34, PT ;  /* 0x000000222500720c */ /* 0x004fe20003fa6270 */
[----:B------:R-:W-:Y:S02]  /*1cb0*/  IMAD.WIDE R34, R36, 0x4, R16 ;  /* 0x0000000424227825 */ /* 0x000fe400078e0210 */
[----:B------:R2:W5:Y:S04]  /*1cc0*/  LD.E R37, desc[UR8][R8.64] ;  /* 0x0000000808257980 */ /* 0x000568000c101900 */
[----:B------:R-:W5:Y:S01]  /*1cd0*/  LD.E R35, desc[UR8][R34.64] ;  /* 0x0000000822237980 */ /* 0x000f62000c101900 */
[----:B-1----:R-:W-:Y:S02]  /*1ce0*/  SEL R39, R23, R20, !P1 ;  /* 0x0000001417277207 */ /* 0x002fe40004800000 */
[----:B0-----:R-:W-:-:S02]  /*1cf0*/  SEL R7, R19, R22, !P3 ;  /* 0x0000001613077207 */ /* 0x001fc40005800000 */
[----:B------:R-:W-:Y:S01]  /*1d00*/  SEL R20, R22, R19, !P3 ;  /* 0x0000001316147207 */ /* 0x000fe20005800000 */
[----:B--2---:R-:W-:-:S04]  /*1d10*/  IMAD.WIDE R8, R39, 0x4, R16 ;  /* 0x0000000427087825 */ /* 0x004fc800078e0210 */
[----:B------:R-:W-:Y:S02]  /*1d20*/  IMAD.WIDE R42, R20, 0x4, R16 ;  /* 0x00000004142a7825 */ /* 0x000fe400078e0210 */
[----:B------:R-:W2:Y:S04]  /*1d30*/  LD.E R8, desc[UR8][R8.64] ;  /* 0x0000000808087980 */ /* 0x000ea8000c101900 */
[----:B------:R-:W2:Y:S01]  /*1d40*/  LD.E R43, desc[UR8][R42.64] ;  /* 0x000000082a2b7980 */ /* 0x000ea2000c101900 */
[----:B---3--:R-:W-:Y:S02]  /*1d50*/  ISETP.GE.AND P6, PT, R41, R38, PT ;  /* 0x000000262900720c */ /* 0x008fe40003fc6270 */
[----:B------:R-:W-:Y:S02]  /*1d60*/  SEL R41, R33, R26, !P0 ;  /* 0x0000001a21297207 */ /* 0x000fe40004000000 */
[----:B------:R-:W-:-:S05]  /*1d70*/  SEL R26, R26, R33, !P0 ;  /* 0x000000211a1a7207 */ /* 0x000fca0004000000 */
[----:B------:R-:W-:-:S06]  /*1d80*/  IMAD.WIDE R22, R26, 0x4, R16 ;  /* 0x000000041a167825 */ /* 0x000fcc00078e0210 */
[----:B------:R-:W2:Y:S01]  /*1d90*/  LD.E R23, desc[UR8][R22.64] ;  /* 0x0000000816177980 */ /* 0x000ea2000c101900 */
[----:B----4-:R-:W-:Y:S01]  /*1da0*/  ISETP.GE.AND P3, PT, R5, R32, PT ;  /* 0x000000200500720c */ /* 0x010fe20003f66270 */
[----:B------:R-:W-:-:S06]  /*1db0*/  IMAD.WIDE R32, R41, 0x4, R16 ;  /* 0x0000000429207825 */ /* 0x000fcc00078e0210 */
[----:B------:R-:W3:Y:S01]  /*1dc0*/  LD.E R32, desc[UR8][R32.64] ;  /* 0x0000000820207980 */ /* 0x000ee2000c101900 */
[----:B-----5:R-:W-:Y:S02]  /*1dd0*/  ISETP.GE.AND P0, PT, R37, R6, PT ;  /* 0x000000062500720c */ /* 0x020fe40003f06270 */
[----:B------:R-:W-:Y:S02]  /*1de0*/  SEL R6, R12, R29, !P5 ;  /* 0x0000001d0c067207 */ /* 0x000fe40006800000 */
[----:B------:R-:W-:Y:S01]  /*1df0*/  ISETP.GE.AND P1, PT, R35, R30, PT ;  /* 0x0000001e2300720c */ /* 0x000fe20003f26270 */
[----:B------:R-:W-:-:S04]  /*1e00*/  IMAD.WIDE R30, R7, 0x4, R16 ;  /* 0x00000004071e7825 */ /* 0x000fc800078e0210 */
[----:B------:R-:W-:Y:S02]  /*1e10*/  IMAD.WIDE R34, R6, 0x4, R16 ;  /* 0x0000000406227825 */ /* 0x000fe400078e0210 */
[----:B------:R-:W4:Y:S04]  /*1e20*/  LD.E R30, desc[UR8][R30.64] ;  /* 0x000000081e1e7980 */ /* 0x000f28000c101900 */
[----:B------:R-:W4:Y:S01]  /*1e30*/  LD.E R35, desc[UR8][R34.64] ;  /* 0x0000000822237980 */ /* 0x000f22000c101900 */
[----:B------:R-:W-:Y:S02]  /*1e40*/  SEL R12, R29, R12, !P5 ;  /* 0x0000000c1d0c7207 */ /* 0x000fe40006800000 */
[----:B------:R-:W-:Y:S02]  /*1e50*/  SEL R5, R28, R21, !P6 ;  /* 0x000000151c057207 */ /* 0x000fe40007000000 */
[----:B------:R-:W-:-:S02]  /*1e60*/  SEL R21, R21, R28, !P6 ;  /* 0x0000001c15157207 */ /* 0x000fc40007000000 */
[----:B------:R-:W-:Y:S02]  /*1e70*/  SEL R19, R10, R11, !P4 ;  /* 0x0000000b0a137207 */ /* 0x000fe40006000000 */
[----:B------:R-:W-:Y:S01]  /*1e80*/  SEL R38, R18, R15, !P0 ;  /* 0x0000000f12267207 */ /* 0x000fe20004000000 */
[----:B------:R-:W-:Y:S01]  /*1e90*/  IMAD.WIDE R28, R21, 0x4, R16 ;  /* 0x00000004151c7825 */ /* 0x000fe200078e0210 */
[----:B------:R-:W-:-:S05]  /*1ea0*/  SEL R18, R15, R18, !P0 ;  /* 0x000000120f127207 */ /* 0x000fca0004000000 */
[----:B------:R0:W5:Y:S01]  /*1eb0*/  LD.E R28, desc[UR8][R28.64] ;  /* 0x000000081c1c7980 */ /* 0x000162000c101900 */
[----:B--2---:R-:W-:Y:S01]  /*1ec0*/  ISETP.GE.AND P6, PT, R23, R8, PT ;  /* 0x000000081700720c */ /* 0x004fe20003fc6270 */
[----:B------:R-:W-:-:S04]  /*1ed0*/  IMAD.WIDE R8, R12, 0x4, R16 ;  /* 0x000000040c087825 */ /* 0x000fc800078e0210 */
[----:B------:R-:W-:Y:S02]  /*1ee0*/  IMAD.WIDE R22, R5, 0x4, R16 ;  /* 0x0000000405167825 */ /* 0x000fe400078e0210 */
[----:B------:R-:W2:Y:S04]  /*1ef0*/  LD.E R8, desc[UR8][R8.64] ;  /* 0x0000000808087980 */ /* 0x000ea8000c101900 */
[----:B------:R-:W2:Y:S01]  /*1f00*/  LD.E R23, desc[UR8][R22.64] ;  /* 0x0000000816177980 */ /* 0x000ea2000c101900 */
[----:B---3--:R-:W-:Y:S02]  /*1f10*/  ISETP.GE.AND P5, PT, R43, R32, PT ;  /* 0x000000202b00720c */ /* 0x008fe40003fa6270 */
[----:B------:R-:W-:Y:S02]  /*1f20*/  SEL R32, R14, R25, !P3 ;  /* 0x000000190e207207 */ /* 0x000fe40005800000 */
[----:B------:R-:W-:-:S03]  /*1f30*/  SEL R25, R25, R14, !P3 ;  /* 0x0000000e19197207 */ /* 0x000fc60005800000 */
[----:B------:R-:W-:-:S04]  /*1f40*/  IMAD.WIDE R10, R32, 0x4, R16 ;  /* 0x00000004200a7825 */ /* 0x000fc800078e0210 */
[--C-:B------:R-:W-:Y:S02]  /*1f50*/  IMAD.WIDE R42, R18, 0x4, R16.reuse ;  /* 0x00000004122a7825 */ /* 0x100fe400078e0210 */
[----:B------:R-:W5:Y:S04]  /*1f60*/  LD.E R11, desc[UR8][R10.64] ;  /* 0x000000080a0b7980 */ /* 0x000f68000c101900 */
[----:B------:R-:W3:Y:S01]  /*1f70*/  LD.E R43, desc[UR8][R42.64] ;  /* 0x000000082a2b7980 */ /* 0x000ee2000c101900 */
[----:B----4-:R-:W-:Y:S01]  /*1f80*/  ISETP.GE.AND P3, PT, R35, R30, PT ;  /* 0x0000001e2300720c */ /* 0x010fe20003f66270 */
[----:B------:R-:W-:-:S06]  /*1f90*/  IMAD.WIDE R34, R19, 0x4, R16 ;  /* 0x0000000413227825 */ /* 0x000fcc00078e0210 */
[----:B------:R-:W3:Y:S01]  /*1fa0*/  LD.E R34, desc[UR8][R34.64] ;  /* 0x0000000822227980 */ /* 0x000ee2000c101900 */
[----:B0-----:R-:W-:Y:S02]  /*1fb0*/  SEL R29, R27, R36, !P1 ;  /* 0x000000241b1d7207 */ /* 0x001fe40004800000 */
[----:B------:R-:W-:Y:S02]  /*1fc0*/  SEL R13, R24, R13, !P2 ;  /* 0x0000000d180d7207 */ /* 0x000fe40005000000 */
[----:B------:R-:W-:Y:S01]  /*1fd0*/  SEL R36, R36, R27, !P1 ;  /* 0x0000001b24247207 */ /* 0x000fe20004800000 */
[----:B------:R-:W-:-:S04]  /*1fe0*/  IMAD.WIDE R30, R25, 0x4, R16 ;  /* 0x00000004191e7825 */ /* 0x000fc800078e0210 */
[----:B------:R-:W-:Y:S01]  /*1ff0*/  IMAD.WIDE R14, R38, 0x4, R16 ;  /* 0x00000004260e7825 */ /* 0x000fe200078e0210 */
[----:B------:R-:W-:Y:S01]  /*2000*/  SEL R27, R39, R26, !P6 ;  /* 0x0000001a271b7207 */ /* 0x000fe20007000000 */
[----:B------:R0:W4:Y:S01]  /*2010*/  LD.E R30, desc[UR8][R30.64] ;  /* 0x000000081e1e7980 */ /* 0x000122000c101900 */
[----:B------:R-:W-:-:S03]  /*2020*/  SEL R26, R26, R39, !P6 ;  /* 0x000000271a1a7207 */ /* 0x000fc60007000000 */
[----:B------:R-:W4:Y:S01]  /*2030*/  LD.E R15, desc[UR8][R14.64] ;  /* 0x000000080e0f7980 */ /* 0x000f22000c101900 */
[----:B0-----:R-:W-:Y:S02]  /*2040*/  SEL R31, R41, R20, !P5 ;  /* 0x00000014291f7207 */ /* 0x001fe40006800000 */
[----:B--2---:R-:W-:Y:S01]  /*2050*/  ISETP.GE.AND P1, PT, R23, R8, PT ;  /* 0x000000081700720c */ /* 0x004fe20003f26270 */
[----:B------:R-:W-:-:S04]  /*2060*/  IMAD.WIDE R8, R13, 0x4, R16 ;  /* 0x000000040d087825 */ /* 0x000fc800078e0210 */
[----:B------:R-:W-:Y:S02]  /*2070*/  IMAD.WIDE R22, R36, 0x4, R16 ;  /* 0x0000000424167825 */ /* 0x000fe400078e0210 */
[----:B------:R-:W2:Y:S01]  /*2080*/  LD.E R8, desc[UR8][R8.64] ;  /* 0x0000000808087980 */ /* 0x000ea2000c101900 */
[----:B------:R-:W-:-:S03]  /*2090*/  SEL R20, R20, R41, !P5 ;  /* 0x0000002914147207 */ /* 0x000fc60006800000 */
[----:B------:R0:W2:Y:S01]  /*20a0*/  LD.E R23, desc[UR8][R22.64] ;  /* 0x0000000816177980 */ /* 0x0000a2000c101900 */
[----:B------:R-:W-:-:S06]  /*20b0*/  IMAD.WIDE R40, R26, 0x4, R16 ;  /* 0x000000041a287825 */ /* 0x000fcc00078e0210 */
[----:B------:R-:W2:Y:S01]  /*20c0*/  LD.E R41, desc[UR8][R40.64] ;  /* 0x0000000828297980 */ /* 0x000ea2000c101900 */
[----:B0-----:R-:W-:Y:S02]  /*20d0*/  SEL R22, R6, R7, !P3 ;  /* 0x0000000706167207 */ /* 0x001fe40005800000 */
[----:B-----5:R-:W-:Y:S01]  /*20e0*/  ISETP.GE.AND P2, PT, R11, R28, PT ;  /* 0x0000001c0b00720c */ /* 0x020fe20003f46270 */
[----:B------:R-:W-:-:S06]  /*20f0*/  IMAD.WIDE R10, R29, 0x4, R16 ;  /* 0x000000041d0a7825 */ /* 0x000fcc00078e0210 */
[----:B------:R0:W5:Y:S01]  /*2100*/  LD.E R10, desc[UR8][R10.64] ;  /* 0x000000080a0a7980 */ /* 0x000162000c101900 */
[----:B---3--:R-:W-:Y:S01]  /*2110*/  ISETP.GE.AND P0, PT, R34, R43, PT ;  /* 0x0000002b2200720c */ /* 0x008fe20003f06270 */
[----:B------:R-:W-:-:S04]  /*2120*/  IMAD.WIDE R34, R31, 0x4, R16 ;  /* 0x000000041f227825 */ /* 0x000fc800078e0210 */
[--C-:B------:R-:W-:Y:S02]  /*2130*/  IMAD.WIDE R42, R22, 0x4, R16.reuse ;  /* 0x00000004162a7825 */ /* 0x100fe400078e0210 */
[----:B------:R-:W3:Y:S04]  /*2140*/  LD.E R34, desc[UR8][R34.64] ;  /* 0x0000000822227980 */ /* 0x000ee8000c101900 */
[----:B------:R-:W3:Y:S01]  /*2150*/  LD.E R43, desc[UR8][R42.64] ;  /* 0x000000082a2b7980 */ /* 0x000ee2000c101900 */
[----:B0-----:R-:W-:Y:S02]  /*2160*/  SEL R11, R12, R5, !P1 ;  /* 0x000000050c0b7207 */ /* 0x001fe40004800000 */
[----:B------:R-:W-:Y:S02]  /*2170*/  SEL R33, R7, R6, !P3 ;  /* 0x0000000607217207 */ /* 0x000fe40005800000 */
[----:B------:R-:W-:Y:S01]  /*2180*/  SEL R12, R5, R12, !P1 ;  /* 0x0000000c050c7207 */ /* 0x000fe20004800000 */
[----:B------:R-:W-:Y:S01]  /*2190*/  IMAD.WIDE R44, R20, 0x4, R16 ;  /* 0x00000004142c7825 */ /* 0x000fe200078e0210 */
[----:B----4-:R-:W-:-:S03]  /*21a0*/  ISETP.GE.AND P4, PT, R15, R30, PT ;  /* 0x0000001e0f00720c */ /* 0x010fc60003f86270 */
[--C-:B------:R-:W-:Y:S01]  /*21b0*/  IMAD.WIDE R14, R27, 0x4, R16.reuse ;  /* 0x000000041b0e7825 */ /* 0x100fe200078e0210 */
[----:B------:R-:W-:Y:S01]  /*21c0*/  SEL R5, R21, R32, !P2 ;  /* 0x0000002015057207 */ /* 0x000fe20005000000 */
[----:B------:R-:W4:Y:S02]  /*21d0*/  LD.E R45, desc[UR8][R44.64] ;  /* 0x000000082c2d7980 */ /* 0x000f24000c101900 */
[--C-:B------:R-:W-:Y:S01]  /*21e0*/  IMAD.WIDE R6, R33, 0x4, R16.reuse ;  /* 0x0000000421067825 */ /* 0x100fe200078e0210 */
[----:B------:R-:W-:Y:S01]  /*21f0*/  SEL R32, R32, R21, !P2 ;  /* 0x0000001520207207 */ /* 0x000fe20005000000 */
[----:B------:R0:W4:Y:S04]  /*2200*/  LD.E R14, desc[UR8][R14.64] ;  /* 0x000000080e0e7980 */ /* 0x000128000c101900 */
[----:B------:R-:W4:Y:S01]  /*2210*/  LD.E R6, desc[UR8][R6.64] ;  /* 0x0000000806067980 */ /* 0x000f22000c101900 */
[----:B--2---:R-:W-:Y:S01]  /*2220*/  ISETP.GE.AND P1, PT, R23, R8, PT ;  /* 0x000000081700720c */ /* 0x004fe20003f26270 */
[----:B------:R-:W-:Y:S01]  /*2230*/  IMAD.WIDE R8, R12, 0x4, R16 ;  /* 0x000000040c087825 */ /* 0x000fe200078e0210 */
[----:B0-----:R-:W-:-:S02]  /*2240*/  SEL R15, R25, R38, !P4 ;  /* 0x00000026190f7207 */ /* 0x001fc40006000000 */
[----:B------:R-:W-:-:S03]  /*2250*/  SEL R38, R38, R25, !P4 ;  /* 0x0000001926267207 */ /* 0x000fc60006000000 */
[----:B------:R0:W2:Y:S01]  /*2260*/  LD.E R9, desc[UR8][R8.64] ;  /* 0x0000000808097980 */ /* 0x0000a2000c101900 */
[--C-:B------:R-:W-:Y:S01]  /*2270*/  IMAD.WIDE R24, R11, 0x4, R16.reuse ;  /* 0x000000040b187825 */ /* 0x100fe200078e0210 */
[----:B0-----:R-:W-:Y:S02]  /*2280*/  SEL R8, R19, R18, !P0 ;  /* 0x0000001213087207 */ /* 0x001fe40004000000 */
[----:B-----5:R-:W-:Y:S01]  /*2290*/  ISETP.GE.AND P2, PT, R41, R10, PT ;  /* 0x0000000a2900720c */ /* 0x020fe20003f46270 */
[--C-:B------:R-:W-:Y:S01]  /*22a0*/  IMAD.WIDE R40, R32, 0x4, R16.reuse ;  /* 0x0000000420287825 */ /* 0x100fe200078e0210 */
[----:B------:R0:W5:Y:S05]  /*22b0*/  LD.E R10, desc[UR8][R24.64] ;  /* 0x00000008180a7980 */ /* 0x00016a000c101900 */
[----:B------:R-:W5:Y:S01]  /*22c0*/  LD.E R41, desc[UR8][R40.64] ;  /* 0x0000000828297980 */ /* 0x000f62000c101900 */
[----:B---3--:R-:W-:Y:S01]  /*22d0*/  ISETP.GE.AND P6, PT, R43, R34, PT ;  /* 0x000000222b00720c */ /* 0x008fe20003fc6270 */
[----:B------:R-:W-:-:S04]  /*22e0*/  IMAD.WIDE R34, R15, 0x4, R16 ;  /* 0x000000040f227825 */ /* 0x000fc800078e0210 */
[--C-:B------:R-:W-:Y:S02]  /*22f0*/  IMAD.WIDE R42, R8, 0x4, R16.reuse ;  /* 0x00000004082a7825 */ /* 0x100fe400078e0210 */
[----:B------:R-:W3:Y:S04]  /*2300*/  LD.E R34, desc[UR8][R34.64] ;  /* 0x0000000822227980 */ /* 0x000ee8000c101900 */
[----:B------:R-:W3:Y:S01]  /*2310*/  LD.E R43, desc[UR8][R42.64] ;  /* 0x000000082a2b7980 */ /* 0x000ee2000c101900 */
[----:B0-----:R-:W-:Y:S01]  /*2320*/  IMAD.WIDE R24, R38, 0x4, R16 ;  /* 0x0000000426187825 */ /* 0x001fe200078e0210 */
[----:B----4-:R-:W-:-:S03]  /*2330*/  ISETP.GE.AND P3, PT, R45, R14, PT ;  /* 0x0000000e2d00720c */ /* 0x010fc60003f66270 */
[----:B------:R-:W-:Y:S01]  /*2340*/  IMAD.WIDE R44, R5, 0x4, R16 ;  /* 0x00000004052c7825 */ /* 0x000fe200078e0210 */
[----:B------:R0:W4:Y:S05]  /*2350*/  LD.E R21, desc[UR8][R24.64] ;  /* 0x0000000818157980 */ /* 0x00012a000c101900 */
[----:B------:R-:W4:Y:S01]  /*2360*/  LD.E R44, desc[UR8][R44.64] ;  /* 0x000000082c2c7980 */ /* 0x000f22000c101900 */
[----:B------:R-:W-:Y:S02]  /*2370*/  SEL R23, R27, R20, !P3 ;  /* 0x000000141b177207 */ /* 0x000fe40005800000 */
[----:B------:R-:W-:Y:S02]  /*2380*/  SEL R14, R20, R27, !P3 ;  /* 0x0000001b140e7207 */ /* 0x000fe40005800000 */
[----:B--2---:R-:W-:-:S02]  /*2390*/  ISETP.GE.AND P5, PT, R9, R6, PT ;  /* 0x000000060900720c */ /* 0x004fc40003fa6270 */
[----:B------:R-:W-:Y:S02]  /*23a0*/  SEL R9, R29, R26, !P2 ;  /* 0x0000001a1d097207 */ /* 0x000fe40005000000 */
[----:B------:R-:W-:Y:S02]  /*23b0*/  SEL R26, R26, R29, !P2 ;  /* 0x0000001d1a1a7207 */ /* 0x000fe40005000000 */
[----:B------:R-:W-:-:S03]  /*23c0*/  SEL R29, R13, R36, !P1 ;  /* 0x000000240d1d7207 */ /* 0x000fc60004800000 */
[----:B0-----:R-:W-:-:S04]  /*23d0*/  IMAD.WIDE R24, R26, 0x4, R16 ;  /* 0x000000041a187825 */ /* 0x001fc800078e0210 */
[--C-:B------:R-:W-:Y:S02]  /*23e0*/  IMAD.WIDE R6, R29, 0x4, R16.reuse ;  /* 0x000000041d067825 */ /* 0x100fe400078e0210 */
[----:B------:R-:W2:Y:S04]  /*23f0*/  LD.E R25, desc[UR8][R24.64] ;  /* 0x0000000818197980 */ /* 0x000ea8000c101900 */
[----:B------:R-:W2:Y:S01]  /*2400*/  LD.E R6, desc[UR8][R6.64] ;  /* 0x0000000806067980 */ /* 0x000ea2000c101900 */
[----:B-----5:R-:W-:Y:S02]  /*2410*/  ISETP.GE.AND P2, PT, R41, R10, PT ;  /* 0x0000000a2900720c */ /* 0x020fe40003f46270 */
[----:B------:R-:W-:Y:S02]  /*2420*/  SEL R10, R22, R31, !P6 ;  /* 0x0000001f160a7207 */ /* 0x000fe40007000000 */
[----:B---3--:R-:W-:Y:S01]  /*2430*/  ISETP.GE.AND P3, PT, R43, R34, PT ;  /* 0x000000222b00720c */ /* 0x008fe20003f66270 */
[----:B------:R-:W-:-:S04]  /*2440*/  IMAD.WIDE R34, R23, 0x4, R16 ;  /* 0x0000000417227825 */ /* 0x000fc800078e0210 */
[--C-:B------:R-:W-:Y:S02]  /*2450*/  IMAD.WIDE R42, R10, 0x4, R16.reuse ;  /* 0x000000040a2a7825 */ /* 0x100fe400078e0210 */
[----:B------:R-:W3:Y:S04]  /*2460*/  LD.E R34, desc[UR8][R34.64] ;  /* 0x0000000822227980 */ /* 0x000ee8000c101900 */
[----:B------:R-:W3:Y:S01]  /*2470*/  LD.E R43, desc[UR8][R42.64] ;  /* 0x000000082a2b7980 */ /* 0x000ee2000c101900 */
[----:B----4-:R-:W-:Y:S01]  /*2480*/  ISETP.GE.AND P4, PT, R21, R44, PT ;  /* 0x0000002c1500720c */ /* 0x010fe20003f86270 */
[----:B------:R-:W-:Y:S01]  /*2490*/  IMAD.WIDE R20, R9, 0x4, R16 ;  /* 0x0000000409147825 */ /* 0x000fe200078e0210 */
[----:B------:R-:W-:-:S03]  /*24a0*/  SEL R31, R31, R22, !P6 ;  /* 0x000000161f1f7207 */ /* 0x000fc60007000000 */
[----:B------:R-:W-:Y:S01]  /*24b0*/  IMAD.WIDE R40, R14, 0x4, R16 ;  /* 0x000000040e287825 */ /* 0x000fe200078e0210 */
[----:B------:R-:W-:Y:S01]  /*24c0*/  SEL R22, R12, R33, !P5 ;  /* 0x000000210c167207 */ /* 0x000fe20006800000 */
[----:B------:R-:W4:Y:S01]  /*24d0*/  LD.E R20, desc[UR8][R20.64] ;  /* 0x0000000814147980 */ /* 0x000f22000c101900 */
[----:B------:R-:W-:-:S03]  /*24e0*/  SEL R27, R18, R19, !P0 ;  /* 0x00000013121b7207 */ /* 0x000fc60004000000 */
[----:B------:R-:W4:Y:S01]  /*24f0*/  LD.E R41, desc[UR8][R40.64] ;  /* 0x0000000828297980 */ /* 0x000f22000c101900 */
[----:B------:R-:W-:Y:S01]  /*2500*/  SEL R33, R33, R12, !P5 ;  /* 0x0000000c21217207 */ /* 0x000fe20006800000 */
[----:B------:R-:W-:Y:S01]  /*2510*/  IMAD.WIDE R18, R22, 0x4, R16 ;  /* 0x0000000416127825 */ /* 0x000fe200078e0210 */
[----:B------:R-:W-:Y:S02]  /*2520*/  SEL R12, R32, R11, !P2 ;  /* 0x0000000b200c7207 */ /* 0x000fe40005000000 */
[----:B------:R-:W-:Y:S02]  /*2530*/  SEL R11, R11, R32, !P2 ;  /* 0x000000200b0b7207 */ /* 0x000fe40005000000 */
[----:B------:R-:W-:Y:S01]  /*2540*/  SEL R28, R38, R5, !P4 ;  /* 0x00000005261c7207 */ /* 0x000fe20006000000 */
[----:B------:R0:W5:Y:S01]  /*2550*/  LD.E R19, desc[UR8][R18.64] ;  /* 0x0000000812137980 */ /* 0x000162000c101900 */
[----:B------:R-:W-:-:S03]  /*2560*/  SEL R5, R5, R38, !P4 ;  /* 0x0000002605057207 */ /* 0x000fc60006000000 */
[----:B------:R-:W-:-:S06]  /*2570*/  IMAD.WIDE R38, R28, 0x4, R16 ;  /* 0x000000041c267825 */ /* 0x000fcc00078e0210 */
[----:B------:R-:W5:Y:S01]  /*2580*/  LD.E R39, desc[UR8][R38.64] ;  /* 0x0000000826277980 */ /* 0x000f62000c101900 */
[----:B--2---:R-:W-:Y:S01]  /*2590*/  ISETP.GE.AND P0, PT, R25, R6, PT ;  /* 0x000000061900720c */ /* 0x004fe20003f06270 */
[----:B------:R-:W-:-:S06]  /*25a0*/  IMAD.WIDE R6, R31, 0x4, R16 ;  /* 0x000000041f067825 */ /* 0x000fcc00078e0210 */
[----:B------:R-:W5:Y:S01]  /*25b0*/  LD.E R6, desc[UR8][R6.64] ;  /* 0x0000000806067980 */ /* 0x000f62000c101900 */
[----:B---3--:R-:W-:Y:S01]  /*25c0*/  ISETP.GE.AND P2, PT, R43, R34, PT ;  /* 0x000000222b00720c */ /* 0x008fe20003f46270 */
[----:B------:R-:W-:-:S06]  /*25d0*/  IMAD.WIDE R34, R11, 0x4, R16 ;  /* 0x000000040b227825 */ /* 0x000fcc00078e0210 */
[----:B------:R-:W2:Y:S01]  /*25e0*/  LD.E R34, desc[UR8][R34.64] ;  /* 0x0000000822227980 */ /* 0x000ea2000c101900 */
[----:B------:R-:W-:Y:S01]  /*25f0*/  IMAD.WIDE R24, R12, 0x4, R16 ;  /* 0x000000040c187825 */ /* 0x000fe200078e0210 */
[----:B----4-:R-:W-:-:S03]  /*2600*/  ISETP.GE.AND P5, PT, R41, R20, PT ;  /* 0x000000142900720c */ /* 0x010fc60003fa6270 */
[----:B------:R-:W-:Y:S02]  /*2610*/  IMAD.WIDE R20, R33, 0x4, R16 ;  /* 0x0000000421147825 */ /* 0x000fe400078e0210 */
[----:B------:R1:W3:Y:S01]  /*2620*/  LD.E R25, desc[UR8][R24.64] ;  /* 0x0000000818197980 */ /* 0x0002e2000c101900 */
[----:B0-----:R-:W-:-:S03]  /*2630*/  SEL R18, R8, R15, !P3 ;  /* 0x0000000f08127207 */ /* 0x001fc60005800000 */
[----:B------:R0:W3:Y:S01]  /*2640*/  LD.E R20, desc[UR8][R20.64] ;  /* 0x0000000814147980 */ /* 0x0000e2000c101900 */
[----:B-1----:R-:W-:Y:S02]  /*2650*/  SEL R24, R15, R8, !P3 ;  /* 0x000000080f187207 */ /* 0x002fe40005800000 */
[----:B------:R-:W-:Y:S02]  /*2660*/  SEL R15, R29, R26, !P0 ;  /* 0x0000001a1d0f7207 */ /* 0x000fe40004000000 */
[----:B------:R-:W-:Y:S02]  /*2670*/  SEL R26, R26, R29, !P0 ;  /* 0x0000001d1a1a7207 */ /* 0x000fe40004000000 */
[----:B0-----:R-:W-:Y:S02]  /*2680*/  SEL R21, R9, R14, !P5 ;  /* 0x0000000e09157207 */ /* 0x001fe40006800000 */
[----:B------:R-:W-:Y:S01]  /*2690*/  SEL R14, R14, R9, !P5 ;  /* 0x000000090e0e7207 */ /* 0x000fe20006800000 */
[----:B------:R-:W-:Y:S01]  /*26a0*/  IMAD.WIDE R8, R27, 0x4, R16 ;  /* 0x000000041b087825 */ /* 0x000fe200078e0210 */
[----:B------:R-:W-:-:S03]  /*26b0*/  SEL R13, R36, R13, !P1 ;  /* 0x0000000d240d7207 */ /* 0x000fc60004800000 */
[--C-:B------:R-:W-:Y:S02]  /*26c0*/  IMAD.WIDE R42, R18, 0x4, R16.reuse ;  /* 0x00000004122a7825 */ /* 0x100fe400078e0210 */
[----:B------:R-:W4:Y:S01]  /*26d0*/  LD.E R8, desc[UR8][R8.64] ;  /* 0x0000000808087980 */ /* 0x000f22000c101900 */
[----:B-----5:R-:W-:Y:S01]  /*26e0*/  ISETP.GE.AND P0, PT, R19, R6, PT ;  /* 0x000000061300720c */ /* 0x020fe20003f06270 */
[--C-:B------:R-:W-:Y:S02]  /*26f0*/  IMAD.WIDE R6, R24, 0x4, R16.reuse ;  /* 0x0000000418067825 */ /* 0x100fe400078e0210 */
[----:B------:R-:W5:Y:S02]  /*2700*/  LD.E R42, desc[UR8][R42.64] ;  /* 0x000000082a2a7980 */ /* 0x000f64000c101900 */
[--C-:B------:R-:W-:Y:S02]  /*2710*/  IMAD.WIDE R40, R5, 0x4, R16.reuse ;  /* 0x0000000405287825 */ /* 0x100fe400078e0210 */
[----:B------:R-:W4:Y:S02]  /*2720*/  LD.E R7, desc[UR8][R6.64] ;  /* 0x0000000806077980 */ /* 0x000f24000c101900 */
[----:B------:R-:W-:-:S02]  /*2730*/  IMAD.WIDE R36, R13, 0x4, R16 ;  /* 0x000000040d247825 */ /* 0x000fc400078e0210 */
[----:B------:R-:W5:Y:S02]  /*2740*/  LD.E R41, desc[UR8][R40.64] ;  /* 0x0000000828297980 */ /* 0x000f64000c101900 */
[--C-:B------:R-:W-:Y:S02]  /*2750*/  IMAD.WIDE R44, R26, 0x4, R16.reuse ;  /* 0x000000041a2c7825 */ /* 0x100fe400078e0210 */
[----:B------:R-:W5:Y:S04]  /*2760*/  LD.E R36, desc[UR8][R36.64] ;  /* 0x0000000824247980 */ /* 0x000f68000c101900 */
        /* <DEDUP_REMOVED lines=8> */
[----:B---3--:R-:W-:-:S02]  /*27f0*/  ISETP.GE.AND P1, PT, R25, R20, PT ;  /* 0x000000141900720c */ /* 0x008fc40003f26270 */
[----:B------:R-:W-:Y:S02]  /*2800*/  SEL R20, R10, R23, !P2 ;  /* 0x000000170a147207 */ /* 0x000fe40005000000 */
[----:B------:R-:W-:Y:S02]  /*2810*/  SEL R29, R11, R28, !P4 ;  /* 0x0000001c0b1d7207 */ /* 0x000fe40006000000 */
[----:B------:R-:W-:Y:S02]  /*2820*/  SEL R23, R23, R10, !P2 ;  /* 0x0000000a17177207 */ /* 0x000fe40005000000 */
[----:B------:R-:W-:Y:S02]  /*2830*/  SEL R25, R33, R12, !P1 ;  /* 0x0000000c21197207 */ /* 0x000fe40004800000 */
[----:B------:R-:W-:Y:S02]  /*2840*/  SEL R28, R28, R11, !P4 ;  /* 0x0000000b1c1c7207 */ /* 0x000fe40006000000 */
[----:B------:R-:W-:Y:S01]  /*2850*/  SEL R12, R12, R33, !P1 ;  /* 0x000000210c0c7207 */ /* 0x000fe20004800000 */
[----:B------:R-:W-:Y:S01]  /*2860*/  IMAD.WIDE R32, R25, 0x4, R16 ;  /* 0x0000000419207825 */ /* 0x000fe200078e0210 */
[----:B----4-:R-:W-:-:S03]  /*2870*/  ISETP.GE.AND P0, PT, R8, R7, PT ;  /* 0x000000070800720c */ /* 0x010fc60003f06270 */
[--C-:B------:R-:W-:Y:S02]  /*2880*/  IMAD.WIDE R8, R22, 0x4, R16.reuse ;  /* 0x0000000416087825 */ /* 0x100fe400078e0210 */
[----:B------:R-:W3:Y:S01]  /*2890*/  LD.E R32, desc[UR8][R32.64] ;  /* 0x0000000820207980 */ /* 0x000ee2000c101900 */
[----:B-----5:R-:W-:Y:S01]  /*28a0*/  ISETP.GE.AND P3, PT, R42, R41, PT ;  /* 0x000000292a00720c */ /* 0x020fe20003f66270 */
[--C-:B------:R-:W-:Y:S02]  /*28b0*/  IMAD.WIDE R40, R21, 0x4, R16.reuse ;  /* 0x0000000415287825 */ /* 0x100fe400078e0210 */
[----:B------:R0:W4:Y:S02]  /*28c0*/  LD.E R9, desc[UR8][R8.64] ;  /* 0x0000000808097980 */ /* 0x000124000c101900 */
[--C-:B------:R-:W-:Y:S02]  /*28d0*/  IMAD.WIDE R42, R20, 0x4, R16.reuse ;  /* 0x00000004142a7825 */ /* 0x100fe400078e0210 */
[----:B------:R-:W5:Y:S02]  /*28e0*/  LD.E R40, desc[UR8][R40.64] ;  /* 0x0000000828287980 */ /* 0x000f64000c101900 */
[--C-:B------:R-:W-:Y:S01]  /*28f0*/  IMAD.WIDE R6, R23, 0x4, R16.reuse ;  /* 0x0000000417067825 */ /* 0x100fe200078e0210 */
[----:B------:R-:W-:Y:S01]  /*2900*/  ISETP.GE.AND P1, PT, R45, R36, PT ;  /* 0x000000242d00720c */ /* 0x000fe20003f26270 */
[----:B------:R-:W5:Y:S01]  /*2910*/  LD.E R43, desc[UR8][R42.64] ;  /* 0x000000082a2b7980 */ /* 0x000f62000c101900 */
[----:B0-----:R-:W-:Y:S01]  /*2920*/  SEL R8, R18, R5, !P3 ;  /* 0x0000000512087207 */ /* 0x001fe20005800000 */
[----:B------:R-:W-:-:S02]  /*2930*/  IMAD.WIDE R10, R19, 0x4, R16 ;  /* 0x00000004130a7825 */ /* 0x000fc400078e0210 */
[----:B------:R-:W4:Y:S02]  /*2940*/  LD.E R6, desc[UR8][R6.64] ;  /* 0x0000000806067980 */ /* 0x000f24000c101900 */
[--C-:B------:R-:W-:Y:S02]  /*2950*/  IMAD.WIDE R30, R12, 0x4, R16.reuse ;  /* 0x000000040c1e7825 */ /* 0x100fe400078e0210 */
[----:B------:R-:W3:Y:S02]  /*2960*/  LD.E R10, desc[UR8][R10.64] ;  /* 0x000000080a0a7980 */ /* 0x000ee4000c101900 */
[--C-:B------:R-:W-:Y:S02]  /*2970*/  IMAD.WIDE R36, R29, 0x4, R16.reuse ;  /* 0x000000041d247825 */ /* 0x100fe400078e0210 */
[----:B------:R-:W3:Y:S04]  /*2980*/  LD.E R31, desc[UR8][R30.64] ;  /* 0x000000081e1f7980 */ /* 0x000ee8000c101900 */
[----:B------:R-:W3:Y:S01]  /*2990*/  LD.E R36, desc[UR8][R36.64] ;  /* 0x0000000824247980 */ /* 0x000ee2000c101900 */
[----:B--2---:R-:W-:Y:S01]  /*29a0*/  ISETP.GE.AND P4, PT, R39, R34, PT ;  /* 0x000000222700720c */ /* 0x004fe20003f86270 */
[----:B------:R-:W-:-:S04]  /*29b0*/  IMAD.WIDE R34, R28, 0x4, R16 ;  /* 0x000000041c227825 */ /* 0x000fc800078e0210 */
[----:B------:R-:W-:Y:S02]  /*29c0*/  IMAD.WIDE R38, R8, 0x4, R16 ;  /* 0x0000000408267825 */ /* 0x000fe400078e0210 */
[----:B------:R0:W2:Y:S04]  /*29d0*/  LD.E R35, desc[UR8][R34.64] ;  /* 0x0000000822237980 */ /* 0x0000a8000c101900 */
[----:B------:R-:W2:Y:S01]  /*29e0*/  LD.E R39, desc[UR8][R38.64] ;  /* 0x0000000826277980 */ /* 0x000ea2000c101900 */
[----:B------:R-:W-:Y:S02]  /*29f0*/  SEL R5, R5, R18, !P3 ;  /* 0x0000001205057207 */ /* 0x000fe40005800000 */
[----:B------:R-:W-:Y:S02]  /*2a00*/  SEL R18, R27, R24, !P0 ;  /* 0x000000181b127207 */ /* 0x000fe40004000000 */
[----:B------:R-:W-:-:S02]  /*2a10*/  SEL R33, R14, R15, !P4 ;  /* 0x0000000f0e217207 */ /* 0x000fc40006000000 */
[----:B0-----:R-:W-:Y:S02]  /*2a20*/  SEL R34, R13, R26, !P1 ;  /* 0x0000001a0d227207 */ /* 0x001fe40004800000 */
[----:B-----5:R-:W-:Y:S02]  /*2a30*/  ISETP.GE.AND P2, PT, R43, R40, PT ;  /* 0x000000282b00720c */ /* 0x020fe40003f46270 */
[----:B----4-:R-:W-:Y:S02]  /*2a40*/  ISETP.GE.AND P6, PT, R9, R6, PT ;  /* 0x000000060900720c */ /* 0x010fe40003fc6270 */
[----:B------:R-:W-:Y:S01]  /*2a50*/  SEL R9, R15, R14, !P4 ;  /* 0x0000000e0f097207 */ /* 0x000fe20006000000 */
[----:B------:R-:W-:-:S04]  /*2a60*/  IMAD.WIDE R6, R5, 0x4, R16 ;  /* 0x0000000405067825 */ /* 0x000fc800078e0210 */
[--C-:B------:R-:W-:Y:S01]  /*2a70*/  IMAD.WIDE R14, R34, 0x4, R16.reuse ;  /* 0x00000004220e7825 */ /* 0x100fe200078e0210 */
[----:B---3--:R-:W-:Y:S01]  /*2a80*/  ISETP.GE.AND P3, PT, R31, R10, PT ;  /* 0x0000000a1f00720c */ /* 0x008fe20003f66270 */
[----:B------:R-:W3:Y:S02]  /*2a90*/  LD.E R6, desc[UR8][R6.64] ;  /* 0x0000000806067980 */ /* 0x000ee4000c101900 */
[--C-:B------:R-:W-:Y:S02]  /*2aa0*/  IMAD.WIDE R10, R18, 0x4, R16.reuse ;  /* 0x00000004120a7825 */ /* 0x100fe400078e0210 */
[----:B------:R-:W4:Y:S02]  /*2ab0*/  LD.E R14, desc[UR8][R14.64] ;  /* 0x000000080e0e7980 */ /* 0x000f24000c101900 */
[----:B------:R-:W-:Y:S02]  /*2ac0*/  IMAD.WIDE R30, R33, 0x4, R16 ;  /* 0x00000004211e7825 */ /* 0x000fe400078e0210 */
[----:B------:R-:W3:Y:S04]  /*2ad0*/  LD.E R11, desc[UR8][R10.64] ;  /* 0x000000080a0b7980 */ /* 0x000ee8000c101900 */
[----:B------:R-:W4:Y:S01]  /*2ae0*/  LD.E R31, desc[UR8][R30.64] ;  /* 0x000000081e1f7980 */ /* 0x000f22000c101900 */
[----:B--2---:R-:W-:-:S02]  /*2af0*/  ISETP.GE.AND P5, PT, R35, R32, PT ;  /* 0x000000202300720c */ /* 0x004fc40003fa6270 */
[----:B------:R-:W-:Y:S02]  /*2b00*/  SEL R32, R20, R21, !P2 ;  /* 0x0000001514207207 */ /* 0x000fe40005000000 */
[----:B------:R-:W-:Y:S01]  /*2b10*/  ISETP.GE.AND P4, PT, R39, R36, PT ;  /* 0x000000242700720c */ /* 0x000fe20003f86270 */
        /* <DEDUP_REMOVED lines=9> */
[----:B------:R-:W-:Y:S02]  /*2bb0*/  SEL R35, R23, R22, !P6 ;  /* 0x0000001617237207 */ /* 0x000fe40007000000 */
[----:B------:R-:W-:Y:S01]  /*2bc0*/  SEL R12, R28, R25, !P5 ;  /* 0x000000191c0c7207 */ /* 0x000fe20006800000 */
[----:B------:R-:W-:-:S06]  /*2bd0*/  IMAD.WIDE R22, R24, 0x4, R16 ;  /* 0x0000000418167825 */ /* 0x000fcc00078e0210 */
[----:B------:R-:W5:Y:S01]  /*2be0*/  LD.E R23, desc[UR8][R22.64] ;  /* 0x0000000816177980 */ /* 0x000f62000c101900 */
[----:B---3--:R-:W-:Y:S01]  /*2bf0*/  ISETP.GE.AND P0, PT, R11, R6, PT ;  /* 0x000000060b00720c */ /* 0x008fe20003f06270 */
[----:B------:R-:W-:Y:S01]  /*2c00*/  IMAD.WIDE R6, R21, 0x4, R16 ;  /* 0x0000000415067825 */ /* 0x000fe200078e0210 */
[----:B----4-:R-:W-:-:S03]  /*2c10*/  ISETP.GE.AND P6, PT, R31, R14, PT ;  /* 0x0000000e1f00720c */ /* 0x010fc60003fc6270 */
[--C-:B------:R-:W-:Y:S02]  /*2c20*/  IMAD.WIDE R10, R20, 0x4, R16.reuse ;  /* 0x00000004140a7825 */ /* 0x100fe400078e0210 */
[----:B------:R-:W3:Y:S02]  /*2c30*/  LD.E R6, desc[UR8][R6.64] ;  /* 0x0000000806067980 */ /* 0x000ee4000c101900 */
[--C-:B------:R-:W-:Y:S02]  /*2c40*/  IMAD.WIDE R14, R35, 0x4, R16.reuse ;  /* 0x00000004230e7825 */ /* 0x100fe400078e0210 */
[----:B------:R0:W3:Y:S02]  /*2c50*/  LD.E R11, desc[UR8][R10.64] ;  /* 0x000000080a0b7980 */ /* 0x0000e4000c101900 */
[--C-:B------:R-:W-:Y:S02]  /*2c60*/  IMAD.WIDE R30, R19, 0x4, R16.reuse ;  /* 0x00000004131e7825 */ /* 0x100fe400078e0210 */
[----:B------:R1:W5:Y:S04]  /*2c70*/  LD.E R14, desc[UR8][R14.64] ;  /* 0x000000080e0e7980 */ /* 0x000368000c101900 */
[----:B------:R-:W4:Y:S01]  /*2c80*/  LD.E R30, desc[UR8][R30.64] ;  /* 0x000000081e1e7980 */ /* 0x000f22000c101900 */
[----:B--2---:R-:W-:Y:S01]  /*2c90*/  ISETP.GE.AND P2, PT, R39, R36, PT ;  /* 0x000000242700720c */ /* 0x004fe20003f46270 */
[----:B------:R-:W-:-:S06]  /*2ca0*/  IMAD.WIDE R36, R12, 0x4, R16 ;  /* 0x000000040c247825 */ /* 0x000fcc00078e0210 */
[----:B------:R-:W4:Y:S01]  /*2cb0*/  LD.E R37, desc[UR8][R36.64] ;  /* 0x0000000824257980 */ /* 0x000f22000c101900 */
[----:B0-----:R-:W-:Y:S02]  /*2cc0*/  SEL R10, R8, R29, !P4 ;  /* 0x0000001d080a7207 */ /* 0x001fe40006000000 */
[----:B-1----:R-:W-:Y:S02]  /*2cd0*/  SEL R15, R29, R8, !P4 ;  /* 0x000000081d0f7207 */ /* 0x002fe40006000000 */
[----:B------:R-:W-:Y:S02]  /*2ce0*/  SEL R8, R5, R18, !P0 ;  /* 0x0000001205087207 */ /* 0x000fe40004000000 */
[----:B------:R-:W-:Y:S02]  /*2cf0*/  SEL R18, R18, R5, !P0 ;  /* 0x0000000512127207 */ /* 0x000fe40004000000 */
[----:B------:R-:W-:Y:S02]  /*2d00*/  SEL R25, R25, R28, !P5 ;  /* 0x0000001c19197207 */ /* 0x000fe40006800000 */
[----:B------:R-:W-:-:S02]  /*2d10*/  SEL R5, R34, R33, !P6 ;  /* 0x0000002122057207 */ /* 0x000fc40007000000 */
[----:B------:R-:W-:Y:S02]  /*2d20*/  SEL R13, R26, R13, !P1 ;  /* 0x0000000d1a0d7207 */ /* 0x000fe40004800000 */
[----:B------:R-:W-:Y:S01]  /*2d30*/  SEL R34, R33, R34, !P6 ;  /* 0x0000002221227207 */ /* 0x000fe20007000000 */
[----:B------:R-:W-:-:S04]  /*2d40*/  IMAD.WIDE R40, R10, 0x4, R16 ;  /* 0x000000040a287825 */ /* 0x000fc800078e0210 */
[--C-:B------:R-:W-:Y:S02]  /*2d50*/  IMAD.WIDE R38, R25, 0x4, R16.reuse ;  /* 0x0000000419267825 */ /* 0x100fe400078e0210 */
[----:B------:R-:W2:Y:S02]  /*2d60*/  LD.E R40, desc[UR8][R40.64] ;  /* 0x0000000828287980 */ /* 0x000ea4000c101900 */
[--C-:B------:R-:W-:Y:S02]  /*2d70*/  IMAD.WIDE R28, R18, 0x4, R16.reuse ;  /* 0x00000004121c7825 */ /* 0x100fe400078e0210 */
[----:B------:R-:W2:Y:S02]  /*2d80*/  LD.E R39, desc[UR8][R38.64] ;  /* 0x0000000826277980 */ /* 0x000ea4000c101900 */
[--C-:B------:R-:W-:Y:S02]  /*2d90*/  IMAD.WIDE R42, R27, 0x4, R16.reuse ;  /* 0x000000041b2a7825 */ /* 0x100fe400078e0210 */
[----:B------:R-:W2:Y:S04]  /*2da0*/  LD.E R29, desc[UR8][R28.64] ;  /* 0x000000081c1d7980 */ /* 0x000ea8000c101900 */
[----:B------:R-:W2:Y:S01]  /*2db0*/  LD.E R42, desc[UR8][R42.64] ;  /* 0x000000082a2a7980 */ /* 0x000ea2000c101900 */
[----:B---3--:R-:W-:Y:S01]  /*2dc0*/  ISETP.GE.AND P1, PT, R11, R6, PT ;  /* 0x000000060b00720c */ /* 0x008fe20003f26270 */
[----:B------:R-:W-:Y:S01]  /*2dd0*/  IMAD.WIDE R6, R15, 0x4, R16 ;  /* 0x000000040f067825 */ /* 0x000fe200078e0210 */
[----:B-----5:R-:W-:-:S03]  /*2de0*/  ISETP.GE.AND P3, PT, R23, R14, PT ;  /* 0x0000000e1700720c */ /* 0x020fc60003f66270 */
[--C-:B------:R-:W-:Y:S02]  /*2df0*/  IMAD.WIDE R22, R8, 0x4, R16.reuse ;  /* 0x0000000408167825 */ /* 0x100fe400078e0210 */
[----:B------:R-:W3:Y:S04]  /*2e00*/  LD.E R6, desc[UR8][R6.64] ;  /* 0x0000000806067980 */ /* 0x000ee8000c101900 */
[----:B------:R-:W5:Y:S01]  /*2e10*/  LD.E R23, desc[UR8][R22.64] ;  /* 0x0000000816177980 */ /* 0x000f62000c101900 */
[----:B----4-:R-:W-:Y:S01]  /*2e20*/  ISETP.GE.AND P4, PT, R37, R30, PT ;  /* 0x0000001e2500720c */ /* 0x010fe20003f86270 */
[----:B------:R-:W-:-:S04]  /*2e30*/  IMAD.WIDE R30, R13, 0x4, R16 ;  /* 0x000000040d1e7825 */ /* 0x000fc800078e0210 */
[----:B------:R-:W-:Y:S02]  /*2e40*/  IMAD.WIDE R36, R34, 0x4, R16 ;  /* 0x0000000422247825 */ /* 0x000fe400078e0210 */
[----:B------:R0:W4:Y:S04]  /*2e50*/  LD.E R30, desc[UR8][R30.64] ;  /* 0x000000081e1e7980 */ /* 0x000128000c101900 */
[----:B------:R-:W4:Y:S01]  /*2e60*/  LD.E R37, desc[UR8][R36.64] ;  /* 0x0000000824257980 */ /* 0x000f22000c101900 */
[----:B------:R-:W-:Y:S02]  /*2e70*/  SEL R14, R32, R9, !P2 ;  /* 0x00000009200e7207 */ /* 0x000fe40005000000 */
[----:B------:R-:W-:Y:S02]  /*2e80*/  SEL R33, R19, R12, !P4 ;  /* 0x0000000c13217207 */ /* 0x000fe40006000000 */
[----:B------:R-:W-:-:S02]  /*2e90*/  SEL R11, R21, R20, !P1 ;  /* 0x00000014150b7207 */ /* 0x000fc40004800000 */
[----:B0-----:R-:W-:Y:S02]  /*2ea0*/  SEL R31, R35, R24, !P3 ;  /* 0x00000018231f7207 */ /* 0x001fe40005800000 */
[----:B------:R-:W-:Y:S02]  /*2eb0*/  SEL R24, R24, R35, !P3 ;  /* 0x0000002318187207 */ /* 0x000fe40005800000 */
[----:B------:R-:W-:Y:S02]  /*2ec0*/  SEL R12, R12, R19, !P4 ;  /* 0x000000130c0c7207 */ /* 0x000fe40006000000 */
[----:B------:R-:W-:Y:S02]  /*2ed0*/  SEL R9, R9, R32, !P2 ;  /* 0x0000002009097207 */ /* 0x000fe40005000000 */
[----:B--2---:R-:W-:Y:S01]  /*2ee0*/  ISETP.GE.AND P0, PT, R40, R39, PT ;  /* 0x000000272800720c */ /* 0x004fe20003f06270 */
[----:B------:R-:W-:Y:S01]  /*2ef0*/  IMAD.WIDE R38, R5, 0x4, R16 ;  /* 0x0000000405267825 */ /* 0x000fe200078e0210 */
[----:B------:R-:W-:-:S03]  /*2f00*/  SEL R22, R20, R21, !P1 ;  /* 0x0000001514167207 */ /* 0x000fc60004800000 */
[--C-:B------:R-:W-:Y:S02]  /*2f10*/  IMAD.WIDE R40, R14, 0x4, R16.reuse ;  /* 0x000000040e287825 */ /* 0x100fe400078e0210 */
[----:B------:R-:W2:Y:S02]  /*2f20*/  LD.E R38, desc[UR8][R38.64] ;  /* 0x0000000826267980 */ /* 0x000ea4000c101900 */
[--C-:B------:R-:W-:Y:S02]  /*2f30*/  IMAD.WIDE R44, R12, 0x4, R16.reuse ;  /* 0x000000040c2c7825 */ /* 0x100fe400078e0210 */
[----:B------:R-:W2:Y:S02]  /*2f40*/  LD.E R41, desc[UR8][R40.64] ;  /* 0x0000000828297980 */ /* 0x000ea4000c101900 */
[--C-:B------:R-:W-:Y:S02]  /*2f50*/  IMAD.WIDE R20, R22, 0x4, R16.reuse ;  /* 0x0000000416147825 */ /* 0x100fe400078e0210 */
[----:B------:R-:W2:Y:S04]  /*2f60*/  LD.E R45, desc[UR8][R44.64] ;  /* 0x000000082c2d7980 */ /* 0x000ea8000c101900 */
[----:B------:R0:W2:Y:S01]  /*2f70*/  LD.E R21, desc[UR8][R20.64] ;  /* 0x0000000814157980 */ /* 0x0000a2000c101900 */
[----:B---3--:R-:W-:Y:S01]  /*2f80*/  ISETP.GE.AND P3, PT, R29, R6, PT ;  /* 0x000000061d00720c */ /* 0x008fe20003f66270 */
[----:B------:R-:W-:Y:S01]  /*2f90*/  IMAD.WIDE R28, R11, 0x4, R16 ;  /* 0x000000040b1c7825 */ /* 0x000fe200078e0210 */
[----:B-----5:R-:W-:-:S03]  /*2fa0*/  ISETP.GE.AND P4, PT, R42, R23, PT ;  /* 0x000000172a00720c */ /* 0x020fc60003f86270 */
[--C-:B------:R-:W-:Y:S02]  /*2fb0*/  IMAD.WIDE R42, R24, 0x4, R16.reuse ;  /* 0x00000004182a7825 */ /* 0x100fe400078e0210 */
[----:B------:R-:W3:Y:S02]  /*2fc0*/  LD.E R28, desc[UR8][R28.64] ;  /* 0x000000081c1c7980 */ /* 0x000ee4000c101900 */
[--C-:B------:R-:W-:Y:S02]  /*2fd0*/  IMAD.WIDE R6, R9, 0x4, R16.reuse ;  /* 0x0000000409067825 */ /* 0x100fe400078e0210 */
[----:B------:R-:W3:Y:S04]  /*2fe0*/  LD.E R43, desc[UR8][R42.64] ;  /* 0x000000082a2b7980 */ /* 0x000ee8000c101900 */
[----:B------:R-:W5:Y:S01]  /*2ff0*/  LD.E R6, desc[UR8][R6.64] ;  /* 0x0000000806067980 */ /* 0x000f62000c101900 */
[----:B----4-:R-:W-:Y:S01]  /*3000*/  ISETP.GE.AND P2, PT, R37, R30, PT ;  /* 0x0000001e2500720c */ /* 0x010fe20003f46270 */
[----:B------:R-:W-:-:S06]  /*3010*/  IMAD.WIDE R36, R31, 0x4, R16 ;  /* 0x000000041f247825 */ /* 0x000fcc00078e0210 */
[----:B------:R-:W4:Y:S01]  /*3020*/  LD.E R36, desc[UR8][R36.64] ;  /* 0x0000000824247980 */ /* 0x000f22000c101900 */
[----:B0-----:R-:W-:Y:S02]  /*3030*/  SEL R20, R10, R25, !P0 ;  /* 0x000000190a147207 */ /* 0x001fe40004000000 */
[----:B------:R-:W-:Y:S02]  /*3040*/  SEL R25, R25, R10, !P0 ;  /* 0x0000000a19197207 */ /* 0x000fe40004000000 */
[----:B------:R-:W-:Y:S02]  /*3050*/  SEL R10, R18, R15, !P3 ;  /* 0x0000000f120a7207 */ /* 0x000fe40005800000 */
[----:B------:R-:W-:Y:S02]  /*3060*/  SEL R23, R15, R18, !P3 ;  /* 0x000000120f177207 */ /* 0x000fe40005800000 */
[----:B------:R-:W-:Y:S02]  /*3070*/  SEL R26, R27, R8, !P4 ;  /* 0x000000081b1a7207 */ /* 0x000fe40006000000 */
[----:B--2---:R-:W-:Y:S01]  /*3080*/  ISETP.GE.AND P1, PT, R41, R38, PT ;  /* 0x000000262900720c */ /* 0x004fe20003f26270 */
[----:B------:R-:W-:-:S04]  /*3090*/  IMAD.WIDE R38, R33, 0x4, R16 ;  /* 0x0000000421267825 */ /* 0x000fc800078e0210 */
[--C-:B------:R-:W-:Y:S01]  /*30a0*/  IMAD.WIDE R40, R20, 0x4, R16.reuse ;  /* 0x0000000414287825 */ /* 0x100fe200078e0210 */
[----:B------:R-:W-:Y:S01]  /*30b0*/  SEL R32, R14, R5, !P1 ;  /* 0x000000050e207207 */ /* 0x000fe20004800000 */
[----:B------:R-:W2:Y:S02]  /*30c0*/  LD.E R38, desc[UR8][R38.64] ;  /* 0x0000000826267980 */ /* 0x000ea4000c101900 */
[--C-:B------:R-:W-:Y:S02]  /*30d0*/  IMAD.WIDE R18, R26, 0x4, R16.reuse ;  /* 0x000000041a127825 */ /* 0x100fe400078e0210 */
[----:B------:R-:W2:Y:S04]  /*30e0*/  LD.E R41, desc[UR8][R40.64] ;  /* 0x0000000828297980 */ /* 0x000ea8000c101900 */
[----:B------:R-:W2:Y:S01]  /*30f0*/  LD.E R19, desc[UR8][R18.64] ;  /* 0x0000000812137980 */ /* 0x000ea2000c101900 */
[----:B---3--:R-:W-:Y:S01]  /*3100*/  ISETP.GE.AND P3, PT, R43, R28, PT ;  /* 0x0000001c2b00720c */ /* 0x008fe20003f66270 */
[----:B------:R-:W-:Y:S01]  /*3110*/  IMAD.WIDE R42, R10, 0x4, R16 ;  /* 0x000000040a2a7825 */ /* 0x000fe200078e0210 */
[----:B-----5:R-:W-:-:S03]  /*3120*/  ISETP.GE.AND P0, PT, R21, R6, PT ;  /* 0x000000061500720c */ /* 0x020fc60003f06270 */
[----:B------:R-:W-:Y:S01]  /*3130*/  IMAD.WIDE R6, R23, 0x4, R16 ;  /* 0x0000000417067825 */ /* 0x000fe200078e0210 */
[----:B------:R-:W3:Y:S01]  /*3140*/  LD.E R30, desc[UR8][R42.64] ;  /* 0x000000082a1e7980 */ /* 0x000ee2000c101900 */
[----:B------:R-:W-:-:S04]  /*3150*/  SEL R21, R13, R34, !P2 ;  /* 0x000000220d157207 */ /* 0x000fc80005000000 */
[----:B------:R0:W5:Y:S01]  /*3160*/  LD.E R6, desc[UR8][R6.64] ;  /* 0x0000000806067980 */ /* 0x000162000c101900 */
[----:B------:R-:W-:-:S06]  /*3170*/  IMAD.WIDE R28, R21, 0x4, R16 ;  /* 0x00000004151c7825 */ /* 0x000fcc00078e0210 */
[----:B------:R-:W3:Y:S01]  /*3180*/  LD.E R28, desc[UR8][R28.64] ;  /* 0x000000081c1c7980 */ /* 0x000ee2000c101900 */
[----:B----4-:R-:W-:Y:S01]  /*3190*/  ISETP.GE.AND P5, PT, R45, R36, PT ;  /* 0x000000242d00720c */ /* 0x010fe20003fa6270 */
[----:B------:R-:W-:-:S05]  /*31a0*/  IMAD.WIDE R44, R25, 0x4, R16 ;  /* 0x00000004192c7825 */ /* 0x000fca00078e0210 */
[----:B------:R-:W3:Y:S01]  /*31b0*/  LD.E R15, desc[UR8][R44.64] ;  /* 0x000000082c0f7980 */ /* 0x000ee2000c101900 */
[----:B------:R-:W-:-:S06]  /*31c0*/  IMAD.WIDE R36, R32, 0x4, R16 ;  /* 0x0000000420247825 */ /* 0x000fcc00078e0210 */
[----:B------:R-:W4:Y:S01]  /*31d0*/  LD.E R37, desc[UR8][R36.64] ;  /* 0x0000000824257980 */ /* 0x000f22000c101900 */
[----:B------:R-:W-:Y:S02]  /*31e0*/  SEL R35, R9, R22, !P0 ;  /* 0x0000001609237207 */ /* 0x000fe40004000000 */
[----:B------:R-:W-:Y:S02]  /*31f0*/  SEL R5, R5, R14, !P1 ;  /* 0x0000000e05057207 */ /* 0x000fe40004800000 */
[----:B------:R-:W-:Y:S02]  /*3200*/  SEL R22, R22, R9, !P0 ;  /* 0x0000000916167207 */ /* 0x000fe40004000000 */
[----:B0-----:R-:W-:Y:S02]  /*3210*/  SEL R7, R11, R24, !P3 ;  /* 0x000000180b077207 */ /* 0x001fe40005800000 */
[----:B------:R-:W-:Y:S02]  /*3220*/  SEL R24, R24, R11, !P3 ;  /* 0x0000000b18187207 */ /* 0x000fe40005800000 */
[----:B--2---:R-:W-:Y:S01]  /*3230*/  ISETP.GE.AND P6, PT, R41, R38, PT ;  /* 0x000000262900720c */ /* 0x004fe20003fc6270 */
[----:B------:R-:W-:-:S04]  /*3240*/  IMAD.WIDE R38, R22, 0x4, R16 ;  /* 0x0000000416267825 */ /* 0x000fc800078e0210 */
[--C-:B------:R-:W-:Y:S02]  /*3250*/  IMAD.WIDE R40, R24, 0x4, R16.reuse ;  /* 0x0000000418287825 */ /* 0x100fe400078e0210 */
[----:B------:R-:W2:Y:S04]  /*3260*/  LD.E R39, desc[UR8][R38.64] ;  /* 0x0000000826277980 */ /* 0x000ea8000c101900 */
[----:B------:R-:W2:Y:S01]  /*3270*/  LD.E R41, desc[UR8][R40.64] ;  /* 0x0000000828297980 */ /* 0x000ea2000c101900 */
[----:B-----5:R-:W-:Y:S01]  /*3280*/  ISETP.GE.AND P0, PT, R19, R6, PT ;  /* 0x000000061300720c */ /* 0x020fe20003f06270 */
[----:B------:R-:W-:Y:S01]  /*3290*/  IMAD.WIDE R18, R35, 0x4, R16 ;  /* 0x0000000423127825 */ /* 0x000fe200078e0210 */
[----:B------:R-:W-:-:S05]  /*32a0*/  SEL R6, R12, R31, !P5 ;  /* 0x0000001f0c067207 */ /* 0x000fca0006800000 */
[----:B------:R-:W2:Y:S01]  /*32b0*/  LD.E R18, desc[UR8][R18.64] ;  /* 0x0000000812127980 */ /* 0x000ea2000c101900 */
[----:B---3--:R-:W-:Y:S01]  /*32c0*/  ISETP.GE.AND P3, PT, R30, R15, PT ;  /* 0x0000000f1e00720c */ /* 0x008fe20003f66270 */
[----:B------:R-:W-:-:S06]  /*32d0*/  IMAD.WIDE R14, R5, 0x4, R16 ;  /* 0x00000004050e7825 */ /* 0x000fcc00078e0210 */
[----:B------:R-:W3:Y:S01]  /*32e0*/  LD.E R14, desc[UR8][R14.64] ;  /* 0x000000080e0e7980 */ /* 0x000ee2000c101900 */
[----:B----4-:R-:W-:Y:S01]  /*32f0*/  ISETP.GE.AND P1, PT, R37, R28, PT ;  /* 0x0000001c2500720c */ /* 0x010fe20003f26270 */
[----:B------:R-:W-:-:S04]  /*3300*/  IMAD.WIDE R28, R7, 0x4, R16 ;  /* 0x00000004071c7825 */ /* 0x000fc800078e0210 */
[----:B------:R-:W-:Y:S02]  /*3310*/  IMAD.WIDE R36, R6, 0x4, R16 ;  /* 0x0000000406247825 */ /* 0x000fe400078e0210 */
[----:B------:R-:W4:Y:S04]  /*3320*/  LD.E R28, desc[UR8][R28.64] ;  /* 0x000000081c1c7980 */ /* 0x000f28000c101900 */
[----:B------:R-:W4:Y:S01]  /*3330*/  LD.E R37, desc[UR8][R36.64] ;  /* 0x0000000824257980 */ /* 0x000f22000c101900 */
[----:B------:R-:W-:Y:S02]  /*3340*/  SEL R9, R31, R12, !P5 ;  /* 0x0000000c1f097207 */ /* 0x000fe40006800000 */
[----:B------:R-:W-:Y:S02]  /*3350*/  SEL R12, R20, R33, !P6 ;  /* 0x00000021140c7207 */ /* 0x000fe40007000000 */
[----:B------:R-:W-:-:S03]  /*3360*/  SEL R33, R33, R20, !P6 ;  /* 0x0000001421217207 */ /* 0x000fc60007000000 */
[----:B------:R-:W-:Y:S01]  /*3370*/  IMAD.WIDE R30, R12, 0x4, R16 ;  /* 0x000000040c1e7825 */ /* 0x000fe200078e0210 */
[----:B------:R-:W-:Y:S02]  /*3380*/  SEL R20, R10, R25, !P3 ;  /* 0x000000190a147207 */ /* 0x000fe40005800000 */
[----:B------:R-:W-:-:S03]  /*3390*/  SEL R25, R25, R10, !P3 ;  /* 0x0000000a19197207 */ /* 0x000fc60005800000 */
[----:B------:R0:W5:Y:S01]  /*33a0*/  LD.E R31, desc[UR8][R30.64] ;  /* 0x000000081e1f7980 */ /* 0x000162000c101900 */
[----:B------:R-:W-:-:S06]  /*33b0*/  IMAD.WIDE R10, R20, 0x4, R16 ;  /* 0x00000004140a7825 */ /* 0x000fcc00078e0210 */
[----:B------:R-:W5:Y:S01]  /*33c0*/  LD.E R11, desc[UR8][R10.64] ;  /* 0x000000080a0b7980 */ /* 0x000f62000c101900 */
[----:B0-----:R-:W-:Y:S02]  /*33d0*/  SEL R30, R23, R26, !P0 ;  /* 0x0000001a171e7207 */ /* 0x001fe40004000000 */
[----:B--2---:R-:W-:Y:S01]  /*33e0*/  ISETP.GE.AND P5, PT, R41, R18, PT ;  /* 0x000000122900720c */ /* 0x004fe20003fa6270 */
[----:B------:R-:W-:-:S04]  /*33f0*/  IMAD.WIDE R18, R33, 0x4, R16 ;  /* 0x0000000421127825 */ /* 0x000fc800078e0210 */
[--C-:B------:R-:W-:Y:S02]  /*3400*/  IMAD.WIDE R40, R30, 0x4, R16.reuse ;  /* 0x000000041e287825 */ /* 0x100fe400078e0210 */
[----:B------:R0:W5:Y:S04]  /*3410*/  LD.E R18, desc[UR8][R18.64] ;  /* 0x0000000812127980 */ /* 0x000168000c101900 */
[----:B------:R-:W2:Y:S01]  /*3420*/  LD.E R41, desc[UR8][R40.64] ;  /* 0x0000000828297980 */ /* 0x000ea2000c101900 */
[----:B---3--:R-:W-:Y:S01]  /*3430*/  ISETP.GE.AND P6, PT, R39, R14, PT ;  /* 0x0000000e2700720c */ /* 0x008fe20003fc6270 */
[----:B------:R-:W-:Y:S01]  /*3440*/  IMAD.WIDE R14, R9, 0x4, R16 ;  /* 0x00000004090e7825 */ /* 0x000fe200078e0210 */
[----:B------:R-:W-:-:S05]  /*3450*/  SEL R39, R8, R27, !P4 ;  /* 0x0000001b08277207 */ /* 0x000fca0006000000 */
[----:B------:R-:W3:Y:S01]  /*3460*/  LD.E R14, desc[UR8][R14.64] ;  /* 0x000000080e0e7980 */ /* 0x000ee2000c101900 */
[----:B----4-:R-:W-:Y:S01]  /*3470*/  ISETP.GE.AND P3, PT, R37, R28, PT ;  /* 0x0000001c2500720c */ /* 0x010fe20003f66270 */
[----:B------:R-:W-:-:S06]  /*3480*/  IMAD.WIDE R36, R39, 0x4, R16 ;  /* 0x0000000427247825 */ /* 0x000fcc00078e0210 */
[----:B------:R-:W2:Y:S01]  /*3490*/  LD.E R36, desc[UR8][R36.64] ;  /* 0x0000000824247980 */ /* 0x000ea2000c101900 */
[----:B------:R-:W-:Y:S01]  /*34a0*/  SEL R8, R26, R23, !P0 ;  /* 0x000000171a087207 */ /* 0x000fe20004000000 */
[----:B------:R-:W-:-:S04]  /*34b0*/  IMAD.WIDE R28, R25, 0x4, R16 ;  /* 0x00000004191c7825 */ /* 0x000fc800078e0210 */
[----:B------:R-:W-:Y:S02]  /*34c0*/  IMAD.WIDE R26, R8, 0x4, R16 ;  /* 0x00000004081a7825 */ /* 0x000fe400078e0210 */
[----:B------:R-:W4:Y:S01]  /*34d0*/  LD.E R28, desc[UR8][R28.64] ;  /* 0x000000081c1c7980 */ /* 0x000f22000c101900 */
[----:B0-----:R-:W-:-:S03]  /*34e0*/  SEL R19, R34, R13, !P2 ;  /* 0x0000000d22137207 */ /* 0x001fc60005000000 */
[----:B------:R-:W4:Y:S01]  /*34f0*/  LD.E R27, desc[UR8][R26.64] ;  /* 0x000000081a1b7980 */ /* 0x000f22000c101900 */
[----:B------:R-:W-:Y:S02]  /*3500*/  SEL R13, R21, R32, !P1 ;  /* 0x00000020150d7207 */ /* 0x000fe40004800000 */
[----:B------:R-:W-:Y:S02]  /*3510*/  SEL R32, R32, R21, !P1 ;  /* 0x0000001520207207 */ /* 0x000fe40004800000 */
[----:B------:R-:W-:Y:S02]  /*3520*/  SEL R10, R22, R5, !P6 ;  /* 0x00000005160a7207 */ /* 0x000fe40007000000 */
[----:B------:R-:W-:Y:S02]  /*3530*/  SEL R21, R5, R22, !P6 ;  /* 0x0000001605157207 */ /* 0x000fe40007000000 */
[----:B------:R-:W-:Y:S01]  /*3540*/  SEL R5, R35, R24, !P5 ;  /* 0x0000001823057207 */ /* 0x000fe20006800000 */
[----:B------:R-:W-:Y:S01]  /*3550*/  IMAD.WIDE R22, R32, 0x4, R16 ;  /* 0x0000000420167825 */ /* 0x000fe200078e0210 */
[----:B------:R-:W-:-:S03]  /*3560*/  SEL R24, R24, R35, !P5 ;  /* 0x0000002318187207 */ /* 0x000fc60006800000 */
[--C-:B------:R-:W-:Y:S02]  /*3570*/  IMAD.WIDE R34, R13, 0x4, R16.reuse ;  /* 0x000000040d227825 */ /* 0x100fe400078e0210 */
[----:B------:R-:W4:Y:S02]  /*3580*/  LD.E R23, desc[UR8][R22.64] ;  /* 0x0000000816177980 */ /* 0x000f24000c101900 */
[----:B------:R-:W-:Y:S02]  /*3590*/  IMAD.WIDE R42, R10, 0x4, R16 ;  /* 0x000000040a2a7825 */ /* 0x000fe400078e0210 */
[----:B------:R-:W4:Y:S04]  /*35a0*/  LD.E R34, desc[UR8][R34.64] ;  /* 0x0000000822227980 */ /* 0x000f28000c101900 */
[----:B------:R-:W4:Y:S01]  /*35b0*/  LD.E R43, desc[UR8][R42.64] ;  /* 0x000000082a2b7980 */ /* 0x000f22000c101900 */
[----:B-----5:R-:W-:-:S02]  /*35c0*/  ISETP.GE.AND P2, PT, R11, R18, PT ;  /* 0x000000120b00720c */ /* 0x020fc40003f46270 */
[----:B------:R-:W-:Y:S02]  /*35d0*/  SEL R18, R6, R7, !P3 ;  /* 0x0000000706127207 */ /* 0x000fe40005800000 */
[----:B---3--:R-:W-:Y:S01]  /*35e0*/  ISETP.GE.AND P1, PT, R31, R14, PT ;  /* 0x0000000e1f00720c */ /* 0x008fe20003f26270 */
[----:B------:R-:W-:-:S06]  /*35f0*/  IMAD.WIDE R14, R19, 0x4, R16 ;  /* 0x00000004130e7825 */ /* 0x000fcc00078e0210 */
[----:B------:R0:W3:Y:S01]  /*3600*/  LD.E R14, desc[UR8][R14.64] ;  /* 0x000000080e0e7980 */ /* 0x0000e2000c101900 */
[----:B--2---:R-:W-:Y:S01]  /*3610*/  ISETP.GE.AND P0, PT, R36, R41, PT ;  /* 0x000000292400720c */ /* 0x004fe20003f06270 */
[----:B------:R-:W-:-:S04]  /*3620*/  IMAD.WIDE R36, R5, 0x4, R16 ;  /* 0x0000000405247825 */ /* 0x000fc800078e0210 */
[--C-:B------:R-:W-:Y:S02]  /*3630*/  IMAD.WIDE R40, R18, 0x4, R16.reuse ;  /* 0x0000000412287825 */ /* 0x100fe400078e0210 */
[----:B------:R-:W2:Y:S04]  /*3640*/  LD.E R36, desc[UR8][R36.64] ;  /* 0x0000000824247980 */ /* 0x000ea8000c101900 */
[----:B------:R-:W2:Y:S01]  /*3650*/  LD.E R41, desc[UR8][R40.64] ;  /* 0x0000000828297980 */ /* 0x000ea2000c101900 */
[----:B----4-:R-:W-:Y:S01]  /*3660*/  ISETP.GE.AND P4, PT, R27, R28, PT ;  /* 0x0000001c1b00720c */ /* 0x010fe20003f86270 */
[--C-:B------:R-:W-:Y:S01]  /*3670*/  IMAD.WIDE R28, R24, 0x4, R16.reuse ;  /* 0x00000004181c7825 */ /* 0x100fe200078e0210 */
[----:B------:R-:W-:Y:S02]  /*3680*/  SEL R11, R9, R12, !P1 ;  /* 0x0000000c090b7207 */ /* 0x000fe40004800000 */
[----:B0-----:R-:W-:Y:S01]  /*3690*/  SEL R15, R7, R6, !P3 ;  /* 0x00000006070f7207 */ /* 0x001fe20005800000 */
[--C-:B------:R-:W-:Y:S01]  /*36a0*/  IMAD.WIDE R26, R21, 0x4, R16.reuse ;  /* 0x00000004151a7825 */ /* 0x100fe200078e0210 */
[----:B------:R-:W-:Y:S01]  /*36b0*/  SEL R12, R12, R9, !P1 ;  /* 0x000000090c0c7207 */ /* 0x000fe20004800000 */
[----:B------:R0:W4:Y:S01]  /*36c0*/  LD.E R29, desc[UR8][R28.64] ;  /* 0x000000081c1d7980 */ /* 0x000122000c101900 */
[----:B------:R-:W-:Y:S01]  /*36d0*/  SEL R31, R25, R8, !P4 ;  /* 0x00000008191f7207 */ /* 0x000fe20006000000 */
[----:B------:R-:W-:-:S02]  /*36e0*/  IMAD.WIDE R6, R15, 0x4, R16 ;  /* 0x000000040f067825 */ /* 0x000fc400078e0210 */
[----:B------:R1:W4:Y:S04]  /*36f0*/  LD.E R26, desc[UR8][R26.64] ;  /* 0x000000081a1a7980 */ /* 0x000328000c101900 */
[----:B------:R-:W5:Y:S01]  /*3700*/  LD.E R6, desc[UR8][R6.64] ;  /* 0x0000000806067980 */ /* 0x000f62000c101900 */
[----:B0-----:R-:W-:Y:S01]  /*3710*/  SEL R28, R8, R25, !P4 ;  /* 0x00000019081c7207 */ /* 0x001fe20006000000 */
[----:B------:R-:W-:Y:S01]  /*3720*/  IMAD.WIDE R8, R12, 0x4, R16 ;  /* 0x000000040c087825 */ /* 0x000fe200078e0210 */
[----:B-1----:R-:W-:Y:S02]  /*3730*/  SEL R27, R33, R20, !P2 ;  /* 0x00000014211b7207 */ /* 0x002fe40005000000 */
[----:B------:R-:W-:-:S03]  /*3740*/  SEL R20, R20, R33, !P2 ;  /* 0x0000002114147207 */ /* 0x000fc60005000000 */
[----:B------:R0:W5:Y:S01]  /*3750*/  LD.E R9, desc[UR8][R8.64] ;  /* 0x0000000808097980 */ /* 0x000162000c101900 */
[----:B------:R-:W-:Y:S01]  /*3760*/  ISETP.GE.AND P2, PT, R43, R34, PT ;  /* 0x000000222b00720c */ /* 0x000fe20003f46270 */
[----:B------:R-:W-:-:S04]  /*3770*/  IMAD.WIDE R34, R20, 0x4, R16 ;  /* 0x0000000414227825 */ /* 0x000fc800078e0210 */
[--C-:B------:R-:W-:Y:S02]  /*3780*/  IMAD.WIDE R42, R27, 0x4, R16.reuse ;  /* 0x000000041b2a7825 */ /* 0x100fe400078e0210 */
[----:B------:R-:W5:Y:S02]  /*3790*/  LD.E R35, desc[UR8][R34.64] ;  /* 0x0000000822237980 */ /* 0x000f64000c101900 */
[--C-:B------:R-:W-:Y:S01]  /*37a0*/  IMAD.WIDE R44, R28, 0x4, R16.reuse ;  /* 0x000000041c2c7825 */ /* 0x100fe200078e0210 */
[----:B0-----:R-:W-:Y:S01]  /*37b0*/  SEL R8, R39, R30, !P0 ;  /* 0x0000001e27087207 */ /* 0x001fe20004000000 */
[----:B------:R-:W5:Y:S04]  /*37c0*/  LD.E R42, desc[UR8][R42.64] ;  /* 0x000000082a2a7980 */ /* 0x000f68000c101900 */
[----:B------:R-:W5:Y:S01]  /*37d0*/  LD.E R45, desc[UR8][R44.64] ;  /* 0x000000082c2d7980 */ /* 0x000f62000c101900 */
[----:B---3--:R-:W-:Y:S01]  /*37e0*/  ISETP.GE.AND P1, PT, R23, R14, PT ;  /* 0x0000000e1700720c */ /* 0x008fe20003f26270 */
[----:B------:R-:W-:-:S06]  /*37f0*/  IMAD.WIDE R22, R11, 0x4, R16 ;  /* 0x000000040b167825 */ /* 0x000fcc00078e0210 */
[----:B------:R-:W3:Y:S01]  /*3800*/  LD.E R22, desc[UR8][R22.64] ;  /* 0x0000000816167980 */ /* 0x000ee2000c101900 */
[----:B--2---:R-:W-:Y:S01]  /*3810*/  ISETP.GE.AND P6, PT, R41, R36, PT ;  /* 0x000000242900720c */ /* 0x004fe20003fc6270 */
[----:B------:R-:W-:-:S04]  /*3820*/  IMAD.WIDE R36, R31, 0x4, R16 ;  /* 0x000000041f247825 */ /* 0x000fc800078e0210 */
[----:B------:R-:W-:Y:S02]  /*3830*/  IMAD.WIDE R40, R8, 0x4, R16 ;  /* 0x0000000408287825 */ /* 0x000fe400078e0210 */
[----:B------:R-:W2:Y:S04]  /*3840*/  LD.E R36, desc[UR8][R36.64] ;  /* 0x0000000824247980 */ /* 0x000ea8000c101900 */
[----:B------:R-:W2:Y:S01]  /*3850*/  LD.E R41, desc[UR8][R40.64] ;  /* 0x0000000828297980 */ /* 0x000ea2000c101900 */
[----:B----4-:R-:W-:-:S04]  /*3860*/  ISETP.GE.AND P3, PT, R29, R26, PT ;  /* 0x0000001a1d00720c */ /* 0x010fc80003f66270 */
[----:B------:R-:W-:Y:S02]  /*3870*/  SEL R25, R21, R24, !P3 ;  /* 0x0000001815197207 */ /* 0x000fe40005800000 */
[----:B-----5:R-:W-:Y:S02]  /*3880*/  ISETP.GE.AND P5, PT, R9, R6, PT ;  /* 0x000000060900720c */ /* 0x020fe40003fa6270 */
[----:B------:R-:W-:Y:S02]  /*3890*/  SEL R9, R13, R10, !P2 ;  /* 0x0000000a0d097207 */ /* 0x000fe40005000000 */
[----:B------:R-:W-:Y:S02]  /*38a0*/  SEL R10, R10, R13, !P2 ;  /* 0x0000000d0a0a7207 */ /* 0x000fe40005000000 */
[----:B------:R-:W-:Y:S02]  /*38b0*/  SEL R13, R19, R32, !P1 ;  /* 0x00000020130d7207 */ /* 0x000fe40004800000 */
[----:B------:R-:W-:-:S03]  /*38c0*/  SEL R24, R24, R21, !P3 ;  /* 0x0000001518187207 */ /* 0x000fc60005800000 */
[----:B------:R-:W-:Y:S01]  /*38d0*/  IMAD.WIDE R6, R13, 0x4, R16 ;  /* 0x000000040d067825 */ /* 0x000fe200078e0210 */
[----:B------:R-:W-:-:S05]  /*38e0*/  SEL R14, R18, R5, !P6 ;  /* 0x00000005120e7207 */ /* 0x000fca0007000000 */
[----:B------:R-:W4:Y:S01]  /*38f0*/  LD.E R6, desc[UR8][R6.64] ;  /* 0x0000000806067980 */ /* 0x000f22000c101900 */
[----:B------:R-:W-:Y:S01]  /*3900*/  ISETP.GE.AND P4, PT, R45, R42, PT ;  /* 0x0000002a2d00720c */ /* 0x000fe20003f86270 */
[----:B------:R-:W-:-:S06]  /*3910*/  IMAD.WIDE R42, R24, 0x4, R16 ;  /* 0x00000004182a7825 */ /* 0x000fcc00078e0210 */
[----:B------:R-:W5:Y:S01]  /*3920*/  LD.E R43, desc[UR8][R42.64] ;  /* 0x000000082a2b7980 */ /* 0x000f62000c101900 */
[----:B---3--:R-:W-:Y:S01]  /*3930*/  ISETP.GE.AND P2, PT, R35, R22, PT ;  /* 0x000000162300720c */ /* 0x008fe20003f46270 */
[----:B------:R-:W-:-:S04]  /*3940*/  IMAD.WIDE R22, R10, 0x4, R16 ;  /* 0x000000040a167825 */ /* 0x000fc800078e0210 */
        /* <DEDUP_REMOVED lines=14> */
[----:B------:R-:W-:Y:S02]  /*3a30*/  SEL R30, R28, R27, !P4 ;  /* 0x0000001b1c1e7207 */ /* 0x000fe40006000000 */
[----:B------:R-:W-:Y:S01]  /*3a40*/  SEL R33, R27, R28, !P4 ;  /* 0x0000001c1b217207 */ /* 0x000fe20006000000 */
[----:B------:R-:W-:-:S04]  /*3a50*/  IMAD.WIDE R26, R11, 0x4, R16 ;  /* 0x000000040b1a7825 */ /* 0x000fc800078e0210 */
[--C-:B------:R-:W-:Y:S02]  /*3a60*/  IMAD.WIDE R28, R30, 0x4, R16.reuse ;  /* 0x000000041e1c7825 */ /* 0x100fe400078e0210 */
[----:B------:R-:W3:Y:S02]  /*3a70*/  LD.E R26, desc[UR8][R26.64] ;  /* 0x000000081a1a7980 */ /* 0x000ee4000c101900 */
[--C-:B------:R-:W-:Y:S02]  /*3a80*/  IMAD.WIDE R20, R12, 0x4, R16.reuse ;  /* 0x000000040c147825 */ /* 0x100fe400078e0210 */
[----:B------:R-:W3:Y:S04]  /*3a90*/  LD.E R29, desc[UR8][R28.64] ;  /* 0x000000081c1d7980 */ /* 0x000ee8000c101900 */
[----:B------:R-:W3:Y:S01]  /*3aa0*/  LD.E R21, desc[UR8][R20.64] ;  /* 0x0000000814157980 */ /* 0x000ee2000c101900 */
[----:B----4-:R-:W-:Y:S01]  /*3ab0*/  ISETP.GE.AND P0, PT, R23, R6, PT ;  /* 0x000000061700720c */ /* 0x010fe20003f06270 */
[----:B------:R-:W-:-:S04]  /*3ac0*/  IMAD.WIDE R6, R5, 0x4, R16 ;  /* 0x0000000405067825 */ /* 0x000fc800078e0210 */
[--C-:B------:R-:W-:Y:S01]  /*3ad0*/  IMAD.WIDE R22, R18, 0x4, R16.reuse ;  /* 0x0000000412167825 */ /* 0x100fe200078e0210 */
[----:B-----5:R-:W-:Y:S01]  /*3ae0*/  ISETP.GE.AND P5, PT, R43, R34, PT ;  /* 0x000000222b00720c */ /* 0x020fe20003fa6270 */
[----:B------:R-:W4:Y:S02]  /*3af0*/  LD.E R6, desc[UR8][R6.64] ;  /* 0x0000000806067980 */ /* 0x000f24000c101900 */
[----:B------:R-:W-:Y:S02]  /*3b00*/  IMAD.WIDE R34, R15, 0x4, R16 ;  /* 0x000000040f227825 */ /* 0x000fe400078e0210 */
[----:B------:R0:W4:Y:S04]  /*3b10*/  LD.E R23, desc[UR8][R22.64] ;  /* 0x0000000816177980 */ /* 0x000128000c101900 */
[----:B------:R-:W5:Y:S01]  /*3b20*/  LD.E R34, desc[UR8][R34.64] ;  /* 0x0000000822227980 */ /* 0x000f62000c101900 */
[----:B0-----:R-:W-:-:S02]  /*3b30*/  SEL R22, R8, R31, !P3 ;  /* 0x0000001f08167207 */ /* 0x001fc40005800000 */
        /* <DEDUP_REMOVED lines=11> */
[----:B------:R-:W-:Y:S01]  /*3bf0*/  IMAD.WIDE R28, R10, 0x4, R16 ;  /* 0x000000040a1c7825 */ /* 0x000fe200078e0210 */
[----:B------:R-:W-:-:S03]  /*3c00*/  SEL R24, R24, R9, !P5 ;  /* 0x0000000918187207 */ /* 0x000fc60006800000 */
[--C-:B------:R-:W-:Y:S01]  /*3c10*/  IMAD.WIDE R8, R39, 0x4, R16.reuse ;  /* 0x0000000427087825 */ /* 0x100fe200078e0210 */
[----:B------:R-:W-:Y:S01]  /*3c20*/  SEL R32, R14, R25, !P2 ;  /* 0x000000190e207207 */ /* 0x000fe20005000000 */
[----:B------:R-:W3:Y:S02]  /*3c30*/  LD.E R29, desc[UR8][R28.64] ;  /* 0x000000081c1d7980 */ /* 0x000ee4000c101900 */
[--C-:B------:R-:W-:Y:S02]  /*3c40*/  IMAD.WIDE R26, R31, 0x4, R16.reuse ;  /* 0x000000041f1a7825 */ /* 0x100fe400078e0210 */
[----:B------:R-:W3:Y:S02]  /*3c50*/  LD.E R8, desc[UR8][R8.64] ;  /* 0x0000000808087980 */ /* 0x000ee4000c101900 */
[--C-:B------:R-:W-:Y:S02]  /*3c60*/  IMAD.WIDE R42, R32, 0x4, R16.reuse ;  /* 0x00000004202a7825 */ /* 0x100fe400078e0210 */
[----:B------:R-:W3:Y:S04]  /*3c70*/  LD.E R26, desc[UR8][R26.64] ;  /* 0x000000081a1a7980 */ /* 0x000ee8000c101900 */
[----:B------:R-:W3:Y:S01]  /*3c80*/  LD.E R43, desc[UR8][R42.64] ;  /* 0x000000082a2b7980 */ /* 0x000ee2000c101900 */
[----:B----4-:R-:W-:Y:S01]  /*3c90*/  ISETP.GE.AND P3, PT, R23, R6, PT ;  /* 0x000000061700720c */ /* 0x010fe20003f66270 */
[----:B------:R-:W-:Y:S01]  /*3ca0*/  IMAD.WIDE R6, R19, 0x4, R16 ;  /* 0x0000000413067825 */ /* 0x000fe200078e0210 */
[----:B-----5:R-:W-:-:S03]  /*3cb0*/  ISETP.GE.AND P4, PT, R21, R34, PT ;  /* 0x000000221500720c */ /* 0x020fc60003f86270 */
[--C-:B------:R-:W-:Y:S02]  /*3cc0*/  IMAD.WIDE R34, R20, 0x4, R16.reuse ;  /* 0x0000000414227825 */ /* 0x100fe400078e0210 */
[----:B------:R-:W3:Y:S04]  /*3cd0*/  LD.E R6, desc[UR8][R6.64] ;  /* 0x0000000806067980 */ /* 0x000ee8000c101900 */
[----:B------:R-:W4:Y:S01]  /*3ce0*/  LD.E R35, desc[UR8][R34.64] ;  /* 0x0000000822237980 */ /* 0x000f22000c101900 */
[----:B--2---:R-:W-:Y:S01]  /*3cf0*/  ISETP.GE.AND P1, PT, R40, R37, PT ;  /* 0x000000252800720c */ /* 0x004fe20003f26270 */
[----:B------:R-:W-:-:S04]  /*3d00*/  IMAD.WIDE R40, R24, 0x4, R16 ;  /* 0x0000000418287825 */ /* 0x000fc800078e0210 */
[----:B------:R-:W-:Y:S02]  /*3d10*/  IMAD.WIDE R36, R13, 0x4, R16 ;  /* 0x000000040d247825 */ /* 0x000fe400078e0210 */
[----:B------:R-:W2:Y:S04]  /*3d20*/  LD.E R41, desc[UR8][R40.64] ;  /* 0x0000000828297980 */ /* 0x000ea8000c101900 */
        /* <DEDUP_REMOVED lines=9> */
[----:B---3--:R-:W-:Y:S01]  /*3dc0*/  ISETP.GE.AND P3, PT, R29, R6, PT ;  /* 0x000000061d00720c */ /* 0x008fe20003f66270 */
[----:B------:R-:W-:-:S04]  /*3dd0*/  IMAD.WIDE R28, R14, 0x4, R16 ;  /* 0x000000040e1c7825 */ /* 0x000fc800078e0210 */
[--C-:B------:R-:W-:Y:S01]  /*3de0*/  IMAD.WIDE R6, R5, 0x4, R16.reuse ;  /* 0x0000000405067825 */ /* 0x100fe200078e0210 */
[----:B----4-:R-:W-:Y:S01]  /*3df0*/  ISETP.GE.AND P2, PT, R8, R35, PT ;  /* 0x000000230800720c */ /* 0x010fe20003f46270 */
[----:B------:R0:W3:Y:S02]  /*3e00*/  LD.E R29, desc[UR8][R28.64] ;  /* 0x000000081c1d7980 */ /* 0x0000e4000c101900 */
[--C-:B------:R-:W-:Y:S02]  /*3e10*/  IMAD.WIDE R8, R25, 0x4, R16.reuse ;  /* 0x0000000419087825 */ /* 0x100fe400078e0210 */
[----:B------:R1:W4:Y:S02]  /*3e20*/  LD.E R6, desc[UR8][R6.64] ;  /* 0x0000000806067980 */ /* 0x000324000c101900 */
[----:B------:R-:W-:Y:S02]  /*3e30*/  IMAD.WIDE R34, R18, 0x4, R16 ;  /* 0x0000000412227825 */ /* 0x000fe400078e0210 */
[----:B------:R5:W3:Y:S01]  /*3e40*/  LD.E R8, desc[UR8][R8.64] ;  /* 0x0000000808087980 */ /* 0x000ae2000c101900 */
[----:B0-----:R-:W-:-:S02]  /*3e50*/  SEL R28, R22, R33, !P1 ;  /* 0x00000021161c7207 */ /* 0x001fc40004800000 */
[----:B-1----:R-:W-:Y:S01]  /*3e60*/  SEL R7, R39, R20, !P2 ;  /* 0x0000001427077207 */ /* 0x002fe20005000000 */
[--C-:B------:R-:W-:Y:S01]  /*3e70*/  IMAD.WIDE R22, R30, 0x4, R16.reuse ;  /* 0x000000041e167825 */ /* 0x100fe200078e0210 */
[----:B------:R-:W4:Y:S01]  /*3e80*/  LD.E R35, desc[UR8][R34.64] ;  /* 0x0000000822237980 */ /* 0x000f22000c101900 */
[----:B--2---:R-:W-:Y:S02]  /*3e90*/  ISETP.GE.AND P4, PT, R41, R26, PT ;  /* 0x0000001a2900720c */ /* 0x004fe40003f86270 */
[--C-:B------:R-:W-:Y:S01]  /*3ea0*/  IMAD.WIDE R26, R15, 0x4, R16.reuse ;  /* 0x000000040f1a7825 */ /* 0x100fe200078e0210 */
[----:B-----5:R-:W-:Y:S01]  /*3eb0*/  ISETP.GE.AND P5, PT, R43, R36, PT ;  /* 0x000000242b00720c */ /* 0x020fe20003fa6270 */
[----:B------:R-:W2:Y:S02]  /*3ec0*/  LD.E R22, desc[UR8][R22.64] ;  /* 0x0000000816167980 */ /* 0x000ea4000c101900 */
[--C-:B------:R-:W-:Y:S02]  /*3ed0*/  IMAD.WIDE R36, R12, 0x4, R16.reuse ;  /* 0x000000040c247825 */ /* 0x100fe400078e0210 */
[----:B------:R-:W5:Y:S02]  /*3ee0*/  LD.E R26, desc[UR8][R26.64] ;  /* 0x000000081a1a7980 */ /* 0x000f64000c101900 */
[----:B------:R-:W-:-:S02]  /*3ef0*/  IMAD.WIDE R40, R11, 0x4, R16 ;  /* 0x000000040b287825 */ /* 0x000fc400078e0210 */
[----:B------:R-:W5:Y:S02]  /*3f00*/  LD.E R37, desc[UR8][R36.64] ;  /* 0x0000000824257980 */ /* 0x000f64000c101900 */
[--C-:B------:R-:W-:Y:S02]  /*3f10*/  IMAD.WIDE R42, R28, 0x4, R16.reuse ;  /* 0x000000041c2a7825 */ /* 0x100fe400078e0210 */
[----:B------:R-:W2:Y:S02]  /*3f20*/  LD.E R40, desc[UR8][R40.64] ;  /* 0x0000000828287980 */ /* 0x000ea4000c101900 */
[----:B------:R-:W-:Y:S02]  /*3f30*/  IMAD.WIDE R16, R7, 0x4, R16 ;  /* 0x0000000407107825 */ /* 0x000fe400078e0210 */
[----:B------:R-:W2:Y:S04]  /*3f40*/  LD.E R43, desc[UR8][R42.64] ;  /* 0x000000082a2b7980 */ /* 0x000ea8000c101900 */
[----:B------:R0:W2:Y:S01]  /*3f50*/  LD.E R17, desc[UR8][R16.64] ;  /* 0x0000000810117980 */ /* 0x0000a2000c101900 */
[----:B------:R-:W-:-:S02]  /*3f60*/  SEL R20, R20, R39, !P2 ;  /* 0x0000002714147207 */ /* 0x000fc40005000000 */
[----:B------:R-:W-:Y:S02]  /*3f70*/  SEL R9, R19, R10, !P3 ;  /* 0x0000000a13097207 */ /* 0x000fe40005800000 */
[----:B------:R-:W-:Y:S02]  /*3f80*/  SEL R19, R10, R19, !P3 ;  /* 0x000000130a137207 */ /* 0x000fe40005800000 */
[----:B------:R-:W-:Y:S02]  /*3f90*/  SEL R10, R31, R24, !P4 ;  /* 0x000000181f0a7207 */ /* 0x000fe40006000000 */
[----:B------:R-:W-:Y:S02]  /*3fa0*/  SEL R24, R24, R31, !P4 ;  /* 0x0000001f18187207 */ /* 0x000fe40006000000 */
[----:B---3--:R-:W-:Y:S02]  /*3fb0*/  ISETP.GE.AND P0, PT, R29, R8, PT ;  /* 0x000000081d00720c */ /* 0x008fe40003f06270 */
[----:B----4-:R-:W-:-:S02]  /*3fc0*/  ISETP.GE.AND P1, PT, R35, R6, PT ;  /* 0x000000062300720c */ /* 0x010fc40003f26270 */
[----:B------:R-:W-:Y:S02]  /*3fd0*/  SEL R6, R25, R14, !P0 ;  /* 0x0000000e19067207 */ /* 0x000fe40004000000 */
[----:B------:R-:W-:Y:S02]  /*3fe0*/  SEL R14, R14, R25, !P0 ;  /* 0x000000190e0e7207 */ /* 0x000fe40004000000 */
[----:B0-----:R-:W-:Y:S02]  /*3ff0*/  SEL R16, R5, R18, !P1 ;  /* 0x0000001205107207 */ /* 0x001fe40004800000 */
[----:B------:R-:W-:Y:S02]  /*4000*/  SEL R5, R18, R5, !P1 ;  /* 0x0000000512057207 */ /* 0x000fe40004800000 */
[----:B-----5:R-:W-:Y:S02]  /*4010*/  ISETP.GE.AND P0, PT, R37, R26, PT ;  /* 0x0000001a2500720c */ /* 0x020fe40003f06270 */
[----:B------:R-:W-:-:S02]  /*4020*/  SEL R8, R13, R32, !P5 ;  /* 0x000000200d087207 */ /* 0x000fc40006800000 */
[----:B--2---:R-:W-:Y:S02]  /*4030*/  ISETP.GE.AND P1, PT, R43, R40, PT ;  /* 0x000000282b00720c */ /* 0x004fe40003f26270 */
[----:B------:R-:W-:Y:S02]  /*4040*/  ISETP.GE.AND P2, PT, R17, R22, PT ;  /* 0x000000161100720c */ /* 0x000fe40003f46270 */
[----:B------:R-:W-:Y:S02]  /*4050*/  SEL R17, R15, R12, !P0 ;  /* 0x0000000c0f117207 */ /* 0x000fe40004000000 */
[----:B------:R-:W-:Y:S02]  /*4060*/  SEL R12, R12, R15, !P0 ;  /* 0x0000000f0c0c7207 */ /* 0x000fe40004000000 */
[----:B------:R-:W-:Y:S02]  /*4070*/  SEL R21, R30, R7, !P2 ;  /* 0x000000071e157207 */ /* 0x000fe40005000000 */
[----:B------:R-:W-:-:S02]  /*4080*/  SEL R15, R11, R28, !P1 ;  /* 0x0000001c0b0f7207 */ /* 0x000fc40004800000 */
[----:B------:R-:W-:Y:S01]  /*4090*/  SEL R30, R7, R30, !P2 ;  /* 0x0000001e071e7207 */ /* 0x000fe20005000000 */
[----:B------:R-:W-:Y:S01]  /*40a0*/  IMAD.MOV.U32 R7, RZ, RZ, 0x2 ;  /* 0x00000002ff077424 */ /* 0x000fe200078e00ff */
[----:B------:R-:W-:Y:S02]  /*40b0*/  SEL R13, R32, R13, !P5 ;  /* 0x0000000d200d7207 */ /* 0x000fe40006800000 */
[----:B------:R-:W-:-:S07]  /*40c0*/  SEL R11, R28, R11, !P1 ;  /* 0x0000000b1c0b7207 */ /* 0x000fce0004800000 */
.L_x_1306:
[----:B------:R-:W0:Y:S01]  /*40d0*/  S2R R26, SR_CgaCtaId ;  /* 0x00000000001a7919 */ /* 0x000e220000008800 */
[--C-:B-----5:R-:W-:Y:S01]  /*40e0*/  IMAD.MOV R23, RZ, RZ, -R7.reuse ;  /* 0x000000ffff177224 */ /* 0x120fe200078e0a07 */
[----:B------:R-:W-:Y:S01]  /*40f0*/  SHF.R.U32.HI R22, RZ, 0x1, R7 ;  /* 0x00000001ff167819 */ /* 0x000fe20000011607 */
[----:B------:R-:W-:Y:S01]  /*4100*/  BAR.SYNC.DEFER_BLOCKING 0x0 ;  /* 0x0000000000007b1d */ /* 0x000fe20000010000 */
[----:B------:R-:W-:Y:S02]  /*4110*/  MOV R25, 0x400 ;  /* 0x0000040000197802 */ /* 0x000fe40000000f00 */
[----:B------:R-:W-:Y:S01]  /*4120*/  LOP3.LUT R18, R0, R23, RZ, 0xc0, !PT ;  /* 0x0000001700127212 */ /* 0x000fe200078ec0ff */
[----:B------:R-:W-:-:S04]  /*4130*/  VIADD R23, R7, 0xffffffff ;  /* 0xffffffff07177836 */ /* 0x000fc80000000000 */
[----:B------:R-:W-:Y:S01]  /*4140*/  IMAD R18, R18, 0x11, RZ ;  /* 0x0000001112127824 */ /* 0x000fe200078e02ff */
[----:B------:R-:W-:-:S04]  /*4150*/  LOP3.LUT R23, R23, R0, RZ, 0xc0, !PT ;  /* 0x0000000017177212 */ /* 0x000fc800078ec0ff */
[----:B------:R-:W-:Y:S01]  /*4160*/  VIMNMX.U32 R27, PT, PT, R18, 0x1100, PT ;  /* 0x00001100121b7848 */ /* 0x000fe20003fe0000 */
[----:B------:R-:W-:-:S04]  /*4170*/  IMAD R29, R23, 0x11, RZ ;  /* 0x00000011171d7824 */ /* 0x000fc800078e02ff */
[----:B------:R-:W-:Y:S01]  /*4180*/  IMAD R18, R22, 0x11, R27 ;  /* 0x0000001116127824 */ /* 0x000fe200078e021b */
[----:B------:R-:W-:-:S04]  /*4190*/  VIMNMX.U32 R29, PT, PT, R29, 0x1100, PT ;  /* 0x000011001d1d7848 */ /* 0x000fc80003fe0000 */
[----:B------:R-:W-:Y:S02]  /*41a0*/  VIMNMX.U32 R18, PT, PT, R18, 0x1100, PT ;  /* 0x0000110012127848 */ /* 0x000fe40003fe0000 */
[----:B0-----:R-:W-:-:S05]  /*41b0*/  LEA R25, R26, R25, 0x18 ;  /* 0x000000191a197211 */ /* 0x001fca00078ec0ff */
[----:B------:R-:W-:Y:S02]  /*41c0*/  IMAD R31, R0, 0x44, R25 ;  /* 0x00000044001f7824 */ /* 0x000fe400078e0219 */
[--C-:B------:R-:W-:Y:S02]  /*41d0*/  IMAD R25, R22, 0x11, R18.reuse ;  /* 0x0000001116197824 */ /* 0x100fe400078e0212 */
[----:B------:R-:W0:Y:S01]  /*41e0*/  LDC.64 R22, c[0x4][RZ] ;  /* 0x01000000ff167b82 */ /* 0x000e220000000a00 */
[----:B------:R-:W-:Y:S02]  /*41f0*/  STS [R31], R19 ;  /* 0x000000131f007388 */ /* 0x000fe40000000800 */
[----:B------:R-:W-:Y:S02]  /*4200*/  VIMNMX.U32 R25, PT, PT, R25, 0x1100, PT ;  /* 0x0000110019197848 */ /* 0x000fe40003fe0000 */
[----:B------:R1:W-:Y:S03]  /*4210*/  STS [R31+0x4], R9 ;  /* 0x000004091f007388 */ /* 0x0003e60000000800 */
[----:B------:R-:W-:Y:S01]  /*4220*/  IMAD.IADD R26, R25, 0x1, -R18 ;  /* 0x00000001191a7824 */ /* 0x000fe200078e0a12 */
[----:B--2---:R2:W-:Y:S04]  /*4230*/  STS [R31+0x8], R24 ;  /* 0x000008181f007388 */ /* 0x0045e80000000800 */
[----:B------:R3:W-:Y:S01]  /*4240*/  STS [R31+0xc], R10 ;  /* 0x00000c0a1f007388 */ /* 0x0007e20000000800 */
[C---:B------:R-:W-:Y:S01]  /*4250*/  ISETP.GE.AND P0, PT, R29.reuse, R26, PT ;  /* 0x0000001a1d00720c */ /* 0x040fe20003f06270 */
[----:B------:R-:W-:Y:S01]  /*4260*/  IMAD.IADD R26, R29, 0x1, -R26 ;  /* 0x000000011d1a7824 */ /* 0x000fe200078e0a1a */
[----:B-1----:R-:W-:Y:S01]  /*4270*/  VIADDMNMX R9, R18, -R27, R29, PT ;  /* 0x8000001b12097246 */ /* 0x002fe2000380011d */
        /* <DEDUP_REMOVED lines=19> */
[----:B---3--:R-:W0:Y:S01]  /*43b0*/  S2R R11, SR_CgaCtaId ;  /* 0x00000000000b7919 */ /* 0x008e220000008800 */
[----:B------:R-:W-:Y:S01]  /*43c0*/  MOV R6, 0x400 ;  /* 0x0000040000067802 */ /* 0x000fe20000000f00 */
[----:B------:R-:W-:Y:S02]  /*43d0*/  IMAD.MOV.U32 R5, RZ, RZ, R9 ;  /* 0x000000ffff057224 */ /* 0x000fe400078e0009 */
[----:B------:R-:W-:Y:S01]  /*43e0*/  IMAD.IADD R14, R29, 0x1, R18 ;  /* 0x000000011d0e7824 */ /* 0x000fe200078e0212 */
[----:B0-----:R-:W-:-:S07]  /*43f0*/  LEA R15, R11, R6, 0x18 ;  /* 0x000000060b0f7211 */ /* 0x001fce00078ec0ff */
.L_x_1271:
        /* <DEDUP_REMOVED lines=19> */
.L_x_1270:
[----:B------:R-:W-:Y:S05]  /*4530*/  BSYNC.RECONVERGENT B0 ;  /* 0x0000000000007941 */ /* 0x000fea0003800200 */
.L_x_1269:
[----:B------:R-:W0:Y:S01]  /*4540*/  S2UR UR5, SR_CgaCtaId ;  /* 0x00000000000579c3 */ /* 0x000e220000008800 */
[----:B------:R-:W-:Y:S01]  /*4550*/  UMOV UR4, 0x400 ;  /* 0x0000040000047882 */ /* 0x000fe20000000000 */
[----:B------:R-:W-:Y:S01]  /*4560*/  IMAD.IADD R27, R27, 0x1, R24 ;  /* 0x000000011b1b7824 */ /* 0x000fe200078e0218 */
[----:B------:R-:W-:Y:S01]  /*4570*/  IADD3 R24, PT, PT, -R24, R18, R29 ;  /* 0x0000001218187210 */ /* 0x000fe20007ffe11d */
[----:B------:R-:W-:Y:S01]  /*4580*/  BSSY.RECONVERGENT B0, `(.L_x_1272) ;  /* 0x0000013000007945 */ /* 0x000fe20003800200 */
[----:B------:R-:W-:Y:S01]  /*4590*/  PLOP3.LUT P0, PT, PT, PT, PT, 0x8, 0x80 ;  /* 0x000000000080781c */ /* 0x000fe20003f0e170 */
[----:B---3--:R-:W-:Y:S01]  /*45a0*/  VIADD R5, R27, 0x1 ;  /* 0x000000011b057836 */ /* 0x008fe20000000000 */
        /* <DEDUP_REMOVED lines=16> */
.L_x_1273:
[----:B------:R-:W-:Y:S05]  /*46b0*/  BSYNC.RECONVERGENT B0 ;  /* 0x0000000000007941 */ /* 0x000fea0003800200 */
.L_x_1272:
        /* <DEDUP_REMOVED lines=21> */
.L_x_1275:
[----:B------:R-:W-:Y:S05]  /*4810*/  BSYNC.RECONVERGENT B0 ;  /* 0x0000000000007941 */ /* 0x000fea0003800200 */
.L_x_1274:
        /* <DEDUP_REMOVED lines=21> */
.L_x_1277:
[----:B------:R-:W-:Y:S05]  /*4970*/  BSYNC.RECONVERGENT B0 ;  /* 0x0000000000007941 */ /* 0x000fea0003800200 */
.L_x_1276:
        /* <DEDUP_REMOVED lines=21> */
.L_x_1279:
[----:B------:R-:W-:Y:S05]  /*4ad0*/  BSYNC.RECONVERGENT B0 ;  /* 0x0000000000007941 */ /* 0x000fea0003800200 */
.L_x_1278:
        /* <DEDUP_REMOVED lines=21> */
.L_x_1281:
[----:B------:R-:W-:Y:S05]  /*4c30*/  BSYNC.RECONVERGENT B0 ;  /* 0x0000000000007941 */ /* 0x000fea0003800200 */
.L_x_1280:
        /* <DEDUP_REMOVED lines=21> */
.L_x_1283:
[----:B------:R-:W-:Y:S05]  /*4d90*/  BSYNC.RECONVERGENT B0 ;  /* 0x0000000000007941 */ /* 0x000fea0003800200 */
.L_x_1282:
        /* <DEDUP_REMOVED lines=21> */
.L_x_1285:
[----:B------:R-:W-:Y:S05]  /*4ef0*/  BSYNC.RECONVERGENT B0 ;  /* 0x0000000000007941 */ /* 0x000fea0003800200 */
.L_x_1284:
        /* <DEDUP_REMOVED lines=21> */
.L_x_1287:
[----:B------:R-:W-:Y:S05]  /*5050*/  BSYNC.RECONVERGENT B0 ;  /* 0x0000000000007941 */ /* 0x000fea0003800200 */
.L_x_1286:
        /* <DEDUP_REMOVED lines=21> */
.L_x_1289:
[----:B------:R-:W-:Y:S05]  /*51b0*/  BSYNC.RECONVERGENT B0 ;  /* 0x0000000000007941 */ /* 0x000fea0003800200 */
.L_x_1288:
        /* <DEDUP_REMOVED lines=21> */
.L_x_1291:
[----:B------:R-:W-:Y:S05]  /*5310*/  BSYNC.RECONVERGENT B0 ;  /* 0x0000000000007941 */ /* 0x000fea0003800200 */
.L_x_1290:
        /* <DEDUP_REMOVED lines=21> */
.L_x_1293:
[----:B------:R-:W-:Y:S05]  /*5470*/  BSYNC.RECONVERGENT B0 ;  /* 0x0000000000007941 */ /* 0x000fea0003800200 */
.L_x_1292:
        /* <DEDUP_REMOVED lines=21> */
.L_x_1295:
[----:B------:R-:W-:Y:S05]  /*55d0*/  BSYNC.RECONVERGENT B0 ;  /* 0x0000000000007941 */ /* 0x000fea0003800200 */
.L_x_1294:
        /* <DEDUP_REMOVED lines=21> */
.L_x_1297:
[----:B------:R-:W-:Y:S05]  /*5730*/  BSYNC.RECONVERGENT B0 ;  /* 0x0000000000007941 */ /* 0x000fea0003800200 */
.L_x_1296:
        /* <DEDUP_REMOVED lines=20> */
.L_x_1299:
[----:B------:R-:W-:Y:S05]  /*5880*/  BSYNC.RECONVERGENT B0 ;  /* 0x0000000000007941 */ /* 0x000fea0003800200 */
.L_x_1298:
        /* <DEDUP_REMOVED lines=20> */
.L_x_1301:
[----:B------:R-:W-:Y:S05]  /*59d0*/  BSYNC.RECONVERGENT B0 ;  /* 0x0000000000007941 */ /* 0x000fea0003800200 */
.L_x_1300:
        /* <DEDUP_REMOVED lines=21> */
.L_x_1303:
[----:B------:R-:W-:Y:S05]  /*5b30*/  BSYNC.RECONVERGENT B0 ;  /* 0x0000000000007941 */ /* 0x000fea0003800200 */
.L_x_1302:
        /* <DEDUP_REMOVED lines=22> */
.L_x_1305:
[----:B------:R-:W-:Y:S05]  /*5ca0*/  BSYNC.RECONVERGENT B0 ;  /* 0x0000000000007941 */ /* 0x000fea0003800200 */
.L_x_1304:
[C---:B------:R-:W-:Y:S01]  /*5cb0*/  ISETP.GE.U32.AND P0, PT, R7.reuse, 0x81, PT ;  /* 0x000000810700780c */ /* 0x040fe20003f06070 */
[----:B------:R-:W-:-:S12]  /*5cc0*/  IMAD.SHL.U32 R7, R7, 0x2, RZ ;  /* 0x0000000207077824 */ /* 0x000fd800078e00ff */
[----:B------:R-:W-:Y:S05]  /*5cd0*/  @!P0 BRA `(.L_x_1306) ;  /* 0xffffffe000fc8947 */ /* 0x000fea000383ffff */
[----:B------:R-:W0:Y:S01]  /*5ce0*/  S2R R0, SR_TID.X ;  /* 0x0000000000007919 */ /* 0x000e220000002100 */
        /* <DEDUP_REMOVED lines=11> */
[----:B-----5:R-:W-:Y:S01]  /*5da0*/  IMAD R23, R18, 0x40, R7 ;  /* 0x0000004012177824 */ /* 0x020fe200078e0207 */
        /* <DEDUP_REMOVED lines=64> */
.L_x_1307:
        /* <DEDUP_REMOVED lines=56> */
.L_x_1268:
        /* <DEDUP_REMOVED lines=20> */
[----:B------:R-:W-:Y:S01]  /*6670*/  @!P1 IADD3 R4, P0, PT, R2, R3, RZ ;  /* 0x0000000302049210 */ /* 0x000fe20007f1e0ff */
[----:B------:R-:W-:-:S04]  /*6680*/  VIADD R5, R3, 0x80 ;  /* 0x0000008003057836 */ /* 0x000fc80000000000 */
        /* <DEDUP_REMOVED lines=8> */
[----:B------:R-:W-:Y:S01]  /*6710*/  @!P2 IMAD.X R8, RZ, RZ, RZ, P5 ;  /* 0x000000ffff08a224 */ /* 0x000fe200028e06ff */
[----:B-1----:R-:W-:-:S04]  /*6720*/  @!P2 LEA R16, P5, R4, R6, 0x2 ;  /* 0x000000060410a211 */ /* 0x002fc800078a10ff */
[----:B------:R-:W-:Y:S02]  /*6730*/  @!P2 LEA.HI.X R17, R4, R7, R8, 0x2, P5 ;  /* 0x000000070411a211 */ /* 0x000fe400028f1408 */
[----:B------:R-:W-:Y:S01]  /*6740*/  @!P3 IADD3 R4, P5, PT, R2, R3, RZ ;  /* 0x000000030204b210 */ /* 0x000fe20007fbe0ff */
[----:B------:R-:W-:-:S04]  /*6750*/  VIADD R19, R3, 0xc0 ;  /* 0x000000c003137836 */ /* 0x000fc80000000000 */
[----:B------:R-:W-:Y:S01]  /*6760*/  @!P3 IMAD.X R6, RZ, RZ, RZ, P5 ;  /* 0x000000ffff06b224 */ /* 0x000fe200028e06ff */
[----:B--2---:R-:W-:-:S04]  /*6770*/  @!P3 LEA R20, P5, R4, R10, 0x2 ;  /* 0x0000000a0414b211 */ /* 0x004fc800078a10ff */
[----:B------:R-:W-:Y:S02]  /*6780*/  @!P3 LEA.HI.X R21, R4, R11, R6, 0x2, P5 ;  /* 0x0000000b0415b211 */ /* 0x000fe400028f1406 */
[----:B------:R-:W-:-:S05]  /*6790*/  @!P4 IADD3 R4, P5, PT, R2, R3, RZ ;  /* 0x000000030204c210 */ /* 0x000fca0007fbe0ff */
[----:B------:R-:W-:Y:S02]  /*67a0*/  @!P4 IMAD.X R6, RZ, RZ, RZ, P5 ;  /* 0x000000ffff06c224 */ /* 0x000fe400028e06ff */
[----:B------:R-:W-:Y:S02]  /*67b0*/  VIADD R27, R3, 0x1a0 ;  /* 0x000001a0031b7836 */ /* 0x000fe40000000000 */
[----:B---3--:R-:W-:Y:S02]  /*67c0*/  IMAD.MOV.U32 R5, RZ, RZ, R9 ;  /* 0x000000ffff057224 */ /* 0x008fe400078e0009 */
[----:B------:R0:W2:Y:S01]  /*67d0*/  @!P1 LDG.E R9, desc[UR8][R22.64] ;  /* 0x0000000816099981 */ /* 0x0000a2000c1e1900 */
[-C--:B------:R-:W-:Y:S01]  /*67e0*/  ISETP.GE.AND P1, PT, R15, R18.reuse, PT ;  /* 0x000000120f00720c */ /* 0x080fe20003f26270 */
[--C-:B------:R-:W-:Y:S01]  /*67f0*/  IMAD.MOV.U32 R7, RZ, RZ, R5.reuse ;  /* 0x000000ffff077224 */ /* 0x100fe200078e0005 */
[----:B------:R-:W1:Y:S05]  /*6800*/  @!P0 LDC.64 R14, c[0x0][0x388] ;  /* 0x0000e200ff0e8b82 */ /* 0x000e6a0000000a00 */
[----:B------:R3:W4:Y:S01]  /*6810*/  @!P2 LDG.E R7, desc[UR8][R16.64+0x80] ;  /* 0x000080081007a981 */ /* 0x000722000c1e1900 */
[----:B------:R-:W-:Y:S01]  /*6820*/  ISETP.GE.AND P2, PT, R19, R18, PT ;  /* 0x000000121300720c */ /* 0x000fe20003f46270 */
[----:B------:R-:W-:Y:S01]  /*6830*/  IMAD.MOV.U32 R37, RZ, RZ, R5 ;  /* 0x000000ffff257224 */ /* 0x000fe200078e0005 */
[----:B0-----:R-:W-:Y:S01]  /*6840*/  @!P4 LEA R22, P5, R4, R12, 0x2 ;  /* 0x0000000c0416c211 */ /* 0x001fe200078a10ff */
[----:B------:R-:W-:-:S02]  /*6850*/  VIADD R19, R3, 0xe0 ;  /* 0x000000e003137836 */ /* 0x000fc40000000000 */
[----:B------:R-:W0:Y:S01]  /*6860*/  @!P1 LDC.64 R10, c[0x0][0x388] ;  /* 0x0000e200ff0a9b82 */ /* 0x000e220000000a00 */
[----:B------:R-:W-:Y:S01]  /*6870*/  @!P4 LEA.HI.X R23, R4, R13, R6, 0x2, P5 ;  /* 0x0000000d0417c211 */ /* 0x000fe200028f1406 */
[----:B------:R0:W5:Y:S01]  /*6880*/  @!P3 LDG.E R37, desc[UR8][R20.64+0x100] ;  /* 0x000100081425b981 */ /* 0x000162000c1e1900 */
[----:B------:R-:W-:Y:S01]  /*6890*/  @!P0 IADD3 R4, P5, PT, R2, R3, RZ ;  /* 0x0000000302048210 */ /* 0x000fe20007fbe0ff */
[----:B------:R-:W-:Y:S01]  /*68a0*/  IMAD.MOV.U32 R35, RZ, RZ, R5 ;  /* 0x000000ffff237224 */ /* 0x000fe200078e0005 */
[----:B------:R-:W-:Y:S01]  /*68b0*/  ISETP.GE.AND P3, PT, R19, R18, PT ;  /* 0x000000121300720c */ /* 0x000fe20003f66270 */
[----:B---3--:R-:W-:Y:S02]  /*68c0*/  VIADD R17, R3, 0x100 ;  /* 0x0000010003117836 */ /* 0x008fe40000000000 */
[----:B------:R-:W3:Y:S01]  /*68d0*/  @!P2 LDC.64 R12, c[0x0][0x388] ;  /* 0x0000e200ff0cab82 */ /* 0x000ee20000000a00 */
[----:B------:R-:W-:Y:S01]  /*68e0*/  @!P0 IMAD.X R6, RZ, RZ, RZ, P5 ;  /* 0x000000ffff068224 */ /* 0x000fe200028e06ff */
[----:B------:R3:W5:Y:S01]  /*68f0*/  @!P4 LDG.E R35, desc[UR8][R22.64+0x180] ;  /* 0x000180081623c981 */ /* 0x000762000c1e1900 */
[----:B-1----:R-:W-:-:S02]  /*6900*/  @!P0 LEA R16, P5, R4, R14, 0x2 ;  /* 0x0000000e04108211 */ /* 0x002fc400078a10ff */
[----:B------:R-:W-:Y:S02]  /*6910*/  ISETP.GE.AND P4, PT, R17, R18, PT ;  /* 0x000000121100720c */ /* 0x000fe40003f86270 */
[----:B------:R-:W-:Y:S02]  /*6920*/  @!P0 LEA.HI.X R17, R4, R15, R6, 0x2, P5 ;  /* 0x0000000f04118211 */ /* 0x000fe400028f1406 */
[----:B------:R-:W-:Y:S01]  /*6930*/  @!P1 IADD3 R4, P5, PT, R2, R3, RZ ;  /* 0x0000000302049210 */ /* 0x000fe20007fbe0ff */
[--C-:B------:R-:W-:Y:S01]  /*6940*/  IMAD.MOV.U32 R33, RZ, RZ, R5.reuse ;  /* 0x000000ffff217224 */ /* 0x100fe200078e0005 */
[----:B------:R-:W1:Y:S01]  /*6950*/  @!P3 LDC.64 R14, c[0x0][0x388] ;  /* 0x0000e200ff0ebb82 */ /* 0x000e620000000a00 */
[----:B------:R-:W-:Y:S02]  /*6960*/  VIADD R19, R3, 0x120 ;  /* 0x0000012003137836 */ /* 0x000fe40000000000 */
[----:B------:R-:W-:Y:S01]  /*6970*/  @!P1 IMAD.X R6, RZ, RZ, RZ, P5 ;  /* 0x000000ffff069224 */ /* 0x000fe200028e06ff */
[C---:B0-----:R-:W-:Y:S01]  /*6980*/  @!P1 LEA R20, P5, R4.reuse, R10, 0x2 ;  /* 0x0000000a04149211 */ /* 0x041fe200078a10ff */
[----:B------:R0:W5:Y:S01]  /*6990*/  @!P0 LDG.E R33, desc[UR8][R16.64+0x200] ;  /* 0x0002000810218981 */ /* 0x000162000c1e1900 */
[----:B------:R-:W-:Y:S01]  /*69a0*/  ISETP.GE.AND P0, PT, R19, R18, PT ;  /* 0x000000121300720c */ /* 0x000fe20003f06270 */
[----:B------:R-:W-:Y:S01]  /*69b0*/  IMAD.MOV.U32 R31, RZ, RZ, R5 ;  /* 0x000000ffff1f7224 */ /* 0x000fe200078e0005 */
[----:B------:R-:W-:Y:S01]  /*69c0*/  @!P1 LEA.HI.X R21, R4, R11, R6, 0x2, P5 ;  /* 0x0000000b04159211 */ /* 0x000fe200028f1406 */
[----:B------:R-:W-:Y:S01]  /*69d0*/  VIADD R19, R3, 0x140 ;  /* 0x0000014003137836 */ /* 0x000fe20000000000 */
[----:B------:R-:W1:Y:S01]  /*69e0*/  @!P4 LDC.64 R10, c[0x0][0x388] ;  /* 0x0000e200ff0acb82 */ /* 0x000e620000000a00 */
[----:B------:R-:W-:-:S02]  /*69f0*/  @!P2 IADD3 R4, P5, PT, R2, R3, RZ ;  /* 0x000000030204a210 */ /* 0x000fc40007fbe0ff */
[----:B------:R1:W5:Y:S01]  /*6a00*/  @!P1 LDG.E R31, desc[UR8][R20.64+0x280] ;  /* 0x00028008141f9981 */ /* 0x000362000c1e1900 */
[----:B------:R-:W-:Y:S02]  /*6a10*/  ISETP.GE.AND P1, PT, R19, R18, PT ;  /* 0x000000121300720c */ /* 0x000fe40003f26270 */
[----:B------:R-:W-:Y:S01]  /*6a20*/  @!P2 IMAD.X R6, RZ, RZ, RZ, P5 ;  /* 0x000000ffff06a224 */ /* 0x000fe200028e06ff */
[C---:B---3--:R-:W-:Y:S02]  /*6a30*/  @!P2 LEA R12, P5, R4.reuse, R12, 0x2 ;  /* 0x0000000c040ca211 */ /* 0x048fe400078a10ff */
[----:B------:R-:W3:Y:S02]  /*6a40*/  @!P0 LDC.64 R22, c[0x0][0x388] ;  /* 0x0000e200ff168b82 */ /* 0x000ee40000000a00 */
[----:B------:R-:W-:Y:S02]  /*6a50*/  @!P2 LEA.HI.X R13, R4, R13, R6, 0x2, P5 ;  /* 0x0000000d040da211 */ /* 0x000fe400028f1406 */
[CC--:B------:R-:W-:Y:S01]  /*6a60*/  @!P3 IADD3 R4, P5, PT, R2.reuse, R3.reuse, RZ ;  /* 0x000000030204b210 */ /* 0x0c0fe20007fbe0ff */
[----:B------:R-:W-:Y:S01]  /*6a70*/  IMAD.MOV.U32 R19, RZ, RZ, R5 ;  /* 0x000000ffff137224 */ /* 0x000fe200078e0005 */
[----:B------:R-:W-:Y:S01]  /*6a80*/  @!P4 IADD3 R8, P6, PT, R2, R3, RZ ;  /* 0x000000030208c210 */ /* 0x000fe20007fde0ff */
[----:B0-----:R-:W-:Y:S01]  /*6a90*/  VIADD R17, R3, 0x160 ;  /* 0x0000016003117836 */ /* 0x001fe20000000000 */
[----:B------:R-:W0:Y:S01]  /*6aa0*/  @!P1 LDC.64 R24, c[0x0][0x388] ;  /* 0x0000e200ff189b82 */ /* 0x000e220000000a00 */
[----:B------:R-:W-:Y:S01]  /*6ab0*/  @!P3 IMAD.X R6, RZ, RZ, RZ, P5 ;  /* 0x000000ffff06b224 */ /* 0x000fe200028e06ff */
[----:B-1----:R-:W-:Y:S01]  /*6ac0*/  @!P3 LEA R14, P5, R4, R14, 0x2 ;  /* 0x0000000e040eb211 */ /* 0x002fe200078a10ff */
[----:B------:R1:W5:Y:S01]  /*6ad0*/  @!P2 LDG.E R19, desc[UR8][R12.64+0x300] ;  /* 0x000300080c13a981 */ /* 0x000362000c1e1900 */
[----:B------:R-:W-:-:S02]  /*6ae0*/  ISETP.GE.AND P2, PT, R17, R18, PT ;  /* 0x000000121100720c */ /* 0x000fc40003f46270 */
[----:B------:R-:W-:Y:S01]  /*6af0*/  @!P3 LEA.HI.X R15, R4, R15, R6, 0x2, P5 ;  /* 0x0000000f040fb211 */ /* 0x000fe200028f1406 */
[----:B------:R-:W-:Y:S01]  /*6b00*/  @!P4 IMAD.X R4, RZ, RZ, RZ, P6 ;  /* 0x000000ffff04c224 */ /* 0x000fe200030e06ff */
[C---:B------:R-:W-:Y:S01]  /*6b10*/  @!P4 LEA R10, P5, R8.reuse, R10, 0x2 ;  /* 0x0000000a080ac211 */ /* 0x040fe200078a10ff */
[--C-:B------:R-:W-:Y:S02]  /*6b20*/  IMAD.MOV.U32 R17, RZ, RZ, R5.reuse ;  /* 0x000000ffff117224 */ /* 0x100fe400078e0005 */
[----:B------:R-:W-:Y:S01]  /*6b30*/  VIADD R21, R3, 0x180 ;  /* 0x0000018003157836 */ /* 0x000fe20000000000 */
[----:B------:R-:W-:Y:S01]  /*6b40*/  @!P4 LEA.HI.X R11, R8, R11, R4, 0x2, P5 ;  /* 0x0000000b080bc211 */ /* 0x000fe200028f1404 */
[----:B-1----:R-:W-:Y:S01]  /*6b50*/  IMAD.MOV.U32 R13, RZ, RZ, R5 ;  /* 0x000000ffff0d7224 */ /* 0x002fe200078e0005 */
[----:B------:R-:W-:Y:S01]  /*6b60*/  @!P0 IADD3 R4, P5, PT, R2, R3, RZ ;  /* 0x0000000302048210 */ /* 0x000fe20007fbe0ff */
[----:B------:R1:W5:Y:S01]  /*6b70*/  @!P3 LDG.E R17, desc[UR8][R14.64+0x380] ;  /* 0x000380080e11b981 */ /* 0x000362000c1e1900 */
[----:B------:R-:W-:-:S02]  /*6b80*/  ISETP.GE.AND P3, PT, R21, R18, PT ;  /* 0x000000121500720c */ /* 0x000fc40003f66270 */
[----:B------:R-:W0:Y:S01]  /*6b90*/  @!P2 LDC.64 R20, c[0x0][0x388] ;  /* 0x0000e200ff14ab82 */ /* 0x000e220000000a00 */
[----:B------:R0:W5:Y:S01]  /*6ba0*/  @!P4 LDG.E R13, desc[UR8][R10.64+0x400] ;  /* 0x000400080a0dc981 */ /* 0x000162000c1e1900 */
[----:B------:R-:W-:Y:S01]  /*6bb0*/  @!P0 IMAD.X R6, RZ, RZ, RZ, P5 ;  /* 0x000000ffff068224 */ /* 0x000fe200028e06ff */
[----:B------:R-:W-:Y:S01]  /*6bc0*/  ISETP.GE.AND P4, PT, R27, R18, PT ;  /* 0x000000121b00720c */ /* 0x000fe20003f86270 */
[----:B------:R-:W-:Y:S01]  /*6bd0*/  VIADD R27, R3, 0x1c0 ;  /* 0x000001c0031b7836 */ /* 0x000fe20000000000 */
[----:B---3--:R-:W-:Y:S02]  /*6be0*/  @!P0 LEA R22, P5, R4, R22, 0x2 ;  /* 0x0000001604168211 */ /* 0x008fe400078a10ff */
[----:B------:R-:W-:Y:S01]  /*6bf0*/  @!P1 IADD3 R8, P6, PT, R2, R3, RZ ;  /* 0x0000000302089210 */ /* 0x000fe20007fde0ff */
[--C-:B-1----:R-:W-:Y:S01]  /*6c00*/  IMAD.MOV.U32 R15, RZ, RZ, R5.reuse ;  /* 0x000000ffff0f7224 */ /* 0x102fe200078e0005 */
[----:B------:R-:W-:Y:S02]  /*6c10*/  @!P0 LEA.HI.X R23, R4, R23, R6, 0x2, P5 ;  /* 0x0000001704178211 */ /* 0x000fe400028f1406 */
[----:B------:R-:W-:Y:S01]  /*6c20*/  ISETP.GE.AND P5, PT, R27, R18, PT ;  /* 0x000000121b00720c */ /* 0x000fe20003fa6270 */
[----:B------:R-:W-:Y:S01]  /*6c30*/  @!P1 IMAD.X R4, RZ, RZ, RZ, P6 ;  /* 0x000000ffff049224 */ /* 0x000fe200030e06ff */
[C---:B0-----:R-:W-:Y:S01]  /*6c40*/  @!P1 LEA R24, P6, R8.reuse, R24, 0x2 ;  /* 0x0000001808189211 */ /* 0x041fe200078c10ff */
[----:B------:R-:W-:Y:S01]  /*6c50*/  VIADD R27, R3, 0x1e0 ;  /* 0x000001e0031b7836 */ /* 0x000fe20000000000 */
[----:B------:R0:W3:Y:S01]  /*6c60*/  @!P0 LDG.E R15, desc[UR8][R22.64+0x480] ;  /* 0x00048008160f8981 */ /* 0x0000e2000c1e1900 */
[----:B------:R-:W-:Y:S01]  /*6c70*/  IMAD.MOV.U32 R11, RZ, RZ, R5 ;  /* 0x000000ffff0b7224 */ /* 0x000fe200078e0005 */
[----:B------:R-:W-:Y:S01]  /*6c80*/  @!P1 LEA.HI.X R25, R8, R25, R4, 0x2, P6 ;  /* 0x0000001908199211 */ /* 0x000fe200030f1404 */
[----:B------:R-:W1:Y:S01]  /*6c90*/  @!P3 LDC.64 R28, c[0x0][0x388] ;  /* 0x0000e200ff1cbb82 */ /* 0x000e620000000a00 */
[----:B------:R-:W-:Y:S01]  /*6ca0*/  ISETP.GE.AND P0, PT, R27, R18, PT ;  /* 0x000000121b00720c */ /* 0x000fe20003f06270 */
[----:B------:R-:W-:-:S02]  /*6cb0*/  VIADD R27, R3, 0x200 ;  /* 0x00000200031b7836 */ /* 0x000fc40000000000 */
[----:B------:R1:W3:Y:S01]  /*6cc0*/  @!P1 LDG.E R11, desc[UR8][R24.64+0x500] ;  /* 0x00050008180b9981 */ /* 0x0002e2000c1e1900 */
[----:B------:R-:W-:Y:S02]  /*6cd0*/  @!P2 IADD3 R4, P6, PT, R2, R3, RZ ;  /* 0x000000030204a210 */ /* 0x000fe40007fde0ff */
[----:B------:R-:W-:Y:S01]  /*6ce0*/  ISETP.GE.AND P1, PT, R27, R18, PT ;  /* 0x000000121b00720c */ /* 0x000fe20003f26270 */
[----:B0-----:R-:W0:Y:S02]  /*6cf0*/  @!P5 LDC.64 R22, c[0x0][0x388] ;  /* 0x0000e200ff16db82 */ /* 0x001e240000000a00 */
[----:B------:R-:W-:-:S06]  /*6d00*/  @!P2 IMAD.X R6, RZ, RZ, RZ, P6 ;  /* 0x000000ffff06a224 */ /* 0x000fcc00030e06ff */
[----:B------:R-:W0:Y:S01]  /*6d10*/  @!P4 LDC.64 R26, c[0x0][0x388] ;  /* 0x0000e200ff1acb82 */ /* 0x000e220000000a00 */
[----:B------:R-:W-:Y:S01]  /*6d20*/  @!P2 LEA R40, P6, R4, R20, 0x2 ;  /* 0x000000140428a211 */ /* 0x000fe200078c10ff */
[----:B------:R-:W-:-:S03]  /*6d30*/  IMAD.MOV.U32 R39, RZ, RZ, R5 ;  /* 0x000000ffff277224 */ /* 0x000fc600078e0005 */
[----:B------:R-:W-:Y:S02]  /*6d40*/  @!P2 LEA.HI.X R41, R4, R21, R6, 0x2, P6 ;  /* 0x000000150429a211 */ /* 0x000fe400030f1406 */
[-C--:B------:R-:W-:Y:S01]  /*6d50*/  @!P3 IADD3 R4, P6, PT, R2, R3.reuse, RZ ;  /* 0x000000030204b210 */ /* 0x080fe20007fde0ff */
[----:B------:R-:W0:Y:S02]  /*6d60*/  @!P0 LDC.64 R20, c[0x0][0x388] ;  /* 0x0000e200ff148b82 */ /* 0x000e240000000a00 */
[----:B------:R1:W3:Y:S02]  /*6d70*/  @!P2 LDG.E R39, desc[UR8][R40.64+0x580] ;  /* 0x000580082827a981 */ /* 0x0002e4000c1e1900 */
        /* <DEDUP_REMOVED lines=8> */
[----:B------:R1:W3:Y:S01]  /*6e00*/  @!P3 LDG.E R43, desc[UR8][R28.64+0x600] ;  /* 0x000600081c2bb981 */ /* 0x0002e2000c1e1900 */
[----:B0-----:R-:W-:Y:S02]  /*6e10*/  @!P4 LEA R26, P2, R8, R26, 0x2 ;  /* 0x0000001a081ac211 */ /* 0x001fe400078410ff */
[----:B------:R-:W-:Y:S02]  /*6e20*/  @!P5 IADD3 R10, P3, PT, R2, R3, RZ ;  /* 0x00000003020ad210 */ /* 0x000fe40007f7e0ff */
[----:B------:R-:W-:Y:S02]  /*6e30*/  @!P4 LEA.HI.X R27, R8, R27, R4, 0x2, P2 ;  /* 0x0000001b081bc211 */ /* 0x000fe400010f1404 */
[-C--:B------:R-:W-:Y:S01]  /*6e40*/  @!P0 IADD3 R4, P2, PT, R2, R3.reuse, RZ ;  /* 0x0000000302048210 */ /* 0x080fe20007f5e0ff */
[----:B------:R-:W-:Y:S01]  /*6e50*/  @!P5 IMAD.X R8, RZ, RZ, RZ, P3 ;  /* 0x000000ffff08d224 */ /* 0x000fe200018e06ff */
[----:B------:R-:W-:Y:S01]  /*6e60*/  @!P5 LEA R22, P3, R10, R22, 0x2 ;  /* 0x000000160a16d211 */ /* 0x000fe200078610ff */
[----:B------:R0:W3:Y:S01]  /*6e70*/  @!P4 LDG.E R41, desc[UR8][R26.64+0x680] ;  /* 0x000680081a29c981 */ /* 0x0000e2000c1e1900 */
        /* <DEDUP_REMOVED lines=10> */
[----:B------:R-:W3:Y:S04]  /*6f20*/  @!P5 LDG.E R29, desc[UR8][R22.64+0x700] ;  /* 0x00070008161dd981 */ /* 0x000ee8000c1e1900 */
[----:B------:R-:W3:Y:S04]  /*6f30*/  @!P0 LDG.E R45, desc[UR8][R20.64+0x780] ;  /* 0x00078008142d8981 */ /* 0x000ee8000c1e1900 */
[----:B------:R-:W3:Y:S01]  /*6f40*/  @!P1 LDG.E R5, desc[UR8][R24.64+0x800] ;  /* 0x0008000818059981 */ /* 0x000ee2000c1e1900 */
[----:B------:R-:W1:Y:S01]  /*6f50*/  S2R R8, SR_LANEID ;  /* 0x0000000000087919 */ /* 0x000e620000000000 */
[----:B------:R-:W1:Y:S01]  /*6f60*/  S2UR UR5, SR_CgaCtaId ;  /* 0x00000000000579c3 */ /* 0x000e620000008800 */
[----:B0-----:R-:W-:Y:S01]  /*6f70*/  SHF.R.U32.HI R27, RZ, 0x5, R0 ;  /* 0x00000005ff1b7819 */ /* 0x001fe20000011600 */
[----:B------:R-:W-:-:S02]  /*6f80*/  UMOV UR4, 0x400 ;  /* 0x0000040000047882 */ /* 0x000fc40000000000 */
[----:B-1----:R-:W-:Y:S02]  /*6f90*/  ULEA UR4, UR5, UR4, 0x18 ;  /* 0x0000000405047291 */ /* 0x002fe4000f8ec0ff */
[----:B------:R-:W-:-:S04]  /*6fa0*/  IMAD R27, R27, 0x220, R8 ;  /* 0x000002201b1b7824 */ /* 0x000fc800078e0208 */
[----:B------:R-:W-:Y:S01]  /*6fb0*/  IMAD R8, R8, 0x10, R27 ;  /* 0x0000001008087824 */ /* 0x000fe200078e021b */
[----:B------:R-:W-:-:S04]  /*6fc0*/  LEA R16, R27, UR4, 0x2 ;  /* 0x000000041b107c11 */ /* 0x000fc8000f8e10ff */
[----:B------:R-:W-:Y:S01]  /*6fd0*/  LEA R8, R8, UR4, 0x2 ;  /* 0x0000000408087c11 */ /* 0x000fe2000f8e10ff */
[----:B--2---:R-:W-:Y:S04]  /*6fe0*/  STS [R16], R9 ;  /* 0x0000000910007388 */ /* 0x004fe80000000800 */
        /* <DEDUP_REMOVED lines=8> */
[----:B---3--:R-:W-:Y:S04]  /*7070*/  STS [R16+0x480], R15 ;  /* 0x0004800f10007388 */ /* 0x008fe80000000800 */
        /* <DEDUP_REMOVED lines=26> */
[----:B------:R-:W0:Y:S08]  /*7220*/  LDC.64 R20, c[0x4][RZ] ;  /* 0x01000000ff147b82 */ /* 0x000e300000000a00 */
[----:B------:R-:W-:Y:S01]  /*7230*/  PREEXIT ;  /* 0x000000000000782d */ /* 0x000fe20000000000 */
[----:B0-----:R-:W1:Y:S01]  /*7240*/  LDG.E.64 R20, desc[UR8][R20.64] ;  /* 0x0000000814147981 */ /* 0x001e62000c1e1b00 */
[----:B------:R-:W-:-:S04]  /*7250*/  IMAD R39, R0, 0x11, RZ ;  /* 0x0000001100277824 */ /* 0x000fc800078e02ff */
[----:B------:R-:W-:-:S05]  /*7260*/  VIADD R7, R39, 0x1 ;  /* 0x0000000127077836 */ /* 0x000fca0000000000 */
[----:B------:R-:W-:-:S13]  /*7270*/  ISETP.GE.U32.AND P3, PT, R7, R18, PT ;  /* 0x000000120700720c */ /* 0x000fda0003f66070 */
[----:B-1----:R-:W-:-:S04]  /*7280*/  @!P3 IMAD.WIDE R42, R13, 0x4, R20 ;  /* 0x000000040d2ab825 */ /* 0x002fc800078e0214 */
[----:B--2---:R-:W-:Y:S02]  /*7290*/  @!P3 IMAD.WIDE R36, R6, 0x4, R20 ;  /* 0x000000040624b825 */ /* 0x004fe400078e0214 */
[----:B------:R-:W2:Y:S04]  /*72a0*/  @!P3 LD.E R42, desc[UR8][R42.64] ;  /* 0x000000082a2ab980 */ /* 0x000ea8000c101900 */
[----:B------:R-:W2:Y:S01]  /*72b0*/  @!P3 LD.E R37, desc[UR8][R36.64] ;  /* 0x000000082425b980 */ /* 0x000ea2000c101900 */
[----:B------:R-:W-:Y:S02]  /*72c0*/  VIADD R7, R39, 0x2 ;  /* 0x0000000227077836 */ /* 0x000fe40000000000 */
[----:B------:R-:W-:-:S03]  /*72d0*/  IMAD.MOV.U32 R11, RZ, RZ, R13 ;  /* 0x000000ffff0b7224 */ /* 0x000fc600078e000d */
[----:B------:R-:W-:-:S13]  /*72e0*/  ISETP.GE.U32.AND P2, PT, R7, R18, PT ;  /* 0x000000120700720c */ /* 0x000fda0003f46070 */
[----:B---3--:R-:W-:-:S06]  /*72f0*/  @!P2 IMAD.WIDE R40, R26, 0x4, R20 ;  /* 0x000000041a28a825 */ /* 0x008fcc00078e0214 */
[----:B------:R-:W3:Y:S01]  /*7300*/  @!P2 LD.E R41, desc[UR8][R40.64] ;  /* 0x000000082829a980 */ /* 0x000ee2000c101900 */
[----:B--2---:R-:W-:-:S04]  /*7310*/  @!P3 ISETP.GE.AND P0, PT, R42, R37, PT ;  /* 0x000000252a00b20c */ /* 0x004fc80003f06270 */
[----:B------:R-:W-:-:S05]  /*7320*/  @!P3 SEL R11, R6, R13, !P0 ;  /* 0x0000000d060bb207 */ /* 0x000fca0004000000 */
[----:B------:R-:W-:-:S06]  /*7330*/  @!P2 IMAD.WIDE R44, R11, 0x4, R20 ;  /* 0x000000040b2ca825 */ /* 0x000fcc00078e0214 */
[----:B------:R-:W3:Y:S01]  /*7340*/  @!P2 LD.E R44, desc[UR8][R44.64] ;  /* 0x000000082c2ca980 */ /* 0x000ee2000c101900 */
[----:B------:R-:W-:-:S05]  /*7350*/  VIADD R7, R39, 0x3 ;  /* 0x0000000327077836 */ /* 0x000fca0000000000 */
[----:B------:R-:W-:Y:S01]  /*7360*/  ISETP.GE.U32.AND P1, PT, R7, R18, PT ;  /* 0x000000120700720c */ /* 0x000fe20003f26070 */
        /* <DEDUP_REMOVED lines=8> */
[----:B------:R-:W-:Y:S01]  /*73f0*/  ISETP.GE.U32.AND P0, PT, R7, R18, PT ;  /* 0x000000120700720c */ /* 0x000fe20003f06070 */
        /* <DEDUP_REMOVED lines=17> */
[----:B------:R-:W-:Y:S01]  /*7510*/  ISETP.GE.U32.AND P5, PT, R7, R18, PT ;  /* 0x000000120700720c */ /* 0x000fe20003fa6070 */
[----:B------:R-:W-:Y:S01]  /*7520*/  IMAD.MOV.U32 R7, RZ, RZ, R10 ;  /* 0x000000ffff077224 */ /* 0x000fe200078e000a */
[----:B--2---:R-:W-:-:S04]  /*7530*/  @!P4 ISETP.GE.AND P6, PT, R42, R37, PT ;  /* 0x000000252a00c20c */ /* 0x004fc80003fc6270 */
[----:B------:R-:W-:-:S07]  /*7540*/  @!P4 SEL R7, R23, R10, !P6 ;  /* 0x0000000a1707c207 */ /* 0x000fce0007000000 */
[----:B------:R-:W-:-:S04]  /*7550*/  @!P5 IMAD.WIDE R36, R17, 0x4, R20 ;  /* 0x000000041124d825 */ /* 0x000fc800078e0214 */
[----:B------:R-:W-:Y:S02]  /*7560*/  @!P5 IMAD.WIDE R40, R7, 0x4, R20 ;  /* 0x000000040728d825 */ /* 0x000fe400078e0214 */
[----:B------:R-:W2:Y:S04]  /*7570*/  @!P5 LD.E R37, desc[UR8][R36.64] ;  /* 0x000000082425d980 */ /* 0x000ea8000c101900 */
[----:B------:R-:W2:Y:S01]  /*7580*/  @!P5 LD.E R40, desc[UR8][R40.64] ;  /* 0x000000082828d980 */ /* 0x000ea2000c101900 */
[----:B------:R-:W-:Y:S02]  /*7590*/  VIADD R27, R39, 0x7 ;  /* 0x00000007271b7836 */ /* 0x000fe40000000000 */
[----:B------:R-:W-:Y:S02]  /*75a0*/  IMAD.MOV.U32 R14, RZ, RZ, R13 ;  /* 0x000000ffff0e7224 */ /* 0x000fe400078e000d */
[----:B------:R-:W-:Y:S01]  /*75b0*/  @!P3 IMAD.MOV.U32 R14, RZ, RZ, R6 ;  /* 0x000000ffff0eb224 */ /* 0x000fe200078e0006 */
[----:B------:R-:W-:Y:S01]  /*75c0*/  ISETP.GE.U32.AND P3, PT, R27, R18, PT ;  /* 0x000000121b00720c */ /* 0x000fe20003f66070 */
[----:B------:R-:W-:-:S02]  /*75d0*/  IMAD.MOV.U32 R6, RZ, RZ, R7 ;  /* 0x000000ffff067224 */ /* 0x000fc400078e0007 */
[----:B------:R-:W-:Y:S01]  /*75e0*/  @!P2 IMAD.MOV.U32 R11, RZ, RZ, R26 ;  /* 0x000000ffff0ba224 */ /* 0x000fe200078e001a */
[----:B--2---:R-:W-:-:S04]  /*75f0*/  @!P5 ISETP.GE.AND P6, PT, R40, R37, PT ;  /* 0x000000252800d20c */ /* 0x004fc80003fc6270 */
[----:B------:R-:W-:-:S05]  /*7600*/  @!P5 SEL R6, R17, R7, !P6 ;  /* 0x000000071106d207 */ /* 0x000fca0007000000 */
[----:B------:R-:W-:-:S04]  /*7610*/  @!P3 IMAD.WIDE R40, R19, 0x4, R20 ;  /* 0x000000041328b825 */ /* 0x000fc800078e0214 */
[----:B------:R-:W-:Y:S02]  /*7620*/  @!P3 IMAD.WIDE R26, R6, 0x4, R20 ;  /* 0x00000004061ab825 */ /* 0x000fe400078e0214 */
[----:B------:R-:W2:Y:S04]  /*7630*/  @!P3 LD.E R41, desc[UR8][R40.64] ;  /* 0x000000082829b980 */ /* 0x000ea8000c101900 */
        /* <DEDUP_REMOVED lines=10> */
[----:B------:R-:W-:Y:S02]  /*76e0*/  @!P1 IMAD.MOV.U32 R12, RZ, RZ, R15 ;  /* 0x000000ffff0c9224 */ /* 0x000fe400078e000f */
[----:B------:R-:W-:-:S05]  /*76f0*/  VIADD R15, R39, 0x9 ;  /* 0x00000009270f7836 */ /* 0x000fca0000000000 */
[----:B------:R-:W-:Y:S01]  /*7700*/  ISETP.GE.U32.AND P1, PT, R15, R18, PT ;  /* 0x000000120f00720c */ /* 0x000fe20003f26070 */
        /* <DEDUP_REMOVED lines=8> */
[----:B------:R-:W-:-:S03]  /*7790*/  @!P0 IMAD.MOV.U32 R9, RZ, RZ, R24 ;  /* 0x000000ffff098224 */ /* 0x000fc600078e0018 */
[----:B------:R-:W-:Y:S01]  /*77a0*/  ISETP.GE.U32.AND P0, PT, R27, R18, PT ;  /* 0x000000121b00720c */ /* 0x000fe20003f06070 */
[----:B------:R-:W-:Y:S01]  /*77b0*/  IMAD.MOV.U32 R37, RZ, RZ, R15 ;  /* 0x000000ffff257224 */ /* 0x000fe200078e000f */
[----:B---3--:R-:W-:-:S04]  /*77c0*/  @!P1 ISETP.GE.AND P6, PT, R40, R43, PT ;  /* 0x0000002b2800920c */ /* 0x008fc80003fc6270 */
        /* <DEDUP_REMOVED lines=38> */
[----:B------:R-:W-:Y:S02]  /*7a30*/  IMAD.MOV.U32 R24, RZ, RZ, R19 ;  /* 0x000000ffff187224 */ /* 0x000fe400078e0013 */
        /* <DEDUP_REMOVED lines=17> */
[C---:B------:R-:W-:Y:S01]  /*7b50*/  ISETP.GE.U32.AND P0, PT, R39.reuse, R18, PT ;  /* 0x000000122700720c */ /* 0x040fe20003f06070 */
[----:B------:R-:W-:Y:S02]  /*7b60*/  VIADD R39, R39, 0x10 ;  /* 0x0000001027277836 */ /* 0x000fe40000000000 */
[----:B------:R-:W-:-:S02]  /*7b70*/  @!P4 IMAD.MOV.U32 R35, RZ, RZ, R25 ;  /* 0x000000ffff23c224 */ /* 0x000fc400078e0019 */
[----:B------:R-:W-:Y:S01]  /*7b80*/  IMAD.MOV.U32 R25, RZ, RZ, R32 ;  /* 0x000000ffff197224 */ /* 0x000fe200078e0020 */
[----:B------:R-:W-:Y:S01]  /*7b90*/  ISETP.GE.U32.AND P4, PT, R39, R18, PT ;  /* 0x000000122700720c */ /* 0x000fe20003f86070 */
        /* <DEDUP_REMOVED lines=10> */
[--C-:B------:R-:W-:Y:S02]  /*7c40*/  IMAD.WIDE R30, R13, 0x4, R20.reuse ;  /* 0x000000040d1e7825 */ /* 0x100fe400078e0214 */
[----:B------:R-:W2:Y:S02]  /*7c50*/  LD.E R23, desc[UR8][R22.64] ;  /* 0x0000000816177980 */ /* 0x000ea4000c101900 */
[----:B------:R-:W-:-:S04]  /*7c60*/  IMAD.WIDE R44, R12, 0x4, R20 ;  /* 0x000000040c2c7825 */ /* 0x000fc800078e0214 */
[--C-:B------:R-:W-:Y:S01]  /*7c70*/  IMAD.WIDE R40, R11, 0x4, R20.reuse ;  /* 0x000000040b287825 */ /* 0x100fe200078e0214 */
[----:B------:R0:W3:Y:S03]  /*7c80*/  LD.E R26, desc[UR8][R44.64] ;  /* 0x000000082c1a7980 */ /* 0x0000e6000c101900 */
[--C-:B------:R-:W-:Y:S01]  /*7c90*/  IMAD.WIDE R42, R10, 0x4, R20.reuse ;  /* 0x000000040a2a7825 */ /* 0x100fe200078e0214 */
[----:B------:R-:W2:Y:S03]  /*7ca0*/  LD.E R22, desc[UR8][R30.64] ;  /* 0x000000081e167980 */ /* 0x000ea6000c101900 */
[--C-:B------:R-:W-:Y:S01]  /*7cb0*/  IMAD.WIDE R38, R9, 0x4, R20.reuse ;  /* 0x0000000409267825 */ /* 0x100fe200078e0214 */
[----:B------:R1:W3:Y:S04]  /*7cc0*/  LD.E R27, desc[UR8][R40.64] ;  /* 0x00000008281b7980 */ /* 0x0002e8000c101900 */
[----:B------:R4:W5:Y:S04]  /*7cd0*/  LD.E R5, desc[UR8][R42.64] ;  /* 0x000000082a057980 */ /* 0x000968000c101900 */
[----:B------:R4:W5:Y:S01]  /*7ce0*/  LD.E R4, desc[UR8][R38.64] ;  /* 0x0000000826047980 */ /* 0x000962000c101900 */
[----:B0-----:R-:W-:-:S04]  /*7cf0*/  IMAD.WIDE R44, R15, 0x4, R20 ;  /* 0x000000040f2c7825 */ /* 0x001fc800078e0214 */
[----:B-1----:R-:W-:-:S04]  /*7d00*/  IMAD.WIDE R40, R29, 0x4, R20 ;  /* 0x000000041d287825 */ /* 0x002fc800078e0214 */
[----:B------:R-:W-:-:S04]  /*7d10*/  IMAD.WIDE R30, R6, 0x4, R20 ;  /* 0x00000004061e7825 */ /* 0x000fc800078e0214 */
[--C-:B----4-:R-:W-:Y:S01]  /*7d20*/  IMAD.WIDE R42, R35, 0x4, R20.reuse ;  /* 0x00000004232a7825 */ /* 0x110fe200078e0214 */
[----:B------:R0:W4:Y:S03]  /*7d30*/  LD.E R25, desc[UR8][R30.64] ;  /* 0x000000081e197980 */ /* 0x000126000c101900 */
[----:B------:R-:W-:-:S04]  /*7d40*/  IMAD.WIDE R38, R37, 0x4, R20 ;  /* 0x0000000425267825 */ /* 0x000fc800078e0214 */
[----:B0-----:R-:W-:-:S06]  /*7d50*/  IMAD.WIDE R30, R17, 0x4, R20 ;  /* 0x00000004111e7825 */ /* 0x001fcc00078e0214 */
[----:B------:R-:W4:Y:S01]  /*7d60*/  LD.E R31, desc[UR8][R30.64] ;  /* 0x000000081e1f7980 */ /* 0x000f22000c101900 */
[----:B--2---:R-:W-:Y:S01]  /*7d70*/  ISETP.GE.AND P2, PT, R23, R22, PT ;  /* 0x000000161700720c */ /* 0x004fe20003f46270 */
[----:B------:R-:W-:Y:S01]  /*7d80*/  IMAD.WIDE R22, R7, 0x4, R20 ;  /* 0x0000000407167825 */ /* 0x000fe200078e0214 */
[----:B---3--:R-:W-:Y:S02]  /*7d90*/  ISETP.GE.AND P3, PT, R26, R27, PT ;  /* 0x0000001b1a00720c */ /* 0x008fe40003f66270 */
[----:B------:R-:W2:Y:S04]  /*7da0*/  LD.E R27, desc[UR8][R44.64] ;  /* 0x000000082c1b7980 */ /* 0x000ea8000c101900 */
[----:B------:R-:W2:Y:S01]  /*7db0*/  LD.E R26, desc[UR8][R40.64] ;  /* 0x00000008281a7980 */ /* 0x000ea2000c101900 */
[----:B-----5:R-:W-:-:S03]  /*7dc0*/  ISETP.GE.AND P5, PT, R5, R4, PT ;  /* 0x000000040500720c */ /* 0x020fc60003fa6270 */
[----:B------:R0:W3:Y:S04]  /*7dd0*/  LD.E R28, desc[UR8][R22.64] ;  /* 0x00000008161c7980 */ /* 0x0000e8000c101900 */
[----:B------:R-:W5:Y:S04]  /*7de0*/  LD.E R4, desc[UR8][R42.64] ;  /* 0x000000082a047980 */ /* 0x000f68000c101900 */
[----:B------:R-:W5:Y:S01]  /*7df0*/  LD.E R5, desc[UR8][R38.64] ;  /* 0x0000000826057980 */ /* 0x000f62000c101900 */
[----:B0-----:R-:W-:-:S06]  /*7e00*/  IMAD.WIDE R22, R19, 0x4, R20 ;  /* 0x0000000413167825 */ /* 0x001fcc00078e0214 */
[----:B------:R-:W4:Y:S01]  /*7e10*/  LD.E R22, desc[UR8][R22.64] ;  /* 0x0000000816167980 */ /* 0x000f22000c101900 */
[----:B------:R-:W-:-:S05]  /*7e20*/  IMAD.WIDE R40, R24, 0x4, R20 ;  /* 0x0000000418287825 */ /* 0x000fca00078e0214 */
[----:B------:R-:W3:Y:S01]  /*7e30*/  LD.E R23, desc[UR8][R40.64] ;  /* 0x0000000828177980 */ /* 0x000ee2000c101900 */
[----:B--2---:R-:W-:Y:S01]  /*7e40*/  ISETP.GE.AND P0, PT, R27, R26, PT ;  /* 0x0000001a1b00720c */ /* 0x004fe20003f06270 */
[----:B------:R-:W-:-:S06]  /*7e50*/  IMAD.WIDE R26, R32, 0x4, R20 ;  /* 0x00000004201a7825 */ /* 0x000fcc00078e0214 */
[----:B------:R-:W2:Y:S01]  /*7e60*/  LD.E R26, desc[UR8][R26.64] ;  /* 0x000000081a1a7980 */ /* 0x000ea2000c101900 */
[----:B-----5:R-:W-:Y:S02]  /*7e70*/  ISETP.GE.AND P1, PT, R4, R5, PT ;  /* 0x000000050400720c */ /* 0x020fe40003f26270 */
[----:B------:R-:W-:Y:S02]  /*7e80*/  SEL R5, R12, R11, !P3 ;  /* 0x0000000b0c057207 */ /* 0x000fe40005800000 */
[----:B------:R-:W-:Y:S02]  /*7e90*/  SEL R12, R11, R12, !P3 ;  /* 0x0000000c0b0c7207 */ /* 0x000fe40005800000 */
[----:B------:R-:W-:Y:S02]  /*7ea0*/  SEL R11, R10, R9, !P5 ;  /* 0x000000090a0b7207 */ /* 0x000fe40006800000 */
[----:B------:R-:W-:Y:S02]  /*7eb0*/  SEL R4, R13, R14, !P2 ;  /* 0x0000000e0d047207 */ /* 0x000fe40005000000 */
[----:B----4-:R-:W-:Y:S01]  /*7ec0*/  ISETP.GE.AND P6, PT, R22, R31, PT ;  /* 0x0000001f1600720c */ /* 0x010fe20003fc6270 */
[----:B------:R-:W-:-:S04]  /*7ed0*/  IMAD.WIDE R30, R12, 0x4, R20 ;  /* 0x000000040c1e7825 */ /* 0x000fc800078e0214 */
[--C-:B------:R-:W-:Y:S01]  /*7ee0*/  IMAD.WIDE R38, R11, 0x4, R20.reuse ;  /* 0x000000040b267825 */ /* 0x100fe200078e0214 */
[----:B---3--:R-:W-:Y:S01]  /*7ef0*/  ISETP.GE.AND P4, PT, R25, R28, PT ;  /* 0x0000001c1900720c */ /* 0x008fe20003f86270 */
[----:B------:R-:W3:Y:S02]  /*7f00*/  LD.E R31, desc[UR8][R30.64] ;  /* 0x000000081e1f7980 */ /* 0x000ee4000c101900 */
[--C-:B------:R-:W-:Y:S02]  /*7f10*/  IMAD.WIDE R44, R4, 0x4, R20.reuse ;  /* 0x00000004042c7825 */ /* 0x100fe400078e0214 */
[----:B------:R0:W3:Y:S02]  /*7f20*/  LD.E R28, desc[UR8][R38.64] ;  /* 0x00000008261c7980 */ /* 0x0000e4000c101900 */
[----:B------:R-:W-:Y:S02]  /*7f30*/  IMAD.WIDE R42, R5, 0x4, R20 ;  /* 0x00000004052a7825 */ /* 0x000fe400078e0214 */
[----:B------:R1:W4:Y:S04]  /*7f40*/  LD.E R22, desc[UR8][R44.64] ;  /* 0x000000082c167980 */ /* 0x000328000c101900 */
[----:B------:R5:W4:Y:S01]  /*7f50*/  LD.E R25, desc[UR8][R42.64] ;  /* 0x000000082a197980 */ /* 0x000b22000c101900 */
[----:B------:R-:W-:-:S02]  /*7f60*/  SEL R10, R9, R10, !P5 ;  /* 0x0000000a090a7207 */ /* 0x000fc40006800000 */
[----:B------:R-:W-:-:S05]  /*7f70*/  SEL R9, R6, R7, !P4 ;  /* 0x0000000706097207 */ /* 0x000fca0006000000 */
[----:B0-----:R-:W-:-:S05]  /*7f80*/  IMAD.WIDE R38, R9, 0x4, R20 ;  /* 0x0000000409267825 */ /* 0x001fca00078e0214 */
[----:B------:R0:W4:Y:S01]  /*7f90*/  LD.E R33, desc[UR8][R38.64] ;  /* 0x0000000826217980 */ /* 0x000122000c101900 */
[----:B--2---:R-:W-:Y:S01]  /*7fa0*/  ISETP.GE.AND P3, PT, R26, R23, PT ;  /* 0x000000171a00720c */ /* 0x004fe20003f66270 */
[----:B------:R-:W-:Y:S01]  /*7fb0*/  IMAD.WIDE R26, R10, 0x4, R20 ;  /* 0x000000040a1a7825 */ /* 0x000fe200078e0214 */
[----:B------:R-:W-:Y:S02]  /*7fc0*/  SEL R23, R7, R6, !P4 ;  /* 0x0000000607177207 */ /* 0x000fe40006000000 */
[----:B------:R-:W-:-:S03]  /*7fd0*/  SEL R6, R15, R29, !P0 ;  /* 0x0000001d0f067207 */ /* 0x000fc60004000000 */
[--C-:B-1----:R-:W-:Y:S01]  /*7fe0*/  IMAD.WIDE R44, R23, 0x4, R20.reuse ;  /* 0x00000004172c7825 */ /* 0x102fe200078e0214 */
[----:B------:R-:W2:Y:S03]  /*7ff0*/  LD.E R26, desc[UR8][R26.64] ;  /* 0x000000081a1a7980 */ /* 0x000ea6000c101900 */
[----:B-----5:R-:W-:Y:S01]  /*8000*/  IMAD.WIDE R42, R6, 0x4, R20 ;  /* 0x00000004062a7825 */ /* 0x020fe200078e0214 */
[----:B------:R-:W-:-:S05]  /*8010*/  SEL R7, R35, R37, !P1 ;  /* 0x0000002523077207 */ /* 0x000fca0004800000 */
[--C-:B------:R-:W-:Y:S01]  /*8020*/  IMAD.WIDE R40, R7, 0x4, R20.reuse ;  /* 0x0000000407287825 */ /* 0x100fe200078e0214 */
[----:B---3--:R-:W-:Y:S02]  /*8030*/  ISETP.GE.AND P5, PT, R28, R31, PT ;  /* 0x0000001f1c00720c */ /* 0x008fe40003fa6270 */
[----:B------:R-:W3:Y:S04]  /*8040*/  LD.E R28, desc[UR8][R44.64] ;  /* 0x000000082c1c7980 */ /* 0x000ee8000c101900 */
[----:B------:R-:W3:Y:S01]  /*8050*/  LD.E R31, desc[UR8][R42.64] ;  /* 0x000000082a1f7980 */ /* 0x000ee2000c101900 */
[----:B----4-:R-:W-:Y:S02]  /*8060*/  ISETP.GE.AND P4, PT, R25, R22, PT ;  /* 0x000000161900720c */ /* 0x010fe40003f86270 */
[----:B------:R-:W-:Y:S01]  /*8070*/  SEL R22, R29, R15, !P0 ;  /* 0x0000000f1d167207 */ /* 0x000fe20004000000 */
[----:B------:R1:W4:Y:S04]  /*8080*/  LD.E R25, desc[UR8][R40.64] ;  /* 0x0000000828197980 */ /* 0x000328000c101900 */
[----:B0-----:R-:W-:-:S05]  /*8090*/  IMAD.WIDE R38, R22, 0x4, R20 ;  /* 0x0000000416267825 */ /* 0x001fca00078e0214 */
[----:B------:R0:W4:Y:S01]  /*80a0*/  LD.E R30, desc[UR8][R38.64] ;  /* 0x00000008261e7980 */ /* 0x000122000c101900 */
[----:B------:R-:W-:Y:S02]  /*80b0*/  SEL R15, R19, R17, !P6 ;  /* 0x00000011130f7207 */ /* 0x000fe40007000000 */
[----:B------:R-:W-:Y:S02]  /*80c0*/  SEL R17, R17, R19, !P6 ;  /* 0x0000001311117207 */ /* 0x000fe40007000000 */
[----:B------:R-:W-:Y:S02]  /*80d0*/  SEL R19, R24, R32, !P3 ;  /* 0x0000002018137207 */ /* 0x000fe40005800000 */
[----:B------:R-:W-:Y:S01]  /*80e0*/  SEL R32, R32, R24, !P3 ;  /* 0x0000001820207207 */ /* 0x000fe20005800000 */
[----:B-1----:R-:W-:-:S04]  /*80f0*/  IMAD.WIDE R40, R17, 0x4, R20 ;  /* 0x0000000411287825 */ /* 0x002fc800078e0214 */
[--C-:B------:R-:W-:Y:S01]  /*8100*/  IMAD.WIDE R42, R32, 0x4, R20.reuse ;  /* 0x00000004202a7825 */ /* 0x100fe200078e0214 */
[----:B------:R-:W5:Y:S03]  /*8110*/  LD.E R24, desc[UR8][R40.64] ;  /* 0x0000000828187980 */ /* 0x000f66000c101900 */
[----:B0-----:R-:W-:Y:S01]  /*8120*/  IMAD.WIDE R38, R34, 0x4, R20 ;  /* 0x0000000422267825 */ /* 0x001fe200078e0214 */
[----:B--2---:R-:W-:Y:S02]  /*8130*/  ISETP.GE.AND P0, PT, R33, R26, PT ;  /* 0x0000001a2100720c */ /* 0x004fe40003f06270 */
[----:B------:R-:W-:-:S05]  /*8140*/  SEL R26, R37, R35, !P1 ;  /* 0x00000023251a7207 */ /* 0x000fca0004800000 */
[----:B------:R-:W-:-:S05]  /*8150*/  IMAD.WIDE R36, R26, 0x4, R20 ;  /* 0x000000041a247825 */ /* 0x000fca00078e0214 */
[----:B------:R0:W2:Y:S01]  /*8160*/  LD.E R27, desc[UR8][R36.64] ;  /* 0x00000008241b7980 */ /* 0x0000a2000c101900 */
[----:B---3--:R-:W-:Y:S01]  /*8170*/  ISETP.GE.AND P1, PT, R31, R28, PT ;  /* 0x0000001c1f00720c */ /* 0x008fe20003f26270 */
[--C-:B------:R-:W-:Y:S02]  /*8180*/  IMAD.WIDE R28, R15, 0x4, R20.reuse ;  /* 0x000000040f1c7825 */ /* 0x100fe400078e0214 */
[----:B------:R1:W5:Y:S02]  /*8190*/  LD.E R31, desc[UR8][R42.64] ;  /* 0x000000082a1f7980 */ /* 0x000364000c101900 */
[----:B0-----:R-:W-:Y:S02]  /*81a0*/  IMAD.WIDE R36, R19, 0x4, R20 ;  /* 0x0000000413247825 */ /* 0x001fe400078e0214 */
[----:B------:R-:W2:Y:S01]  /*81b0*/  LD.E R28, desc[UR8][R28.64] ;  /* 0x000000081c1c7980 */ /* 0x000ea2000c101900 */
[----:B----4-:R-:W-:-:S03]  /*81c0*/  ISETP.GE.AND P3, PT, R25, R30, PT ;  /* 0x0000001e1900720c */ /* 0x010fc60003f66270 */
[----:B------:R-:W3:Y:S04]  /*81d0*/  LD.E R30, desc[UR8][R38.64] ;  /* 0x00000008261e7980 */ /* 0x000ee8000c101900 */
[----:B------:R0:W3:Y:S01]  /*81e0*/  LD.E R29, desc[UR8][R36.64] ;  /* 0x00000008241d7980 */ /* 0x0000e2000c101900 */
[----:B------:R-:W-:Y:S02]  /*81f0*/  SEL R13, R14, R13, !P2 ;  /* 0x0000000d0e0d7207 */ /* 0x000fe40005000000 */
[----:B------:R-:W-:Y:S02]  /*8200*/  SEL R25, R4, R5, !P4 ;  /* 0x0000000504197207 */ /* 0x000fe40006000000 */
[----:B------:R-:W-:Y:S02]  /*8210*/  SEL R14, R11, R12, !P5 ;  /* 0x0000000c0b0e7207 */ /* 0x000fe40006800000 */
[----:B------:R-:W-:Y:S01]  /*8220*/  SEL R4, R5, R4, !P4 ;  /* 0x0000000405047207 */ /* 0x000fe20006000000 */
[----:B-1----:R-:W-:Y:S01]  /*8230*/  IMAD.WIDE R42, R25, 0x4, R20 ;  /* 0x00000004192a7825 */ /* 0x002fe200078e0214 */
[----:B------:R-:W-:-:S02]  /*8240*/  SEL R5, R12, R11, !P5 ;  /* 0x0000000b0c057207 */ /* 0x000fc40006800000 */
[----:B------:R-:W-:Y:S01]  /*8250*/  SEL R12, R9, R10, !P0 ;  /* 0x0000000a090c7207 */ /* 0x000fe20004000000 */
[----:B0-----:R-:W-:-:S04]  /*8260*/  IMAD.WIDE R36, R13, 0x4, R20 ;  /* 0x000000040d247825 */ /* 0x001fc800078e0214 */
[----:B------:R-:W-:-:S04]  /*8270*/  IMAD.WIDE R40, R14, 0x4, R20 ;  /* 0x000000040e287825 */ /* 0x000fc800078e0214 */
[----:B------:R-:W-:-:S04]  /*8280*/  IMAD.WIDE R44, R4, 0x4, R20 ;  /* 0x00000004042c7825 */ /* 0x000fc800078e0214 */
[----:B------:R-:W-:Y:S01]  /*8290*/  IMAD.WIDE R38, R5, 0x4, R20 ;  /* 0x0000000405267825 */ /* 0x000fe200078e0214 */
[----:B-----5:R-:W-:Y:S02]  /*82a0*/  ISETP.GE.AND P4, PT, R31, R24, PT ;  /* 0x000000181f00720c */ /* 0x020fe40003f86270 */
[----:B------:R-:W4:Y:S01]  /*82b0*/  LD.E R31, desc[UR8][R42.64] ;  /* 0x000000082a1f7980 */ /* 0x000f22000c101900 */
[----:B--2---:R-:W-:-:S03]  /*82c0*/  ISETP.GE.AND P2, PT, R28, R27, PT ;  /* 0x0000001b1c00720c */ /* 0x004fc60003f46270 */
[----:B------:R-:W4:Y:S04]  /*82d0*/  LD.E R24, desc[UR8][R40.64] ;  /* 0x0000000828187980 */ /* 0x000f28000c101900 */
[----:B------:R0:W2:Y:S04]  /*82e0*/  LD.E R27, desc[UR8][R36.64] ;  /* 0x00000008241b7980 */ /* 0x0000a8000c101900 */
[----:B------:R-:W2:Y:S01]  /*82f0*/  LD.E R28, desc[UR8][R44.64] ;  /* 0x000000082c1c7980 */ /* 0x000ea2000c101900 */
[----:B0-----:R-:W-:Y:S01]  /*8300*/  IMAD.WIDE R36, R12, 0x4, R20 ;  /* 0x000000040c247825 */ /* 0x001fe200078e0214 */
[----:B---3--:R-:W-:-:S02]  /*8310*/  ISETP.GE.AND P5, PT, R30, R29, PT ;  /* 0x0000001d1e00720c */ /* 0x008fc40003fa6270 */
[----:B------:R0:W3:Y:S04]  /*8320*/  LD.E R29, desc[UR8][R38.64] ;  /* 0x00000008261d7980 */ /* 0x0000e8000c101900 */
[----:B------:R1:W3:Y:S01]  /*8330*/  LD.E R30, desc[UR8][R36.64] ;  /* 0x00000008241e7980 */ /* 0x0002e2000c101900 */
[----:B------:R-:W-:Y:S02]  /*8340*/  SEL R11, R10, R9, !P0 ;  /* 0x000000090a0b7207 */ /* 0x000fe40004000000 */
[----:B------:R-:W-:Y:S02]  /*8350*/  SEL R9, R23, R6, !P1 ;  /* 0x0000000617097207 */ /* 0x000fe40004800000 */
[----:B------:R-:W-:Y:S01]  /*8360*/  SEL R6, R6, R23, !P1 ;  /* 0x0000001706067207 */ /* 0x000fe20004800000 */
[----:B------:R-:W-:Y:S01]  /*8370*/  IMAD.WIDE R40, R11, 0x4, R20 ;  /* 0x000000040b287825 */ /* 0x000fe200078e0214 */
[----:B------:R-:W-:-:S02]  /*8380*/  SEL R23, R22, R7, !P3 ;  /* 0x0000000716177207 */ /* 0x000fc40005800000 */
[----:B------:R-:W-:Y:S02]  /*8390*/  SEL R10, R15, R26, !P2 ;  /* 0x0000001a0f0a7207 */ /* 0x000fe40005000000 */
[----:B------:R-:W-:-:S03]  /*83a0*/  SEL R22, R7, R22, !P3 ;  /* 0x0000001607167207 */ /* 0x000fc60005800000 */
[----:B0-----:R-:W-:-:S04]  /*83b0*/  IMAD.WIDE R38, R10, 0x4, R20 ;  /* 0x000000040a267825 */ /* 0x001fc800078e0214 */
[----:B------:R-:W-:-:S04]  /*83c0*/  IMAD.WIDE R44, R6, 0x4, R20 ;  /* 0x00000004062c7825 */ /* 0x000fc800078e0214 */
[----:B------:R-:W-:-:S04]  /*83d0*/  IMAD.WIDE R42, R9, 0x4, R20 ;  /* 0x00000004092a7825 */ /* 0x000fc800078e0214 */
[----:B-1----:R-:W-:Y:S01]  /*83e0*/  IMAD.WIDE R36, R22, 0x4, R20 ;  /* 0x0000000416247825 */ /* 0x002fe200078e0214 */
[----:B----4-:R-:W-:Y:S02]  /*83f0*/  ISETP.GE.AND P1, PT, R24, R31, PT ;  /* 0x0000001f1800720c */ /* 0x010fe40003f26270 */
[----:B------:R0:W4:Y:S04]  /*8400*/  LD.E R24, desc[UR8][R40.64] ;  /* 0x0000000828187980 */ /* 0x000128000c101900 */
[----:B------:R-:W4:Y:S01]  /*8410*/  LD.E R31, desc[UR8][R44.64] ;  /* 0x000000082c1f7980 */ /* 0x000f22000c101900 */
[----:B--2---:R-:W-:-:S03]  /*8420*/  ISETP.GE.AND P0, PT, R28, R27, PT ;  /* 0x0000001b1c00720c */ /* 0x004fc60003f06270 */
[----:B------:R-:W2:Y:S01]  /*8430*/  LD.E R28, desc[UR8][R38.64] ;  /* 0x00000008261c7980 */ /* 0x000ea2000c101900 */
[----:B0-----:R-:W-:-:S03]  /*8440*/  IMAD.WIDE R40, R23, 0x4, R20 ;  /* 0x0000000417287825 */ /* 0x001fc600078e0214 */
[----:B------:R-:W5:Y:S01]  /*8450*/  LD.E R27, desc[UR8][R42.64] ;  /* 0x000000082a1b7980 */ /* 0x000f62000c101900 */
[----:B---3--:R-:W-:-:S03]  /*8460*/  ISETP.GE.AND P3, PT, R30, R29, PT ;  /* 0x0000001d1e00720c */ /* 0x008fc60003f66270 */
[----:B------:R-:W2:Y:S04]  /*8470*/  LD.E R29, desc[UR8][R40.64] ;  /* 0x00000008281d7980 */ /* 0x000ea8000c101900 */
[----:B------:R0:W5:Y:S01]  /*8480*/  LD.E R30, desc[UR8][R36.64] ;  /* 0x00000008241e7980 */ /* 0x000162000c101900 */
[----:B------:R-:W-:Y:S02]  /*8490*/  SEL R7, R17, R32, !P4 ;  /* 0x0000002011077207 */ /* 0x000fe40006000000 */
[----:B------:R-:W-:Y:S02]  /*84a0*/  SEL R32, R32, R17, !P4 ;  /* 0x0000001120207207 */ /* 0x000fe40006000000 */
[----:B------:R-:W-:Y:S02]  /*84b0*/  SEL R15, R26, R15, !P2 ;  /* 0x0000000f1a0f7207 */ /* 0x000fe40005000000 */
[----:B------:R-:W-:-:S02]  /*84c0*/  SEL R17, R19, R34, !P5 ;  /* 0x0000002213117207 */ /* 0x000fc40006800000 */
[----:B------:R-:W-:Y:S01]  /*84d0*/  SEL R34, R34, R19, !P5 ;  /* 0x0000001322227207 */ /* 0x000fe20006800000 */
[----:B0-----:R-:W-:-:S04]  /*84e0*/  IMAD.WIDE R36, R32, 0x4, R20 ;  /* 0x0000000420247825 */ /* 0x001fc800078e0214 */
[--C-:B------:R-:W-:Y:S01]  /*84f0*/  IMAD.WIDE R42, R15, 0x4, R20.reuse ;  /* 0x000000040f2a7825 */ /* 0x100fe200078e0214 */
[----:B------:R-:W-:Y:S01]  /*8500*/  SEL R19, R14, R25, !P1 ;  /* 0x000000190e137207 */ /* 0x000fe20004800000 */
[----:B------:R-:W3:Y:S02]  /*8510*/  LD.E R36, desc[UR8][R36.64] ;  /* 0x0000000824247980 */ /* 0x000ee4000c101900 */
[----:B------:R-:W-:-:S04]  /*8520*/  IMAD.WIDE R44, R34, 0x4, R20 ;  /* 0x00000004222c7825 */ /* 0x000fc800078e0214 */
[----:B------:R-:W-:-:S05]  /*8530*/  IMAD.WIDE R40, R19, 0x4, R20 ;  /* 0x0000000413287825 */ /* 0x000fca00078e0214 */
[----:B------:R-:W3:Y:S01]  /*8540*/  LD.E R26, desc[UR8][R40.64] ;  /* 0x00000008281a7980 */ /* 0x000ee2000c101900 */
[----:B----4-:R-:W-:-:S03]  /*8550*/  ISETP.GE.AND P2, PT, R31, R24, PT ;  /* 0x000000181f00720c */ /* 0x010fc60003f46270 */
[----:B------:R0:W3:Y:S01]  /*8560*/  LD.E R31, desc[UR8][R42.64] ;  /* 0x000000082a1f7980 */ /* 0x0000e2000c101900 */
[----:B------:R-:W-:Y:S02]  /*8570*/  SEL R24, R13, R4, !P0 ;  /* 0x000000040d187207 */ /* 0x000fe40004000000 */
[----:B--2---:R-:W-:Y:S01]  /*8580*/  ISETP.GE.AND P6, PT, R28, R29, PT ;  /* 0x0000001d1c00720c */ /* 0x004fe20003fc6270 */
[----:B------:R-:W-:-:S06]  /*8590*/  IMAD.WIDE R28, R7, 0x4, R20 ;  /* 0x00000004071c7825 */ /* 0x000fcc00078e0214 */
[----:B------:R-:W2:Y:S01]  /*85a0*/  LD.E R28, desc[UR8][R28.64] ;  /* 0x000000081c1c7980 */ /* 0x000ea2000c101900 */
[----:B------:R-:W-:-:S03]  /*85b0*/  IMAD.WIDE R38, R24, 0x4, R20 ;  /* 0x0000000418267825 */ /* 0x000fc600078e0214 */
[----:B------:R-:W2:Y:S01]  /*85c0*/  LD.E R29, desc[UR8][R44.64] ;  /* 0x000000082c1d7980 */ /* 0x000ea2000c101900 */
[----:B-----5:R-:W-:-:S03]  /*85d0*/  ISETP.GE.AND P4, PT, R30, R27, PT ;  /* 0x0000001b1e00720c */ /* 0x020fc60003f86270 */
[----:B------:R1:W4:Y:S01]  /*85e0*/  LD.E R27, desc[UR8][R38.64] ;  /* 0x00000008261b7980 */ /* 0x000322000c101900 */
[----:B------:R-:W-:Y:S02]  /*85f0*/  SEL R14, R25, R14, !P1 ;  /* 0x0000000e190e7207 */ /* 0x000fe40004800000 */
[----:B------:R-:W-:Y:S02]  /*8600*/  SEL R25, R12, R5, !P3 ;  /* 0x000000050c197207 */ /* 0x000fe40005800000 */
[----:B------:R-:W-:Y:S02]  /*8610*/  SEL R12, R5, R12, !P3 ;  /* 0x0000000c050c7207 */ /* 0x000fe40005800000 */
[----:B------:R-:W-:-:S03]  /*8620*/  SEL R5, R6, R11, !P2 ;  /* 0x0000000b06057207 */ /* 0x000fc60005000000 */
[----:B0-----:R-:W-:-:S04]  /*8630*/  IMAD.WIDE R42, R12, 0x4, R20 ;  /* 0x000000040c2a7825 */ /* 0x001fc800078e0214 */
[----:B------:R-:W-:Y:S01]  /*8640*/  IMAD.WIDE R40, R5, 0x4, R20 ;  /* 0x0000000405287825 */ /* 0x000fe200078e0214 */
[----:B------:R-:W-:Y:S02]  /*8650*/  SEL R6, R11, R6, !P2 ;  /* 0x000000060b067207 */ /* 0x000fe40005000000 */
[----:B------:R-:W-:-:S05]  /*8660*/  SEL R11, R22, R9, !P4 ;  /* 0x00000009160b7207 */ /* 0x000fca0006000000 */
[----:B-1----:R-:W-:-:S05]  /*8670*/  IMAD.WIDE R38, R11, 0x4, R20 ;  /* 0x000000040b267825 */ /* 0x002fca00078e0214 */
[----:B------:R-:W5:Y:S01]  /*8680*/  LD.E R30, desc[UR8][R38.64] ;  /* 0x00000008261e7980 */ /* 0x000f62000c101900 */
[----:B---3--:R-:W-:Y:S01]  /*8690*/  ISETP.GE.AND P5, PT, R36, R31, PT ;  /* 0x0000001f2400720c */ /* 0x008fe20003fa6270 */
[----:B------:R-:W-:-:S06]  /*86a0*/  IMAD.WIDE R36, R25, 0x4, R20 ;  /* 0x0000000419247825 */ /* 0x000fcc00078e0214 */
[----:B------:R-:W3:Y:S01]  /*86b0*/  LD.E R36, desc[UR8][R36.64] ;  /* 0x0000000824247980 */ /* 0x000ee2000c101900 */
[----:B--2---:R-:W-:Y:S01]  /*86c0*/  ISETP.GE.AND P1, PT, R29, R28, PT ;  /* 0x0000001c1d00720c */ /* 0x004fe20003f26270 */
[----:B------:R-:W-:-:S05]  /*86d0*/  IMAD.WIDE R28, R14, 0x4, R20 ;  /* 0x000000040e1c7825 */ /* 0x000fca00078e0214 */
[----:B------:R0:W3:Y:S01]  /*86e0*/  LD.E R31, desc[UR8][R28.64] ;  /* 0x000000081c1f7980 */ /* 0x0000e2000c101900 */
[----:B----4-:R-:W-:-:S03]  /*86f0*/  ISETP.GE.AND P3, PT, R26, R27, PT ;  /* 0x0000001b1a00720c */ /* 0x010fc60003f66270 */
[----:B------:R1:W2:Y:S04]  /*8700*/  LD.E R26, desc[UR8][R42.64] ;  /* 0x000000082a1a7980 */ /* 0x0002a8000c101900 */
[----:B------:R4:W2:Y:S01]  /*8710*/  LD.E R27, desc[UR8][R40.64] ;  /* 0x00000008281b7980 */ /* 0x0008a2000c101900 */
[----:B0-----:R-:W-:-:S06]  /*8720*/  IMAD.WIDE R28, R6, 0x4, R20 ;  /* 0x00000004061c7825 */ /* 0x001fcc00078e0214 */
[----:B------:R-:W5:Y:S01]  /*8730*/  LD.E R29, desc[UR8][R28.64] ;  /* 0x000000081c1d7980 */ /* 0x000f62000c101900 */
[----:B------:R-:W-:Y:S02]  /*8740*/  SEL R22, R9, R22, !P4 ;  /* 0x0000001609167207 */ /* 0x000fe40006000000 */
[----:B------:R-:W-:-:S05]  /*8750*/  SEL R9, R10, R23, !P6 ;  /* 0x000000170a097207 */ /* 0x000fca0007000000 */
[--C-:B-1----:R-:W-:Y:S01]  /*8760*/  IMAD.WIDE R42, R9, 0x4, R20.reuse ;  /* 0x00000004092a7825 */ /* 0x102fe200078e0214 */
[----:B------:R-:W-:Y:S02]  /*8770*/  SEL R10, R23, R10, !P6 ;  /* 0x0000000a170a7207 */ /* 0x000fe40007000000 */
[----:B------:R-:W-:Y:S02]  /*8780*/  SEL R23, R32, R15, !P5 ;  /* 0x0000000f20177207 */ /* 0x000fe40006800000 */
[----:B------:R-:W-:Y:S02]  /*8790*/  SEL R32, R15, R32, !P5 ;  /* 0x000000200f207207 */ /* 0x000fe40006800000 */
[----:B------:R-:W-:Y:S01]  /*87a0*/  SEL R15, R34, R7, !P1 ;  /* 0x00000007220f7207 */ /* 0x000fe20004800000 */
[----:B----4-:R-:W-:-:S04]  /*87b0*/  IMAD.WIDE R40, R23, 0x4, R20 ;  /* 0x0000000417287825 */ /* 0x010fc800078e0214 */
[----:B------:R-:W-:-:S05]  /*87c0*/  IMAD.WIDE R38, R15, 0x4, R20 ;  /* 0x000000040f267825 */ /* 0x000fca00078e0214 */
[----:B------:R-:W4:Y:S01]  /*87d0*/  LD.E R28, desc[UR8][R38.64] ;  /* 0x00000008261c7980 */ /* 0x000f22000c101900 */
[----:B---3--:R-:W-:Y:S01]  /*87e0*/  ISETP.GE.AND P2, PT, R36, R31, PT ;  /* 0x0000001f2400720c */ /* 0x008fe20003f46270 */
[----:B------:R-:W-:Y:S01]  /*87f0*/  IMAD.WIDE R36, R22, 0x4, R20 ;  /* 0x0000000416247825 */ /* 0x000fe200078e0214 */
[----:B--2---:R-:W-:-:S04]  /*8800*/  ISETP.GE.AND P4, PT, R27, R26, PT ;  /* 0x0000001a1b00720c */ /* 0x004fc80003f86270 */
[----:B------:R0:W2:Y:S04]  /*8810*/  LD.E R26, desc[UR8][R36.64] ;  /* 0x00000008241a7980 */ /* 0x0000a8000c101900 */
[----:B------:R1:W2:Y:S01]  /*8820*/  LD.E R27, desc[UR8][R42.64] ;  /* 0x000000082a1b7980 */ /* 0x0002a2000c101900 */
[----:B-----5:R-:W-:Y:S01]  /*8830*/  ISETP.GE.AND P5, PT, R30, R29, PT ;  /* 0x0000001d1e00720c */ /* 0x020fe20003fa6270 */
[--C-:B------:R-:W-:Y:S02]  /*8840*/  IMAD.WIDE R30, R10, 0x4, R20.reuse ;  /* 0x000000040a1e7825 */ /* 0x100fe400078e0214 */
[----:B------:R3:W5:Y:S02]  /*8850*/  LD.E R29, desc[UR8][R40.64] ;  /* 0x00000008281d7980 */ /* 0x000764000c101900 */
[----:B0-----:R-:W-:-:S02]  /*8860*/  IMAD.WIDE R36, R32, 0x4, R20 ;  /* 0x0000000420247825 */ /* 0x001fc400078e0214 */
[----:B------:R-:W5:Y:S04]  /*8870*/  LD.E R30, desc[UR8][R30.64] ;  /* 0x000000081e1e7980 */ /* 0x000f68000c101900 */
[----:B------:R-:W4:Y:S01]  /*8880*/  LD.E R37, desc[UR8][R36.64] ;  /* 0x0000000824257980 */ /* 0x000f22000c101900 */
[----:B------:R-:W-:Y:S02]  /*8890*/  SEL R34, R7, R34, !P1 ;  /* 0x0000002207227207 */ /* 0x000fe40004800000 */
[----:B------:R-:W-:Y:S01]  /*88a0*/  SEL R13, R4, R13, !P0 ;  /* 0x0000000d040d7207 */ /* 0x000fe20004000000 */
[----:B------:R-:W-:Y:S01]  /*88b0*/  IMAD.WIDE R44, R17, 0x4, R20 ;  /* 0x00000004112c7825 */ /* 0x000fe200078e0214 */
[----:B------:R-:W-:Y:S02]  /*88c0*/  SEL R7, R24, R19, !P3 ;  /* 0x0000001318077207 */ /* 0x000fe40005800000 */
[----:B------:R-:W-:-:S02]  /*88d0*/  SEL R24, R19, R24, !P3 ;  /* 0x0000001813187207 */ /* 0x000fc40005800000 */
[----:B------:R-:W4:Y:S01]  /*88e0*/  LD.E R19, desc[UR8][R44.64] ;  /* 0x000000082c137980 */ /* 0x000f22000c101900 */
[----:B------:R-:W-:Y:S01]  /*88f0*/  SEL R4, R25, R14, !P2 ;  /* 0x0000000e19047207 */ /* 0x000fe20005000000 */
[----:B-1----:R-:W-:-:S04]  /*8900*/  IMAD.WIDE R42, R13, 0x4, R20 ;  /* 0x000000040d2a7825 */ /* 0x002fc800078e0214 */
[----:B---3--:R-:W-:-:S04]  /*8910*/  IMAD.WIDE R40, R24, 0x4, R20 ;  /* 0x0000000418287825 */ /* 0x008fc800078e0214 */
[----:B------:R-:W-:-:S05]  /*8920*/  IMAD.WIDE R38, R7, 0x4, R20 ;  /* 0x0000000407267825 */ /* 0x000fca00078e0214 */
[----:B------:R-:W3:Y:S01]  /*8930*/  LD.E R31, desc[UR8][R38.64] ;  /* 0x00000008261f7980 */ /* 0x000ee2000c101900 */
[----:B--2---:R-:W-:Y:S01]  /*8940*/  ISETP.GE.AND P0, PT, R27, R26, PT ;  /* 0x0000001a1b00720c */ /* 0x004fe20003f06270 */
[----:B------:R-:W-:-:S06]  /*8950*/  IMAD.WIDE R26, R34, 0x4, R20 ;  /* 0x00000004221a7825 */ /* 0x000fcc00078e0214 */
[----:B------:R0:W2:Y:S01]  /*8960*/  LD.E R26, desc[UR8][R26.64] ;  /* 0x000000081a1a7980 */ /* 0x0000a2000c101900 */
[----:B-----5:R-:W-:-:S03]  /*8970*/  ISETP.GE.AND P1, PT, R29, R30, PT ;  /* 0x0000001e1d00720c */ /* 0x020fc60003f26270 */
[----:B------:R-:W5:Y:S01]  /*8980*/  LD.E R29, desc[UR8][R42.64] ;  /* 0x000000082a1d7980 */ /* 0x000f62000c101900 */
[----:B----4-:R-:W-:Y:S01]  /*8990*/  ISETP.GE.AND P3, PT, R28, R37, PT ;  /* 0x000000251c00720c */ /* 0x010fe20003f66270 */
[----:B------:R-:W-:Y:S02]  /*89a0*/  IMAD.WIDE R36, R4, 0x4, R20 ;  /* 0x0000000404247825 */ /* 0x000fe400078e0214 */
[----:B------:R-:W5:Y:S04]  /*89b0*/  LD.E R30, desc[UR8][R40.64] ;  /* 0x00000008281e7980 */ /* 0x000f68000c101900 */
[----:B------:R1:W3:Y:S01]  /*89c0*/  LD.E R28, desc[UR8][R36.64] ;  /* 0x00000008241c7980 */ /* 0x0002e2000c101900 */
[----:B0-----:R-:W-:Y:S02]  /*89d0*/  SEL R27, R12, R5, !P4 ;  /* 0x000000050c1b7207 */ /* 0x001fe40006000000 */
[----:B------:R-:W-:-:S02]  /*89e0*/  SEL R25, R14, R25, !P2 ;  /* 0x000000190e197207 */ /* 0x000fc40005000000 */
[----:B------:R-:W-:-:S03]  /*89f0*/  SEL R12, R5, R12, !P4 ;  /* 0x0000000c050c7207 */ /* 0x000fc60006000000 */
[----:B-1----:R-:W-:-:S04]  /*8a00*/  IMAD.WIDE R36, R25, 0x4, R20 ;  /* 0x0000000419247825 */ /* 0x002fc800078e0214 */
[--C-:B------:R-:W-:Y:S01]  /*8a10*/  IMAD.WIDE R44, R12, 0x4, R20.reuse ;  /* 0x000000040c2c7825 */ /* 0x100fe200078e0214 */
[----:B------:R-:W-:Y:S02]  /*8a20*/  SEL R14, R11, R6, !P5 ;  /* 0x000000060b0e7207 */ /* 0x000fe40006800000 */
[----:B------:R-:W-:Y:S01]  /*8a30*/  SEL R5, R6, R11, !P5 ;  /* 0x0000000b06057207 */ /* 0x000fe20006800000 */
[----:B------:R-:W-:Y:S01]  /*8a40*/  IMAD.WIDE R42, R27, 0x4, R20 ;  /* 0x000000041b2a7825 */ /* 0x000fe200078e0214 */
[----:B------:R-:W-:-:S03]  /*8a50*/  SEL R6, R9, R22, !P0 ;  /* 0x0000001609067207 */ /* 0x000fc60004000000 */
[----:B------:R-:W-:-:S04]  /*8a60*/  IMAD.WIDE R40, R14, 0x4, R20 ;  /* 0x000000040e287825 */ /* 0x000fc800078e0214 */
[----:B------:R-:W-:Y:S01]  /*8a70*/  IMAD.WIDE R38, R5, 0x4, R20 ;  /* 0x0000000405267825 */ /* 0x000fe200078e0214 */
[----:B--2---:R-:W-:Y:S02]  /*8a80*/  ISETP.GE.AND P4, PT, R19, R26, PT ;  /* 0x0000001a1300720c */ /* 0x004fe40003f86270 */
[----:B------:R0:W2:Y:S04]  /*8a90*/  LD.E R26, desc[UR8][R36.64] ;  /* 0x00000008241a7980 */ /* 0x0000a8000c101900 */
[----:B------:R-:W2:Y:S01]  /*8aa0*/  LD.E R19, desc[UR8][R44.64] ;  /* 0x000000082c137980 */ /* 0x000ea2000c101900 */
[----:B-----5:R-:W-:-:S03]  /*8ab0*/  ISETP.GE.AND P2, PT, R30, R29, PT ;  /* 0x0000001d1e00720c */ /* 0x020fc60003f46270 */
[----:B------:R-:W4:Y:S01]  /*8ac0*/  LD.E R29, desc[UR8][R42.64] ;  /* 0x000000082a1d7980 */ /* 0x000f22000c101900 */
[----:B0-----:R-:W-:-:S03]  /*8ad0*/  IMAD.WIDE R36, R6, 0x4, R20 ;  /* 0x0000000406247825 */ /* 0x001fc600078e0214 */
[----:B------:R-:W4:Y:S01]  /*8ae0*/  LD.E R30, desc[UR8][R40.64] ;  /* 0x00000008281e7980 */ /* 0x000f22000c101900 */
[----:B---3--:R-:W-:-:S03]  /*8af0*/  ISETP.GE.AND P5, PT, R28, R31, PT ;  /* 0x0000001f1c00720c */ /* 0x008fc60003fa6270 */
[----:B------:R-:W3:Y:S04]  /*8b00*/  LD.E R28, desc[UR8][R38.64] ;  /* 0x00000008261c7980 */ /* 0x000ee8000c101900 */
[----:B------:R0:W3:Y:S01]  /*8b10*/  LD.E R31, desc[UR8][R36.64] ;  /* 0x00000008241f7980 */ /* 0x0000e2000c101900 */
[----:B------:R-:W-:Y:S02]  /*8b20*/  SEL R11, R22, R9, !P0 ;  /* 0x00000009160b7207 */ /* 0x000fe40004000000 */
[----:B------:R-:W-:Y:S02]  /*8b30*/  SEL R9, R10, R23, !P1 ;  /* 0x000000170a097207 */ /* 0x000fe40004800000 */
[----:B------:R-:W-:Y:S02]  /*8b40*/  SEL R10, R23, R10, !P1 ;  /* 0x0000000a170a7207 */ /* 0x000fe40004800000 */
[----:B------:R-:W-:Y:S01]  /*8b50*/  SEL R23, R32, R15, !P3 ;  /* 0x0000000f20177207 */ /* 0x000fe20005800000 */
[----:B0-----:R-:W-:-:S04]  /*8b60*/  IMAD.WIDE R36, R11, 0x4, R20 ;  /* 0x000000040b247825 */ /* 0x001fc800078e0214 */
[--C-:B------:R-:W-:Y:S01]  /*8b70*/  IMAD.WIDE R44, R10, 0x4, R20.reuse ;  /* 0x000000040a2c7825 */ /* 0x100fe200078e0214 */
[----:B------:R-:W-:Y:S02]  /*8b80*/  SEL R32, R15, R32, !P3 ;  /* 0x000000200f207207 */ /* 0x000fe40005800000 */
[----:B------:R0:W5:Y:S01]  /*8b90*/  LD.E R15, desc[UR8][R36.64] ;  /* 0x00000008240f7980 */ /* 0x000162000c101900 */
[----:B------:R-:W-:Y:S01]  /*8ba0*/  SEL R22, R17, R34, !P4 ;  /* 0x0000002211167207 */ /* 0x000fe20006000000 */
[----:B------:R-:W-:-:S04]  /*8bb0*/  IMAD.WIDE R42, R9, 0x4, R20 ;  /* 0x00000004092a7825 */ /* 0x000fc800078e0214 */
[----:B------:R-:W-:-:S04]  /*8bc0*/  IMAD.WIDE R40, R32, 0x4, R20 ;  /* 0x0000000420287825 */ /* 0x000fc800078e0214 */
[--C-:B------:R-:W-:Y:S01]  /*8bd0*/  IMAD.WIDE R38, R23, 0x4, R20.reuse ;  /* 0x0000000417267825 */ /* 0x100fe200078e0214 */
[----:B------:R-:W5:Y:S03]  /*8be0*/  LD.E R33, desc[UR8][R40.64] ;  /* 0x0000000828217980 */ /* 0x000f66000c101900 */
[----:B0-----:R-:W-:Y:S01]  /*8bf0*/  IMAD.WIDE R36, R22, 0x4, R20 ;  /* 0x0000000416247825 */ /* 0x001fe200078e0214 */
[----:B--2---:R-:W-:Y:S02]  /*8c00*/  ISETP.GE.AND P0, PT, R19, R26, PT ;  /* 0x0000001a1300720c */ /* 0x004fe40003f06270 */
[----:B------:R-:W5:Y:S01]  /*8c10*/  LD.E R26, desc[UR8][R44.64] ;  /* 0x000000082c1a7980 */ /* 0x000f62000c101900 */
[----:B----4-:R-:W-:-:S03]  /*8c20*/  ISETP.GE.AND P1, PT, R30, R29, PT ;  /* 0x0000001d1e00720c */ /* 0x010fc60003f26270 */
[----:B------:R0:W2:Y:S04]  /*8c30*/  LD.E R30, desc[UR8][R42.64] ;  /* 0x000000082a1e7980 */ /* 0x0000a8000c101900 */
[----:B------:R-:W4:Y:S01]  /*8c40*/  LD.E R29, desc[UR8][R36.64] ;  /* 0x00000008241d7980 */ /* 0x000f22000c101900 */
[----:B---3--:R-:W-:-:S03]  /*8c50*/  ISETP.GE.AND P6, PT, R31, R28, PT ;  /* 0x0000001c1f00720c */ /* 0x008fc60003fc6270 */
[----:B------:R1:W4:Y:S01]  /*8c60*/  LD.E R28, desc[UR8][R38.64] ;  /* 0x00000008261c7980 */ /* 0x000322000c101900 */
[----:B------:R-:W-:Y:S02]  /*8c70*/  SEL R19, R34, R17, !P4 ;  /* 0x0000001122137207 */ /* 0x000fe40006000000 */
[----:B-----5:R-:W-:Y:S02]  /*8c80*/  ISETP.GE.AND P3, PT, R26, R15, PT ;  /* 0x0000000f1a00720c */ /* 0x020fe40003f66270 */
[----:B------:R-:W-:Y:S02]  /*8c90*/  SEL R15, R13, R24, !P2 ;  /* 0x000000180d0f7207 */ /* 0x000fe40005000000 */
[----:B------:R-:W-:Y:S02]  /*8ca0*/  SEL R26, R4, R7, !P5 ;  /* 0x00000007041a7207 */ /* 0x000fe40006800000 */
[----:B------:R-:W-:Y:S02]  /*8cb0*/  SEL R4, R7, R4, !P5 ;  /* 0x0000000407047207 */ /* 0x000fe40006800000 */
[----:B------:R-:W-:Y:S01]  /*8cc0*/  SEL R7, R12, R25, !P0 ;  /* 0x000000190c077207 */ /* 0x000fe20004000000 */
[----:B------:R-:W-:-:S04]  /*8cd0*/  IMAD.WIDE R34, R15, 0x4, R20 ;  /* 0x000000040f227825 */ /* 0x000fc800078e0214 */
[--C-:B0-----:R-:W-:Y:S01]  /*8ce0*/  IMAD.WIDE R42, R26, 0x4, R20.reuse ;  /* 0x000000041a2a7825 */ /* 0x101fe200078e0214 */
[----:B--2---:R-:W-:Y:S01]  /*8cf0*/  ISETP.GE.AND P4, PT, R33, R30, PT ;  /* 0x0000001e2100720c */ /* 0x004fe20003f86270 */
[----:B------:R0:W2:Y:S02]  /*8d00*/  LD.E R31, desc[UR8][R34.64] ;  /* 0x00000008221f7980 */ /* 0x0000a4000c101900 */
[--C-:B------:R-:W-:Y:S02]  /*8d10*/  IMAD.WIDE R40, R4, 0x4, R20.reuse ;  /* 0x0000000404287825 */ /* 0x100fe400078e0214 */
[----:B------:R-:W2:Y:S02]  /*8d20*/  LD.E R30, desc[UR8][R42.64] ;  /* 0x000000082a1e7980 */ /* 0x000ea4000c101900 */
[----:B-1----:R-:W-:Y:S01]  /*8d30*/  IMAD.WIDE R38, R7, 0x4, R20 ;  /* 0x0000000407267825 */ /* 0x002fe200078e0214 */
[----:B------:R-:W-:Y:S02]  /*8d40*/  SEL R25, R25, R12, !P0 ;  /* 0x0000000c19197207 */ /* 0x000fe40004000000 */
[----:B----4-:R-:W-:Y:S01]  /*8d50*/  ISETP.GE.AND P5, PT, R29, R28, PT ;  /* 0x0000001c1d00720c */ /* 0x010fe20003fa6270 */
[----:B------:R-:W3:Y:S01]  /*8d60*/  LD.E R12, desc[UR8][R40.64] ;  /* 0x00000008280c7980 */ /* 0x000ee2000c101900 */
[----:B------:R-:W-:-:S03]  /*8d70*/  SEL R28, R14, R27, !P1 ;  /* 0x0000001b0e1c7207 */ /* 0x000fc60004800000 */
[----:B------:R-:W3:Y:S01]  /*8d80*/  LD.E R17, desc[UR8][R38.64] ;  /* 0x0000000826117980 */ /* 0x000ee2000c101900 */
[----:B0-----:R-:W-:-:S04]  /*8d90*/  IMAD.WIDE R34, R25, 0x4, R20 ;  /* 0x0000000419227825 */ /* 0x001fc800078e0214 */
[----:B------:R-:W-:Y:S02]  /*8da0*/  IMAD.WIDE R36, R28, 0x4, R20 ;  /* 0x000000041c247825 */ /* 0x000fe400078e0214 */
[----:B------:R-:W4:Y:S04]  /*8db0*/  LD.E R34, desc[UR8][R34.64] ;  /* 0x0000000822227980 */ /* 0x000f28000c101900 */
[----:B------:R0:W4:Y:S01]  /*8dc0*/  LD.E R29, desc[UR8][R36.64] ;  /* 0x00000008241d7980 */ /* 0x000122000c101900 */
[----:B------:R-:W-:-:S05]  /*8dd0*/  SEL R27, R27, R14, !P1 ;  /* 0x0000000e1b1b7207 */ /* 0x000fca0004800000 */
[--C-:B------:R-:W-:Y:S01]  /*8de0*/  IMAD.WIDE R44, R27, 0x4, R20.reuse ;  /* 0x000000041b2c7825 */ /* 0x100fe200078e0214 */
[----:B------:R-:W-:Y:S02]  /*8df0*/  SEL R14, R5, R6, !P6 ;  /* 0x00000006050e7207 */ /* 0x000fe40007000000 */
[----:B--2---:R-:W-:Y:S02]  /*8e00*/  ISETP.GE.AND P0, PT, R30, R31, PT ;  /* 0x0000001f1e00720c */ /* 0x004fe40003f06270 */
[----:B------:R-:W-:Y:S02]  /*8e10*/  SEL R30, R6, R5, !P6 ;  /* 0x00000005061e7207 */ /* 0x000fe40007000000 */
[----:B------:R-:W2:Y:S03]  /*8e20*/  LD.E R5, desc[UR8][R44.64] ;  /* 0x000000082c057980 */ /* 0x000ea6000c101900 */
[----:B------:R-:W-:Y:S01]  /*8e30*/  IMAD.WIDE R42, R30, 0x4, R20 ;  /* 0x000000041e2a7825 */ /* 0x000fe200078e0214 */
[----:B---3--:R-:W-:-:S02]  /*8e40*/  ISETP.GE.AND P1, PT, R17, R12, PT ;  /* 0x0000000c1100720c */ /* 0x008fc40003f26270 */
[----:B------:R-:W-:Y:S02]  /*8e50*/  SEL R17, R10, R11, !P3 ;  /* 0x0000000b0a117207 */ /* 0x000fe40005800000 */
[----:B------:R1:W2:Y:S01]  /*8e60*/  LD.E R12, desc[UR8][R42.64] ;  /* 0x000000082a0c7980 */ /* 0x0002a2000c101900 */
[----:B------:R-:W-:Y:S02]  /*8e70*/  SEL R10, R11, R10, !P3 ;  /* 0x0000000a0b0a7207 */ /* 0x000fe40005800000 */
[----:B------:R-:W-:-:S03]  /*8e80*/  SEL R11, R32, R9, !P4 ;  /* 0x00000009200b7207 */ /* 0x000fc60006000000 */
[----:B0-----:R-:W-:-:S04]  /*8e90*/  IMAD.WIDE R36, R10, 0x4, R20 ;  /* 0x000000040a247825 */ /* 0x001fc800078e0214 */
[--C-:B------:R-:W-:Y:S01]  /*8ea0*/  IMAD.WIDE R38, R11, 0x4, R20.reuse ;  /* 0x000000040b267825 */ /* 0x100fe200078e0214 */
[----:B----4-:R-:W-:Y:S01]  /*8eb0*/  ISETP.GE.AND P3, PT, R29, R34, PT ;  /* 0x000000221d00720c */ /* 0x010fe20003f66270 */
[----:B------:R-:W3:Y:S02]  /*8ec0*/  LD.E R36, desc[UR8][R36.64] ;  /* 0x0000000824247980 */ /* 0x000ee4000c101900 */
[--C-:B------:R-:W-:Y:S02]  /*8ed0*/  IMAD.WIDE R34, R14, 0x4, R20.reuse ;  /* 0x000000040e227825 */ /* 0x100fe400078e0214 */
[----:B------:R-:W3:Y:S02]  /*8ee0*/  LD.E R33, desc[UR8][R38.64] ;  /* 0x0000000826217980 */ /* 0x000ee4000c101900 */
[----:B------:R-:W-:Y:S02]  /*8ef0*/  IMAD.WIDE R40, R17, 0x4, R20 ;  /* 0x0000000411287825 */ /* 0x000fe400078e0214 */
[----:B------:R-:W4:Y:S04]  /*8f00*/  LD.E R34, desc[UR8][R34.64] ;  /* 0x0000000822227980 */ /* 0x000f28000c101900 */
[----:B------:R0:W4:Y:S01]  /*8f10*/  LD.E R31, desc[UR8][R40.64] ;  /* 0x00000008281f7980 */ /* 0x000122000c101900 */
[----:B------:R-:W-:-:S02]  /*8f20*/  SEL R6, R23, R22, !P5 ;  /* 0x0000001617067207 */ /* 0x000fc40006800000 */
[----:B------:R-:W-:Y:S01]  /*8f30*/  SEL R13, R24, R13, !P2 ;  /* 0x0000000d180d7207 */ /* 0x000fe20005000000 */
[----:B-1----:R-:W-:Y:S01]  /*8f40*/  IMAD.WIDE R42, R19, 0x4, R20 ;  /* 0x00000004132a7825 */ /* 0x002fe200078e0214 */
[----:B------:R-:W-:-:S03]  /*8f50*/  SEL R29, R22, R23, !P5 ;  /* 0x00000017161d7207 */ /* 0x000fc60006800000 */
[--C-:B0-----:R-:W-:Y:S01]  /*8f60*/  IMAD.WIDE R40, R6, 0x4, R20.reuse ;  /* 0x0000000406287825 */ /* 0x101fe200078e0214 */
[----:B------:R-:W5:Y:S03]  /*8f70*/  LD.E R35, desc[UR8][R42.64] ;  /* 0x000000082a237980 */ /* 0x000f66000c101900 */
[--C-:B------:R-:W-:Y:S01]  /*8f80*/  IMAD.WIDE R38, R13, 0x4, R20.reuse ;  /* 0x000000040d267825 */ /* 0x100fe200078e0214 */
[----:B------:R-:W5:Y:S01]  /*8f90*/  LD.E R24, desc[UR8][R40.64] ;  /* 0x0000000828187980 */ /* 0x000f62000c101900 */
[----:B------:R-:W-:Y:S02]  /*8fa0*/  SEL R32, R9, R32, !P4 ;  /* 0x0000002009207207 */ /* 0x000fe40006000000 */
[----:B------:R-:W-:-:S04]  /*8fb0*/  IMAD.WIDE R22, R29, 0x4, R20 ;  /* 0x000000041d167825 */ /* 0x000fc800078e0214 */
[----:B------:R-:W-:Y:S02]  /*8fc0*/  IMAD.WIDE R44, R32, 0x4, R20 ;  /* 0x00000004202c7825 */ /* 0x000fe400078e0214 */
[----:B------:R0:W5:Y:S01]  /*8fd0*/  LD.E R22, desc[UR8][R22.64] ;  /* 0x0000000816167980 */ /* 0x000162000c101900 */
[----:B--2---:R-:W-:Y:S02]  /*8fe0*/  ISETP.GE.AND P2, PT, R12, R5, PT ;  /* 0x000000050c00720c */ /* 0x004fe40003f46270 */
[----:B------:R-:W-:Y:S01]  /*8ff0*/  SEL R12, R26, R15, !P0 ;  /* 0x0000000f1a0c7207 */ /* 0x000fe20004000000 */
[----:B------:R-:W2:Y:S01]  /*9000*/  LD.E R5, desc[UR8][R44.64] ;  /* 0x000000082c057980 */ /* 0x000ea2000c101900 */
[----:B---3--:R-:W-:-:S03]  /*9010*/  ISETP.GE.AND P5, PT, R33, R36, PT ;  /* 0x000000242100720c */ /* 0x008fc60003fa6270 */
[----:B------:R-:W-:-:S05]  /*9020*/  IMAD.WIDE R36, R12, 0x4, R20 ;  /* 0x000000040c247825 */ /* 0x000fca00078e0214 */
[----:B------:R1:W3:Y:S01]  /*9030*/  LD.E R33, desc[UR8][R36.64] ;  /* 0x0000000824217980 */ /* 0x0002e2000c101900 */
[----:B----4-:R-:W-:-:S03]  /*9040*/  ISETP.GE.AND P4, PT, R31, R34, PT ;  /* 0x000000221f00720c */ /* 0x010fc60003f86270 */
[----:B------:R4:W3:Y:S01]  /*9050*/  LD.E R34, desc[UR8][R38.64] ;  /* 0x0000000826227980 */ /* 0x0008e2000c101900 */
[----:B------:R-:W-:Y:S02]  /*9060*/  SEL R31, R25, R28, !P3 ;  /* 0x0000001c191f7207 */ /* 0x000fe40005800000 */
[----:B------:R-:W-:Y:S02]  /*9070*/  SEL R28, R28, R25, !P3 ;  /* 0x000000191c1c7207 */ /* 0x000fe40005800000 */
[----:B------:R-:W-:Y:S02]  /*9080*/  SEL R9, R4, R7, !P1 ;  /* 0x0000000704097207 */ /* 0x000fe40004800000 */
[----:B0-----:R-:W-:Y:S02]  /*9090*/  SEL R23, R15, R26, !P0 ;  /* 0x0000001a0f177207 */ /* 0x001fe40004000000 */
[----:B-----5:R-:W-:Y:S02]  /*90a0*/  ISETP.GE.AND P3, PT, R35, R24, PT ;  /* 0x000000182300720c */ /* 0x020fe40003f66270 */
[----:B------:R-:W-:Y:S01]  /*90b0*/  SEL R24, R30, R27, !P2 ;  /* 0x0000001b1e187207 */ /* 0x000fe20005000000 */
[----:B-1----:R-:W-:Y:S01]  /*90c0*/  IMAD.WIDE R36, R28, 0x4, R20 ;  /* 0x000000041c247825 */ /* 0x002fe200078e0214 */
[----:B------:R-:W-:-:S03]  /*90d0*/  SEL R4, R7, R4, !P1 ;  /* 0x0000000407047207 */ /* 0x000fc60004800000 */
[--C-:B----4-:R-:W-:Y:S02]  /*90e0*/  IMAD.WIDE R38, R31, 0x4, R20.reuse ;  /* 0x000000041f267825 */ /* 0x110fe400078e0214 */
[----:B------:R-:W4:Y:S02]  /*90f0*/  LD.E R36, desc[UR8][R36.64] ;  /* 0x0000000824247980 */ /* 0x000f24000c101900 */
[--C-:B------:R-:W-:Y:S02]  /*9100*/  IMAD.WIDE R40, R9, 0x4, R20.reuse ;  /* 0x0000000409287825 */ /* 0x100fe400078e0214 */
[----:B------:R-:W5:Y:S02]  /*9110*/  LD.E R25, desc[UR8][R38.64] ;  /* 0x0000000826197980 */ /* 0x000f64000c101900 */
[--C-:B------:R-:W-:Y:S02]  /*9120*/  IMAD.WIDE R44, R23, 0x4, R20.reuse ;  /* 0x00000004172c7825 */ /* 0x100fe400078e0214 */
[----:B------:R0:W4:Y:S02]  /*9130*/  LD.E R15, desc[UR8][R40.64] ;  /* 0x00000008280f7980 */ /* 0x000124000c101900 */
[----:B------:R-:W-:-:S05]  /*9140*/  IMAD.WIDE R42, R4, 0x4, R20 ;  /* 0x00000004042a7825 */ /* 0x000fca00078e0214 */
[----:B------:R-:W5:Y:S01]  /*9150*/  LD.E R7, desc[UR8][R42.64] ;  /* 0x000000082a077980 */ /* 0x000f62000c101900 */
[----:B--2---:R-:W-:-:S03]  /*9160*/  ISETP.GE.AND P1, PT, R22, R5, PT ;  /* 0x000000051600720c */ /* 0x004fc60003f26270 */
[----:B------:R1:W5:Y:S01]  /*9170*/  LD.E R22, desc[UR8][R44.64] ;  /* 0x000000082c167980 */ /* 0x000362000c101900 */
[----:B---3--:R-:W-:Y:S01]  /*9180*/  ISETP.GE.AND P0, PT, R33, R34, PT ;  /* 0x000000222100720c */ /* 0x008fe20003f06270 */
[----:B------:R-:W-:-:S06]  /*9190*/  IMAD.WIDE R34, R24, 0x4, R20 ;  /* 0x0000000418227825 */ /* 0x000fcc00078e0214 */
[----:B------:R-:W2:Y:S01]  /*91a0*/  LD.E R34, desc[UR8][R34.64] ;  /* 0x0000000822227980 */ /* 0x000ea2000c101900 */
[----:B------:R-:W-:Y:S02]  /*91b0*/  SEL R27, R27, R30, !P2 ;  /* 0x0000001e1b1b7207 */ /* 0x000fe40005000000 */
[----:B------:R-:W-:Y:S02]  /*91c0*/  SEL R5, R14, R17, !P4 ;  /* 0x000000110e057207 */ /* 0x000fe40006000000 */
[----:B------:R-:W-:Y:S02]  /*91d0*/  SEL R26, R17, R14, !P4 ;  /* 0x0000000e111a7207 */ /* 0x000fe40006000000 */
[----:B------:R-:W-:Y:S01]  /*91e0*/  SEL R14, R11, R10, !P5 ;  /* 0x0000000a0b0e7207 */ /* 0x000fe20006800000 */
[----:B0-----:R-:W-:Y:S01]  /*91f0*/  IMAD.WIDE R40, R27, 0x4, R20 ;  /* 0x000000041b287825 */ /* 0x001fe200078e0214 */
[----:B------:R-:W-:-:S03]  /*9200*/  SEL R17, R10, R11, !P5 ;  /* 0x0000000b0a117207 */ /* 0x000fc60006800000 */
[--C-:B-1----:R-:W-:Y:S01]  /*9210*/  IMAD.WIDE R44, R26, 0x4, R20.reuse ;  /* 0x000000041a2c7825 */ /* 0x102fe200078e0214 */
[----:B------:R0:W3:Y:S03]  /*9220*/  LD.E R10, desc[UR8][R40.64] ;  /* 0x00000008280a7980 */ /* 0x0000e6000c101900 */
[----:B------:R-:W-:Y:S01]  /*9230*/  IMAD.WIDE R38, R5, 0x4, R20 ;  /* 0x0000000405267825 */ /* 0x000fe200078e0214 */
[----:B----4-:R-:W-:-:S03]  /*9240*/  ISETP.GE.AND P6, PT, R36, R15, PT ;  /* 0x0000000f2400720c */ /* 0x010fc60003fc6270 */
[--C-:B------:R-:W-:Y:S01]  /*9250*/  IMAD.WIDE R36, R14, 0x4, R20.reuse ;  /* 0x000000040e247825 */ /* 0x100fe200078e0214 */
[----:B------:R-:W4:Y:S03]  /*9260*/  LD.E R30, desc[UR8][R38.64] ;  /* 0x00000008261e7980 */ /* 0x000f26000c101900 */
[----:B------:R-:W-:Y:S01]  /*9270*/  IMAD.WIDE R42, R17, 0x4, R20 ;  /* 0x00000004112a7825 */ /* 0x000fe200078e0214 */
[----:B------:R1:W4:Y:S04]  /*9280*/  LD.E R11, desc[UR8][R36.64] ;  /* 0x00000008240b7980 */ /* 0x000328000c101900 */
[----:B------:R-:W3:Y:S01]  /*9290*/  LD.E R33, desc[UR8][R42.64] ;  /* 0x000000082a217980 */ /* 0x000ee2000c101900 */
[----:B-----5:R-:W-:-:S03]  /*92a0*/  ISETP.GE.AND P4, PT, R7, R22, PT ;  /* 0x000000160700720c */ /* 0x020fc60003f86270 */
[----:B------:R5:W3:Y:S01]  /*92b0*/  LD.E R7, desc[UR8][R44.64] ;  /* 0x000000082c077980 */ /* 0x000ae2000c101900 */
[----:B--2---:R-:W-:Y:S02]  /*92c0*/  ISETP.GE.AND P2, PT, R34, R25, PT ;  /* 0x000000192200720c */ /* 0x004fe40003f46270 */
[----:B------:R-:W-:-:S05]  /*92d0*/  SEL R34, R29, R32, !P1 ;  /* 0x000000201d227207 */ /* 0x000fca0004800000 */
[----:B0-----:R-:W-:-:S05]  /*92e0*/  IMAD.WIDE R40, R34, 0x4, R20 ;  /* 0x0000000422287825 */ /* 0x001fca00078e0214 */
[----:B------:R0:W2:Y:S01]  /*92f0*/  LD.E R22, desc[UR8][R40.64] ;  /* 0x0000000828167980 */ /* 0x0000a2000c101900 */
[----:B------:R-:W-:Y:S02]  /*9300*/  SEL R15, R32, R29, !P1 ;  /* 0x0000001d200f7207 */ /* 0x000fe40004800000 */
[----:B------:R-:W-:Y:S02]  /*9310*/  SEL R32, R13, R12, !P0 ;  /* 0x0000000c0d207207 */ /* 0x000fe40004000000 */
[----:B-1----:R-:W-:Y:S02]  /*9320*/  SEL R36, R23, R4, !P4 ;  /* 0x0000000417247207 */ /* 0x002fe40006000000 */
[----:B------:R-:W-:Y:S02]  /*9330*/  SEL R25, R4, R23, !P4 ;  /* 0x0000001704197207 */ /* 0x000fe40006000000 */
[----:B------:R-:W-:Y:S01]  /*9340*/  SEL R4, R9, R28, !P6 ;  /* 0x0000001c09047207 */ /* 0x000fe20007000000 */
[----:B------:R-:W-:Y:S01]  /*9350*/  IMAD.WIDE R38, R15, 0x4, R20 ;  /* 0x000000040f267825 */ /* 0x000fe200078e0214 */
[----:B----4-:R-:W-:-:S02]  /*9360*/  ISETP.GE.AND P5, PT, R11, R30, PT ;  /* 0x0000001e0b00720c */ /* 0x010fc40003fa6270 */
[----:B------:R-:W-:Y:S01]  /*9370*/  SEL R11, R28, R9, !P6 ;  /* 0x000000091c0b7207 */ /* 0x000fe20007000000 */
[----:B------:R-:W-:-:S04]  /*9380*/  IMAD.WIDE R28, R32, 0x4, R20 ;  /* 0x00000004201c7825 */ /* 0x000fc800078e0214 */
[--C-:B-----5:R-:W-:Y:S02]  /*9390*/  IMAD.WIDE R44, R25, 0x4, R20.reuse ;  /* 0x00000004192c7825 */ /* 0x120fe400078e0214 */
[----:B------:R-:W4:Y:S02]  /*93a0*/  LD.E R28, desc[UR8][R28.64] ;  /* 0x000000081c1c7980 */ /* 0x000f24000c101900 */
[----:B0-----:R-:W-:-:S05]  /*93b0*/  IMAD.WIDE R40, R11, 0x4, R20 ;  /* 0x000000040b287825 */ /* 0x001fca00078e0214 */
[----:B------:R-:W5:Y:S01]  /*93c0*/  LD.E R29, desc[UR8][R40.64] ;  /* 0x00000008281d7980 */ /* 0x000f62000c101900 */
[----:B---3--:R-:W-:Y:S02]  /*93d0*/  ISETP.GE.AND P1, PT, R7, R10, PT ;  /* 0x0000000a0700720c */ /* 0x008fe40003f26270 */
[----:B------:R-:W-:Y:S01]  /*93e0*/  SEL R10, R19, R6, !P3 ;  /* 0x00000006130a7207 */ /* 0x000fe20005800000 */
[----:B------:R-:W3:Y:S04]  /*93f0*/  LD.E R7, desc[UR8][R38.64] ;  /* 0x0000000826077980 */ /* 0x000ee8000c101900 */
[----:B------:R-:W-:-:S05]  /*9400*/  IMAD.WIDE R42, R10, 0x4, R20 ;  /* 0x000000040a2a7825 */ /* 0x000fca00078e0214 */
[----:B------:R-:W3:Y:S01]  /*9410*/  LD.E R30, desc[UR8][R42.64] ;  /* 0x000000082a1e7980 */ /* 0x000ee2000c101900 */
[----:B--2---:R-:W-:Y:S01]  /*9420*/  ISETP.GE.AND P6, PT, R22, R33, PT ;  /* 0x000000211600720c */ /* 0x004fe20003fc6270 */
[----:B------:R-:W-:Y:S02]  /*9430*/  IMAD.WIDE R22, R36, 0x4, R20 ;  /* 0x0000000424167825 */ /* 0x000fe400078e0214 */
[----:B------:R0:W4:Y:S04]  /*9440*/  LD.E R33, desc[UR8][R44.64] ;  /* 0x000000082c217980 */ /* 0x000128000c101900 */
[----:B------:R-:W5:Y:S01]  /*9450*/  LD.E R22, desc[UR8][R22.64] ;  /* 0x0000000816167980 */ /* 0x000f62000c101900 */
[----:B------:R-:W-:Y:S02]  /*9460*/  SEL R9, R24, R31, !P2 ;  /* 0x0000001f18097207 */ /* 0x000fe40005000000 */
[----:B------:R-:W-:-:S02]  /*9470*/  SEL R19, R6, R19, !P3 ;  /* 0x0000001306137207 */ /* 0x000fc40005800000 */
[----:B------:R-:W-:Y:S02]  /*9480*/  SEL R31, R31, R24, !P2 ;  /* 0x000000181f1f7207 */ /* 0x000fe40005000000 */
[----:B------:R-:W-:-:S03]  /*9490*/  SEL R24, R26, R27, !P1 ;  /* 0x0000001b1a187207 */ /* 0x000fc60004800000 */
[----:B0-----:R-:W-:-:S04]  /*94a0*/  IMAD.WIDE R44, R31, 0x4, R20 ;  /* 0x000000041f2c7825 */ /* 0x001fc800078e0214 */
[--C-:B------:R-:W-:Y:S01]  /*94b0*/  IMAD.WIDE R42, R24, 0x4, R20.reuse ;  /* 0x00000004182a7825 */ /* 0x100fe200078e0214 */
[----:B------:R-:W2:Y:S01]  /*94c0*/  LD.E R23, desc[UR8][R44.64] ;  /* 0x000000082c177980 */ /* 0x000ea2000c101900 */
[----:B---3--:R-:W-:Y:S02]  /*94d0*/  ISETP.GE.AND P4, PT, R30, R7, PT ;  /* 0x000000071e00720c */ /* 0x008fe40003f86270 */
[----:B------:R-:W-:Y:S01]  /*94e0*/  IMAD.WIDE R6, R4, 0x4, R20 ;  /* 0x0000000404067825 */ /* 0x000fe200078e0214 */
[----:B------:R-:W2:Y:S05]  /*94f0*/  LD.E R30, desc[UR8][R42.64] ;  /* 0x000000082a1e7980 */ /* 0x000eaa000c101900 */
[----:B------:R-:W3:Y:S01]  /*9500*/  LD.E R6, desc[UR8][R6.64] ;  /* 0x0000000806067980 */ /* 0x000ee2000c101900 */
[----:B----4-:R-:W-:-:S02]  /*9510*/  ISETP.GE.AND P3, PT, R33, R28, PT ;  /* 0x0000001c2100720c */ /* 0x010fc40003f66270 */
[----:B-----5:R-:W-:Y:S01]  /*9520*/  ISETP.GE.AND P2, PT, R29, R22, PT ;  /* 0x000000161d00720c */ /* 0x020fe20003f46270 */
[----:B------:R-:W-:-:S05]  /*9530*/  IMAD.WIDE R28, R9, 0x4, R20 ;  /* 0x00000004091c7825 */ /* 0x000fca00078e0214 */
[----:B------:R0:W3:Y:S01]  /*9540*/  LD.E R33, desc[UR8][R28.64] ;  /* 0x000000081c217980 */ /* 0x0000e2000c101900 */
[----:B------:R-:W-:Y:S02]  /*9550*/  SEL R22, R27, R26, !P1 ;  /* 0x0000001a1b167207 */ /* 0x000fe40004800000 */
[----:B0-----:R-:W-:Y:S02]  /*9560*/  SEL R29, R14, R5, !P5 ;  /* 0x000000050e1d7207 */ /* 0x001fe40006800000 */
[----:B------:R-:W-:Y:S02]  /*9570*/  SEL R5, R5, R14, !P5 ;  /* 0x0000000e05057207 */ /* 0x000fe40006800000 */
[----:B------:R-:W-:Y:S01]  /*9580*/  SEL R28, R34, R17, !P6 ;  /* 0x00000011221c7207 */ /* 0x000fe20007000000 */
[----:B------:R-:W-:Y:S01]  /*9590*/  IMAD.WIDE R40, R29, 0x4, R20 ;  /* 0x000000041d287825 */ /* 0x000fe200078e0214 */
[----:B------:R-:W-:-:S03]  /*95a0*/  SEL R34, R17, R34, !P6 ;  /* 0x0000002211227207 */ /* 0x000fc60007000000 */
[--C-:B------:R-:W-:Y:S01]  /*95b0*/  IMAD.WIDE R38, R22, 0x4, R20.reuse ;  /* 0x0000000416267825 */ /* 0x100fe200078e0214 */
[----:B------:R0:W4:Y:S03]  /*95c0*/  LD.E R26, desc[UR8][R40.64] ;  /* 0x00000008281a7980 */ /* 0x000126000c101900 */
[--C-:B------:R-:W-:Y:S01]  /*95d0*/  IMAD.WIDE R42, R28, 0x4, R20.reuse ;  /* 0x000000041c2a7825 */ /* 0x100fe200078e0214 */
[----:B------:R-:W4:Y:S03]  /*95e0*/  LD.E R27, desc[UR8][R38.64] ;  /* 0x00000008261b7980 */ /* 0x000f26000c101900 */
[--C-:B0-----:R-:W-:Y:S01]  /*95f0*/  IMAD.WIDE R40, R19, 0x4, R20.reuse ;  /* 0x0000000413287825 */ /* 0x101fe200078e0214 */
[----:B--2---:R-:W-:Y:S02]  /*9600*/  ISETP.GE.AND P5, PT, R30, R23, PT ;  /* 0x000000171e00720c */ /* 0x004fe40003fa6270 */
[----:B------:R0:W2:Y:S01]  /*9610*/  LD.E R23, desc[UR8][R42.64] ;  /* 0x000000082a177980 */ /* 0x0000a2000c101900 */
[----:B------:R-:W-:Y:S01]  /*9620*/  SEL R30, R15, R10, !P4 ;  /* 0x0000000a0f1e7207 */ /* 0x000fe20006000000 */
[----:B0-----:R-:W-:-:S05]  /*9630*/  IMAD.WIDE R42, R34, 0x4, R20 ;  /* 0x00000004222a7825 */ /* 0x001fca00078e0214 */
[----:B------:R-:W5:Y:S01]  /*9640*/  LD.E R14, desc[UR8][R42.64] ;  /* 0x000000082a0e7980 */ /* 0x000f62000c101900 */
[----:B---3--:R-:W-:Y:S01]  /*9650*/  ISETP.GE.AND P1, PT, R33, R6, PT ;  /* 0x000000062100720c */ /* 0x008fe20003f26270 */
[----:B------:R-:W-:-:S06]  /*9660*/  IMAD.WIDE R6, R5, 0x4, R20 ;  /* 0x0000000405067825 */ /* 0x000fcc00078e0214 */
[----:B------:R0:W2:Y:S02]  /*9670*/  LD.E R6, desc[UR8][R6.64] ;  /* 0x0000000806067980 */ /* 0x0000a4000c101900 */
[----:B0-----:R-:W-:Y:S01]  /*9680*/  SEL R7, R10, R15, !P4 ;  /* 0x0000000f0a077207 */ /* 0x001fe20006000000 */
[--C-:B------:R-:W-:Y:S01]  /*9690*/  IMAD.WIDE R38, R30, 0x4, R20.reuse ;  /* 0x000000041e267825 */ /* 0x100fe200078e0214 */
[----:B------:R0:W3:Y:S03]  /*96a0*/  LD.E R10, desc[UR8][R40.64] ;  /* 0x00000008280a7980 */ /* 0x0000e6000c101900 */
[----:B------:R-:W-:Y:S01]  /*96b0*/  IMAD.WIDE R44, R7, 0x4, R20 ;  /* 0x00000004072c7825 */ /* 0x000fe200078e0214 */
[----:B------:R-:W3:Y:S04]  /*96c0*/  LD.E R15, desc[UR8][R38.64] ;  /* 0x00000008260f7980 */ /* 0x000ee8000c101900 */
[----:B------:R1:W5:Y:S01]  /*96d0*/  LD.E R17, desc[UR8][R44.64] ;  /* 0x000000082c117980 */ /* 0x000362000c101900 */
[----:B----4-:R-:W-:-:S02]  /*96e0*/  ISETP.GE.AND P4, PT, R26, R27, PT ;  /* 0x0000001b1a00720c */ /* 0x010fc40003f86270 */
[----:B------:R-:W-:Y:S02]  /*96f0*/  SEL R13, R12, R13, !P0 ;  /* 0x0000000d0c0d7207 */ /* 0x000fe40004000000 */
[----:B------:R-:W-:Y:S02]  /*9700*/  SEL R26, R36, R11, !P2 ;  /* 0x0000000b241a7207 */ /* 0x000fe40005000000 */
[----:B------:R-:W-:Y:S02]  /*9710*/  SEL R12, R32, R25, !P3 ;  /* 0x00000019200c7207 */ /* 0x000fe40005800000 */
[----:B------:R-:W-:Y:S02]  /*9720*/  SEL R11, R11, R36, !P2 ;  /* 0x000000240b0b7207 */ /* 0x000fe40005000000 */
[----:B------:R-:W-:Y:S01]  /*9730*/  SEL R32, R25, R32, !P3 ;  /* 0x0000002019207207 */ /* 0x000fe20005800000 */
[----:B------:R-:W-:-:S04]  /*9740*/  IMAD.WIDE R36, R13, 0x4, R20 ;  /* 0x000000040d247825 */ /* 0x000fc800078e0214 */
[----:B------:R-:W-:-:S04]  /*9750*/  IMAD.WIDE R42, R12, 0x4, R20 ;  /* 0x000000040c2a7825 */ /* 0x000fc800078e0214 */
[----:B0-----:R-:W-:-:S04]  /*9760*/  IMAD.WIDE R40, R11, 0x4, R20 ;  /* 0x000000040b287825 */ /* 0x001fc800078e0214 */
[--C-:B-1----:R-:W-:Y:S01]  /*9770*/  IMAD.WIDE R44, R32, 0x4, R20.reuse ;  /* 0x00000004202c7825 */ /* 0x102fe200078e0214 */
[----:B------:R-:W4:Y:S03]  /*9780*/  LD.E R25, desc[UR8][R40.64] ;  /* 0x0000000828197980 */ /* 0x000f26000c101900 */
[----:B------:R-:W-:Y:S01]  /*9790*/  IMAD.WIDE R38, R26, 0x4, R20 ;  /* 0x000000041a267825 */ /* 0x000fe200078e0214 */
[----:B--2---:R-:W-:Y:S02]  /*97a0*/  ISETP.GE.AND P3, PT, R23, R6, PT ;  /* 0x000000061700720c */ /* 0x004fe40003f66270 */
[----:B------:R0:W2:Y:S04]  /*97b0*/  LD.E R6, desc[UR8][R36.64] ;  /* 0x0000000824067980 */ /* 0x0000a8000c101900 */
[----:B------:R-:W2:Y:S01]  /*97c0*/  LD.E R23, desc[UR8][R44.64] ;  /* 0x000000082c177980 */ /* 0x000ea2000c101900 */
[----:B-----5:R-:W-:-:S02]  /*97d0*/  ISETP.GE.AND P2, PT, R17, R14, PT ;  /* 0x0000000e1100720c */ /* 0x020fc40003f46270 */
[----:B------:R-:W-:Y:S01]  /*97e0*/  SEL R17, R9, R4, !P1 ;  /* 0x0000000409117207 */ /* 0x000fe20004800000 */
[----:B------:R1:W4:Y:S04]  /*97f0*/  LD.E R14, desc[UR8][R42.64] ;  /* 0x000000082a0e7980 */ /* 0x000328000c101900 */
[----:B0-----:R-:W-:Y:S01]  /*9800*/  IMAD.WIDE R36, R17, 0x4, R20 ;  /* 0x0000000411247825 */ /* 0x001fe200078e0214 */
[----:B---3--:R-:W-:Y:S02]  /*9810*/  ISETP.GE.AND P0, PT, R10, R15, PT ;  /* 0x0000000f0a00720c */ /* 0x008fe40003f06270 */
[----:B------:R-:W3:Y:S04]  /*9820*/  LD.E R10, desc[UR8][R38.64] ;  /* 0x00000008260a7980 */ /* 0x000ee8000c101900 */
[----:B------:R0:W3:Y:S01]  /*9830*/  LD.E R15, desc[UR8][R36.64] ;  /* 0x00000008240f7980 */ /* 0x0000e2000c101900 */
[----:B------:R-:W-:-:S02]  /*9840*/  SEL R9, R4, R9, !P1 ;  /* 0x0000000904097207 */ /* 0x000fc40004800000 */
[----:B------:R-:W-:Y:S02]  /*9850*/  SEL R4, R22, R29, !P4 ;  /* 0x0000001d16047207 */ /* 0x000fe40006000000 */
[----:B------:R-:W-:Y:S01]  /*9860*/  SEL R27, R31, R24, !P5 ;  /* 0x000000181f1b7207 */ /* 0x000fe20006800000 */
[--C-:B------:R-:W-:Y:S01]  /*9870*/  IMAD.WIDE R40, R9, 0x4, R20.reuse ;  /* 0x0000000409287825 */ /* 0x100fe200078e0214 */
[----:B------:R-:W-:Y:S02]  /*9880*/  SEL R22, R29, R22, !P4 ;  /* 0x000000161d167207 */ /* 0x000fe40006000000 */
[----:B------:R-:W-:Y:S01]  /*9890*/  SEL R24, R24, R31, !P5 ;  /* 0x0000001f18187207 */ /* 0x000fe20006800000 */
[----:B-1----:R-:W-:-:S04]  /*98a0*/  IMAD.WIDE R42, R27, 0x4, R20 ;  /* 0x000000041b2a7825 */ /* 0x002fc800078e0214 */
[----:B0-----:R-:W-:-:S04]  /*98b0*/  IMAD.WIDE R36, R24, 0x4, R20 ;  /* 0x0000000418247825 */ /* 0x001fc800078e0214 */
[--C-:B------:R-:W-:Y:S01]  /*98c0*/  IMAD.WIDE R44, R4, 0x4, R20.reuse ;  /* 0x00000004042c7825 */ /* 0x100fe200078e0214 */
[----:B------:R-:W5:Y:S01]  /*98d0*/  LD.E R29, desc[UR8][R36.64] ;  /* 0x00000008241d7980 */ /* 0x000f62000c101900 */
[----:B--2---:R-:W-:Y:S02]  /*98e0*/  ISETP.GE.AND P1, PT, R23, R6, PT ;  /* 0x000000061700720c */ /* 0x004fe40003f26270 */
[----:B------:R-:W-:Y:S01]  /*98f0*/  SEL R23, R28, R5, !P3 ;  /* 0x000000051c177207 */ /* 0x000fe20005800000 */
[----:B------:R-:W2:Y:S04]  /*9900*/  LD.E R6, desc[UR8][R42.64] ;  /* 0x000000082a067980 */ /* 0x000ea8000c101900 */
[----:B------:R-:W-:Y:S01]  /*9910*/  IMAD.WIDE R38, R23, 0x4, R20 ;  /* 0x0000000417267825 */ /* 0x000fe200078e0214 */
[----:B----4-:R-:W-:-:S02]  /*9920*/  ISETP.GE.AND P5, PT, R25, R14, PT ;  /* 0x0000000e1900720c */ /* 0x010fc40003fa6270 */
[----:B------:R0:W5:Y:S04]  /*9930*/  LD.E R14, desc[UR8][R40.64] ;  /* 0x00000008280e7980 */ /* 0x000168000c101900 */
[----:B------:R-:W4:Y:S01]  /*9940*/  LD.E R25, desc[UR8][R38.64] ;  /* 0x0000000826197980 */ /* 0x000f22000c101900 */
[----:B0-----:R-:W-:Y:S01]  /*9950*/  IMAD.WIDE R40, R22, 0x4, R20 ;  /* 0x0000000416287825 */ /* 0x001fe200078e0214 */
[----:B---3--:R-:W-:Y:S02]  /*9960*/  ISETP.GE.AND P4, PT, R15, R10, PT ;  /* 0x0000000a0f00720c */ /* 0x008fe40003f86270 */
[----:B------:R0:W4:Y:S04]  /*9970*/  LD.E R10, desc[UR8][R44.64] ;  /* 0x000000082c0a7980 */ /* 0x000128000c101900 */
[----:B------:R1:W2:Y:S01]  /*9980*/  LD.E R15, desc[UR8][R40.64] ;  /* 0x00000008280f7980 */ /* 0x0002a2000c101900 */
[----:B------:R-:W-:-:S02]  /*9990*/  SEL R36, R34, R7, !P2 ;  /* 0x0000000722247207 */ /* 0x000fc40005000000 */
[----:B------:R-:W-:Y:S02]  /*99a0*/  SEL R28, R5, R28, !P3 ;  /* 0x0000001c051c7207 */ /* 0x000fe40005800000 */
[----:B------:R-:W-:Y:S01]  /*99b0*/  SEL R7, R7, R34, !P2 ;  /* 0x0000002207077207 */ /* 0x000fe20005000000 */
[----:B------:R-:W-:Y:S01]  /*99c0*/  IMAD.WIDE R34, R36, 0x4, R20 ;  /* 0x0000000424227825 */ /* 0x000fe200078e0214 */
[----:B------:R-:W-:Y:S02]  /*99d0*/  SEL R5, R30, R19, !P0 ;  /* 0x000000131e057207 */ /* 0x000fe40004000000 */
[----:B------:R-:W-:Y:S02]  /*99e0*/  SEL R19, R19, R30, !P0 ;  /* 0x0000001e13137207 */ /* 0x000fe40004000000 */
[----:B------:R-:W-:-:S03]  /*99f0*/  SEL R31, R11, R12, !P5 ;  /* 0x0000000c0b1f7207 */ /* 0x000fc60006800000 */
[----:B0-----:R-:W-:-:S04]  /*9a00*/  IMAD.WIDE R44, R19, 0x4, R20 ;  /* 0x00000004132c7825 */ /* 0x001fc800078e0214 */
[----:B------:R-:W-:-:S04]  /*9a10*/  IMAD.WIDE R42, R28, 0x4, R20 ;  /* 0x000000041c2a7825 */ /* 0x000fc800078e0214 */
[----:B-1----:R-:W-:-:S04]  /*9a20*/  IMAD.WIDE R40, R7, 0x4, R20 ;  /* 0x0000000407287825 */ /* 0x002fc800078e0214 */
[----:B------:R-:W-:Y:S01]  /*9a30*/  IMAD.WIDE R38, R31, 0x4, R20 ;  /* 0x000000041f267825 */ /* 0x000fe200078e0214 */
[----:B------:R-:W3:Y:S01]  /*9a40*/  LD.E R30, desc[UR8][R40.64] ;  /* 0x00000008281e7980 */ /* 0x000ee2000c101900 */
[----:B-----5:R-:W-:-:S03]  /*9a50*/  ISETP.GE.AND P6, PT, R29, R14, PT ;  /* 0x0000000e1d00720c */ /* 0x020fc60003fc6270 */
[----:B------:R-:W3:Y:S01]  /*9a60*/  LD.E R29, desc[UR8][R42.64] ;  /* 0x000000082a1d7980 */ /* 0x000ee2000c101900 */
[----:B--2---:R-:W-:-:S03]  /*9a70*/  ISETP.GE.AND P0, PT, R15, R6, PT ;  /* 0x000000060f00720c */ /* 0x004fc60003f06270 */
[----:B------:R0:W2:Y:S01]  /*9a80*/  LD.E R6, desc[UR8][R34.64] ;  /* 0x0000000822067980 */ /* 0x0000a2000c101900 */
[----:B----4-:R-:W-:-:S03]  /*9a90*/  ISETP.GE.AND P3, PT, R25, R10, PT ;  /* 0x0000000a1900720c */ /* 0x010fc60003f66270 */
[----:B------:R1:W2:Y:S04]  /*9aa0*/  LD.E R25, desc[UR8][R44.64] ;  /* 0x000000082c197980 */ /* 0x0002a8000c101900 */
[----:B------:R-:W4:Y:S01]  /*9ab0*/  LD.E R10, desc[UR8][R38.64] ;  /* 0x00000008260a7980 */ /* 0x000f22000c101900 */
[----:B0-----:R-:W-:-:S05]  /*9ac0*/  SEL R34, R13, R32, !P1 ;  /* 0x000000200d227207 */ /* 0x001fca0004800000 */
[----:B------:R-:W-:-:S06]  /*9ad0*/  IMAD.WIDE R14, R34, 0x4, R20 ;  /* 0x00000004220e7825 */ /* 0x000fcc00078e0214 */
[----:B------:R-:W4:Y:S01]  /*9ae0*/  LD.E R15, desc[UR8][R14.64] ;  /* 0x000000080e0f7980 */ /* 0x000f22000c101900 */
[----:B------:R-:W-:Y:S02]  /*9af0*/  SEL R12, R12, R11, !P5 ;  /* 0x0000000b0c0c7207 */ /* 0x000fe40006800000 */
[----:B------:R-:W-:Y:S02]  /*9b00*/  SEL R11, R17, R26, !P4 ;  /* 0x0000001a110b7207 */ /* 0x000fe40006000000 */
[----:B------:R-:W-:Y:S01]  /*9b10*/  SEL R17, R26, R17, !P4 ;  /* 0x000000111a117207 */ /* 0x000fe20006000000 */
[----:B------:R-:W-:-:S04]  /*9b20*/  IMAD.WIDE R40, R12, 0x4, R20 ;  /* 0x000000040c287825 */ /* 0x000fc800078e0214 */
[----:B------:R-:W-:-:S04]  /*9b30*/  IMAD.WIDE R42, R17, 0x4, R20 ;  /* 0x00000004112a7825 */ /* 0x000fc800078e0214 */
[----:B-1----:R-:W-:Y:S01]  /*9b40*/  IMAD.WIDE R44, R11, 0x4, R20 ;  /* 0x000000040b2c7825 */ /* 0x002fe200078e0214 */
[----:B---3--:R-:W-:Y:S02]  /*9b50*/  ISETP.GE.AND P2, PT, R30, R29, PT ;  /* 0x0000001d1e00720c */ /* 0x008fe40003f46270 */
[----:B------:R0:W3:Y:S04]  /*9b60*/  LD.E R29, desc[UR8][R40.64] ;  /* 0x00000008281d7980 */ /* 0x0000e8000c101900 */
[----:B------:R-:W3:Y:S01]  /*9b70*/  LD.E R30, desc[UR8][R44.64] ;  /* 0x000000082c1e7980 */ /* 0x000ee2000c101900 */
[----:B--2---:R-:W-:Y:S02]  /*9b80*/  ISETP.GE.AND P4, PT, R25, R6, PT ;  /* 0x000000061900720c */ /* 0x004fe40003f86270 */
[----:B------:R-:W-:Y:S01]  /*9b90*/  SEL R6, R24, R9, !P6 ;  /* 0x0000000918067207 */ /* 0x000fe20007000000 */
[----:B------:R1:W2:Y:S01]  /*9ba0*/  LD.E R25, desc[UR8][R42.64] ;  /* 0x000000082a197980 */ /* 0x0002a2000c101900 */
[----:B------:R-:W-:-:S02]  /*9bb0*/  SEL R9, R9, R24, !P6 ;  /* 0x0000001809097207 */ /* 0x000fc40007000000 */
[----:B------:R-:W-:Y:S01]  /*9bc0*/  SEL R24, R22, R27, !P0 ;  /* 0x0000001b16187207 */ /* 0x000fe20004000000 */
[----:B0-----:R-:W-:-:S04]  /*9bd0*/  IMAD.WIDE R40, R6, 0x4, R20 ;  /* 0x0000000406287825 */ /* 0x001fc800078e0214 */
[--C-:B------:R-:W-:Y:S01]  /*9be0*/  IMAD.WIDE R38, R24, 0x4, R20.reuse ;  /* 0x0000000418267825 */ /* 0x100fe200078e0214 */
[----:B------:R0:W2:Y:S01]  /*9bf0*/  LD.E R26, desc[UR8][R40.64] ;  /* 0x00000008281a7980 */ /* 0x0000a2000c101900 */
[----:B----4-:R-:W-:Y:S02]  /*9c00*/  ISETP.GE.AND P6, PT, R10, R15, PT ;  /* 0x0000000f0a00720c */ /* 0x010fe40003fc6270 */
[----:B------:R-:W-:Y:S01]  /*9c10*/  IMAD.WIDE R14, R9, 0x4, R20 ;  /* 0x00000004090e7825 */ /* 0x000fe200078e0214 */
[----:B------:R-:W4:Y:S05]  /*9c20*/  LD.E R10, desc[UR8][R38.64] ;  /* 0x00000008260a7980 */ /* 0x000f2a000c101900 */
[----:B------:R-:W4:Y:S01]  /*9c30*/  LD.E R15, desc[UR8][R14.64] ;  /* 0x000000080e0f7980 */ /* 0x000f22000c101900 */
[----:B------:R-:W-:-:S02]  /*9c40*/  SEL R22, R27, R22, !P0 ;  /* 0x000000161b167207 */ /* 0x000fc40004000000 */
[----:B------:R-:W-:Y:S02]  /*9c50*/  SEL R27, R23, R4, !P3 ;  /* 0x00000004171b7207 */ /* 0x000fe40005800000 */
[----:B------:R-:W-:Y:S01]  /*9c60*/  SEL R4, R4, R23, !P3 ;  /* 0x0000001704047207 */ /* 0x000fe20005800000 */
[--C-:B-1----:R-:W-:Y:S01]  /*9c70*/  IMAD.WIDE R42, R22, 0x4, R20.reuse ;  /* 0x00000004162a7825 */ /* 0x102fe200078e0214 */
[----:B------:R-:W-:Y:S02]  /*9c80*/  SEL R23, R7, R28, !P2 ;  /* 0x0000001c07177207 */ /* 0x000fe40005000000 */
[----:B------:R-:W-:Y:S01]  /*9c90*/  SEL R7, R28, R7, !P2 ;  /* 0x000000071c077207 */ /* 0x000fe20005000000 */
[----:B------:R-:W-:-:S04]  /*9ca0*/  IMAD.WIDE R44, R27, 0x4, R20 ;  /* 0x000000041b2c7825 */ /* 0x000fc800078e0214 */
[----:B0-----:R-:W-:Y:S01]  /*9cb0*/  IMAD.WIDE R40, R23, 0x4, R20 ;  /* 0x0000000417287825 */ /* 0x001fe200078e0214 */
[----:B---3--:R-:W-:-:S04]  /*9cc0*/  ISETP.GE.AND P5, PT, R30, R29, PT ;  /* 0x0000001d1e00720c */ /* 0x008fc80003fa6270 */
[----:B------:R-:W3:Y:S01]  /*9cd0*/  LD.E R29, desc[UR8][R40.64] ;  /* 0x00000008281d7980 */ /* 0x000ee2000c101900 */
[----:B--2---:R-:W-:-:S03]  /*9ce0*/  ISETP.GE.AND P0, PT, R26, R25, PT ;  /* 0x000000191a00720c */ /* 0x004fc60003f06270 */
[----:B------:R0:W2:Y:S04]  /*9cf0*/  LD.E R25, desc[UR8][R42.64] ;  /* 0x000000082a197980 */ /* 0x0000a8000c101900 */
[----:B------:R-:W2:Y:S01]  /*9d00*/  LD.E R26, desc[UR8][R44.64] ;  /* 0x000000082c1a7980 */ /* 0x000ea2000c101900 */
[----:B----4-:R-:W-:Y:S01]  /*9d10*/  ISETP.GE.AND P2, PT, R10, R15, PT ;  /* 0x0000000f0a00720c */ /* 0x010fe20003f46270 */
[----:B0-----:R-:W-:Y:S01]  /*9d20*/  IMAD.WIDE R42, R4, 0x4, R20 ;  /* 0x00000004042a7825 */ /* 0x001fe200078e0214 */
[----:B------:R-:W-:-:S03]  /*9d30*/  SEL R10, R19, R36, !P4 ;  /* 0x00000024130a7207 */ /* 0x000fc60006000000 */
[--C-:B------:R-:W-:Y:S01]  /*9d40*/  IMAD.WIDE R14, R7, 0x4, R20.reuse ;  /* 0x00000004070e7825 */ /* 0x100fe200078e0214 */
[----:B------:R-:W3:Y:S03]  /*9d50*/  LD.E R28, desc[UR8][R42.64] ;  /* 0x000000082a1c7980 */ /* 0x000ee6000c101900 */
[----:B------:R-:W-:Y:S02]  /*9d60*/  IMAD.WIDE R38, R10, 0x4, R20 ;  /* 0x000000040a267825 */ /* 0x000fe400078e0214 */
[----:B------:R0:W4:Y:S04]  /*9d70*/  LD.E R15, desc[UR8][R14.64] ;  /* 0x000000080e0f7980 */ /* 0x000128000c101900 */
[----:B------:R1:W4:Y:S01]  /*9d80*/  LD.E R30, desc[UR8][R38.64] ;  /* 0x00000008261e7980 */ /* 0x000322000c101900 */
[----:B------:R-:W-:-:S02]  /*9d90*/  SEL R36, R36, R19, !P4 ;  /* 0x0000001324247207 */ /* 0x000fc40006000000 */
[----:B------:R-:W-:Y:S02]  /*9da0*/  SEL R19, R34, R31, !P6 ;  /* 0x0000001f22137207 */ /* 0x000fe40007000000 */
[----:B------:R-:W-:Y:S02]  /*9db0*/  SEL R13, R32, R13, !P1 ;  /* 0x0000000d200d7207 */ /* 0x000fe40004800000 */
[----:B------:R-:W-:Y:S01]  /*9dc0*/  SEL R34, R31, R34, !P6 ;  /* 0x000000221f227207 */ /* 0x000fe20007000000 */
[----:B------:R-:W-:Y:S01]  /*9dd0*/  IMAD.WIDE R32, R5, 0x4, R20 ;  /* 0x0000000405207825 */ /* 0x000fe200078e0214 */
[----:B0-----:R-:W-:-:S03]  /*9de0*/  SEL R14, R11, R12, !P5 ;  /* 0x0000000c0b0e7207 */ /* 0x001fc60006800000 */
[----:B------:R-:W-:-:S04]  /*9df0*/  IMAD.WIDE R44, R36, 0x4, R20 ;  /* 0x00000004242c7825 */ /* 0x000fc800078e0214 */
[----:B------:R-:W-:-:S04]  /*9e00*/  IMAD.WIDE R42, R13, 0x4, R20 ;  /* 0x000000040d2a7825 */ /* 0x000fc800078e0214 */
[----:B------:R-:W-:-:S04]  /*9e10*/  IMAD.WIDE R40, R34, 0x4, R20 ;  /* 0x0000000422287825 */ /* 0x000fc800078e0214 */
[----:B-1----:R-:W-:-:S05]  /*9e20*/  IMAD.WIDE R38, R19, 0x4, R20 ;  /* 0x0000000413267825 */ /* 0x002fca00078e0214 */
[----:B------:R-:W5:Y:S01]  /*9e30*/  LD.E R31, desc[UR8][R38.64] ;  /* 0x00000008261f7980 */ /* 0x000f62000c101900 */
[----:B--2---:R-:W-:-:S03]  /*9e40*/  ISETP.GE.AND P1, PT, R26, R25, PT ;  /* 0x000000191a00720c */ /* 0x004fc60003f26270 */
[----:B------:R0:W2:Y:S04]  /*9e50*/  LD.E R26, desc[UR8][R32.64] ;  /* 0x00000008201a7980 */ /* 0x0000a8000c101900 */
[----:B------:R-:W2:Y:S01]  /*9e60*/  LD.E R25, desc[UR8][R44.64] ;  /* 0x000000082c197980 */ /* 0x000ea2000c101900 */
[----:B---3--:R-:W-:Y:S01]  /*9e70*/  ISETP.GE.AND P4, PT, R29, R28, PT ;  /* 0x0000001c1d00720c */ /* 0x008fe20003f86270 */
[----:B0-----:R-:W-:Y:S02]  /*9e80*/  IMAD.WIDE R32, R14, 0x4, R20 ;  /* 0x000000040e207825 */ /* 0x001fe400078e0214 */
[----:B------:R-:W3:Y:S04]  /*9e90*/  LD.E R29, desc[UR8][R42.64] ;  /* 0x000000082a1d7980 */ /* 0x000ee8000c101900 */
[----:B------:R-:W3:Y:S01]  /*9ea0*/  LD.E R28, desc[UR8][R40.64] ;  /* 0x00000008281c7980 */ /* 0x000ee2000c101900 */
[----:B----4-:R-:W-:-:S03]  /*9eb0*/  ISETP.GE.AND P3, PT, R30, R15, PT ;  /* 0x0000000f1e00720c */ /* 0x010fc60003f66270 */
[----:B------:R0:W5:Y:S01]  /*9ec0*/  LD.E R30, desc[UR8][R32.64] ;  /* 0x00000008201e7980 */ /* 0x000162000c101900 */
[----:B------:R-:W-:Y:S02]  /*9ed0*/  SEL R15, R12, R11, !P5 ;  /* 0x0000000b0c0f7207 */ /* 0x000fe40006800000 */
[----:B------:R-:W-:Y:S02]  /*9ee0*/  SEL R11, R17, R6, !P0 ;  /* 0x00000006110b7207 */ /* 0x000fe40004000000 */
[----:B------:R-:W-:Y:S02]  /*9ef0*/  SEL R6, R6, R17, !P0 ;  /* 0x0000001106067207 */ /* 0x000fe40004000000 */
[----:B------:R-:W-:Y:S02]  /*9f00*/  SEL R17, R9, R24, !P2 ;  /* 0x0000001809117207 */ /* 0x000fe40005000000 */
[----:B------:R-:W-:Y:S01]  /*9f10*/  SEL R24, R24, R9, !P2 ;  /* 0x0000000918187207 */ /* 0x000fe20005000000 */
[----:B0-----:R-:W-:Y:S01]  /*9f20*/  IMAD.WIDE R32, R15, 0x4, R20 ;  /* 0x000000040f207825 */ /* 0x001fe200078e0214 */
[----:B------:R-:W-:-:S03]  /*9f30*/  SEL R12, R27, R22, !P1 ;  /* 0x000000161b0c7207 */ /* 0x000fc60004800000 */
[----:B------:R-:W-:-:S04]  /*9f40*/  IMAD.WIDE R42, R11, 0x4, R20 ;  /* 0x000000040b2a7825 */ /* 0x000fc800078e0214 */
[----:B------:R-:W-:-:S04]  /*9f50*/  IMAD.WIDE R38, R24, 0x4, R20 ;  /* 0x0000000418267825 */ /* 0x000fc800078e0214 */
[----:B------:R-:W-:-:S04]  /*9f60*/  IMAD.WIDE R40, R17, 0x4, R20 ;  /* 0x0000000411287825 */ /* 0x000fc800078e0214 */
[--C-:B------:R-:W-:Y:S01]  /*9f70*/  IMAD.WIDE R44, R6, 0x4, R20.reuse ;  /* 0x00000004062c7825 */ /* 0x100fe200078e0214 */
[----:B--2---:R-:W-:Y:S02]  /*9f80*/  ISETP.GE.AND P0, PT, R26, R25, PT ;  /* 0x000000191a00720c */ /* 0x004fe40003f06270 */
[----:B------:R0:W2:Y:S04]  /*9f90*/  LD.E R25, desc[UR8][R32.64] ;  /* 0x0000000820197980 */ /* 0x0000a8000c101900 */
[----:B------:R-:W2:Y:S01]  /*9fa0*/  LD.E R26, desc[UR8][R44.64] ;  /* 0x000000082c1a7980 */ /* 0x000ea2000c101900 */
[----:B---3--:R-:W-:Y:S01]  /*9fb0*/  ISETP.GE.AND P2, PT, R28, R29, PT ;  /* 0x0000001d1c00720c */ /* 0x008fe20003f46270 */
[----:B0-----:R-:W-:Y:S02]  /*9fc0*/  IMAD.WIDE R32, R12, 0x4, R20 ;  /* 0x000000040c207825 */ /* 0x001fe400078e0214 */
[----:B------:R-:W3:Y:S04]  /*9fd0*/  LD.E R28, desc[UR8][R42.64] ;  /* 0x000000082a1c7980 */ /* 0x000ee8000c101900 */
[----:B------:R0:W3:Y:S01]  /*9fe0*/  LD.E R29, desc[UR8][R38.64] ;  /* 0x00000008261d7980 */ /* 0x0000e2000c101900 */
[----:B-----5:R-:W-:-:S03]  /*9ff0*/  ISETP.GE.AND P5, PT, R30, R31, PT ;  /* 0x0000001f1e00720c */ /* 0x020fc60003fa6270 */
[----:B------:R1:W4:Y:S04]  /*a000*/  LD.E R30, desc[UR8][R40.64] ;  /* 0x00000008281e7980 */ /* 0x000328000c101900 */
[----:B------:R5:W4:Y:S01]  /*a010*/  LD.E R31, desc[UR8][R32.64] ;  /* 0x00000008201f7980 */ /* 0x000b22000c101900 */
[----:B------:R-:W-:Y:S02]  /*a020*/  SEL R9, R4, R23, !P4 ;  /* 0x0000001704097207 */ /* 0x000fe40006000000 */
[----:B------:R-:W-:Y:S02]  /*a030*/  SEL R27, R22, R27, !P1 ;  /* 0x0000001b161b7207 */ /* 0x000fe40004800000 */
[----:B------:R-:W-:Y:S02]  /*a040*/  SEL R4, R23, R4, !P4 ;  /* 0x0000000417047207 */ /* 0x000fe40006000000 */
[----:B------:R-:W-:Y:S01]  /*a050*/  SEL R23, R7, R10, !P3 ;  /* 0x0000000a07177207 */ /* 0x000fe20005800000 */
[----:B0-----:R-:W-:Y:S01]  /*a060*/  IMAD.WIDE R38, R27, 0x4, R20 ;  /* 0x000000041b267825 */ /* 0x001fe200078e0214 */
[----:B------:R-:W-:-:S03]  /*a070*/  SEL R10, R10, R7, !P3 ;  /* 0x000000070a0a7207 */ /* 0x000fc60005800000 */
[--C-:B------:R-:W-:Y:S01]  /*a080*/  IMAD.WIDE R44, R4, 0x4, R20.reuse ;  /* 0x00000004042c7825 */ /* 0x100fe200078e0214 */
[----:B------:R0:W4:Y:S03]  /*a090*/  LD.E R7, desc[UR8][R38.64] ;  /* 0x0000000826077980 */ /* 0x000126000c101900 */
[--C-:B------:R-:W-:Y:S01]  /*a0a0*/  IMAD.WIDE R42, R9, 0x4, R20.reuse ;  /* 0x00000004092a7825 */ /* 0x100fe200078e0214 */
[----:B------:R-:W4:Y:S03]  /*a0b0*/  LD.E R22, desc[UR8][R44.64] ;  /* 0x000000082c167980 */ /* 0x000f26000c101900 */
[----:B-1----:R-:W-:Y:S01]  /*a0c0*/  IMAD.WIDE R40, R10, 0x4, R20 ;  /* 0x000000040a287825 */ /* 0x002fe200078e0214 */
[----:B-----5:R-:W-:-:S05]  /*a0d0*/  SEL R32, R5, R36, !P0 ;  /* 0x0000002405207207 */ /* 0x020fca0004000000 */
[----:B0-----:R-:W-:Y:S01]  /*a0e0*/  IMAD.WIDE R38, R32, 0x4, R20 ;  /* 0x0000000420267825 */ /* 0x001fe200078e0214 */
[----:B--2---:R-:W-:-:S04]  /*a0f0*/  ISETP.GE.AND P6, PT, R26, R25, PT ;  /* 0x000000191a00720c */ /* 0x004fc80003fc6270 */
[----:B------:R-:W2:Y:S01]  /*a100*/  LD.E R26, desc[UR8][R38.64] ;  /* 0x00000008261a7980 */ /* 0x000ea2000c101900 */
[----:B---3--:R-:W-:-:S03]  /*a110*/  ISETP.GE.AND P3, PT, R29, R28, PT ;  /* 0x0000001c1d00720c */ /* 0x008fc60003f66270 */
[----:B------:R0:W3:Y:S04]  /*a120*/  LD.E R28, desc[UR8][R42.64] ;  /* 0x000000082a1c7980 */ /* 0x0000e8000c101900 */
[----:B------:R1:W3:Y:S01]  /*a130*/  LD.E R29, desc[UR8][R40.64] ;  /* 0x00000008281d7980 */ /* 0x0002e2000c101900 */
[----:B----4-:R-:W-:Y:S01]  /*a140*/  ISETP.GE.AND P4, PT, R31, R30, PT ;  /* 0x0000001e1f00720c */ /* 0x010fe20003f86270 */
[----:B------:R-:W-:-:S05]  /*a150*/  IMAD.WIDE R30, R23, 0x4, R20 ;  /* 0x00000004171e7825 */ /* 0x000fca00078e0214 */
[----:B------:R-:W2:Y:S01]  /*a160*/  LD.E R25, desc[UR8][R30.64] ;  /* 0x000000081e197980 */ /* 0x000ea2000c101900 */
[----:B------:R-:W-:Y:S02]  /*a170*/  SEL R36, R36, R5, !P0 ;  /* 0x0000000524247207 */ /* 0x000fe40004000000 */
[----:B------:R-:W-:Y:S02]  /*a180*/  ISETP.GE.AND P1, PT, R22, R7, PT ;  /* 0x000000071600720c */ /* 0x000fe40003f26270 */
[----:B------:R-:W-:Y:S02]  /*a190*/  SEL R7, R13, R34, !P2 ;  /* 0x000000220d077207 */ /* 0x000fe40005000000 */
[----:B------:R-:W-:Y:S02]  /*a1a0*/  SEL R22, R14, R19, !P5 ;  /* 0x000000130e167207 */ /* 0x000fe40006800000 */
[----:B------:R-:W-:Y:S02]  /*a1b0*/  SEL R19, R19, R14, !P5 ;  /* 0x0000000e13137207 */ /* 0x000fe40006800000 */
[----:B------:R-:W-:Y:S01]  /*a1c0*/  SEL R14, R6, R15, !P6 ;  /* 0x0000000f060e7207 */ /* 0x000fe20007000000 */
[----:B------:R-:W-:Y:S01]  /*a1d0*/  IMAD.WIDE R44, R22, 0x4, R20 ;  /* 0x00000004162c7825 */ /* 0x000fe200078e0214 */
[----:B------:R-:W-:-:S02]  /*a1e0*/  SEL R15, R15, R6, !P6 ;  /* 0x000000060f0f7207 */ /* 0x000fc40007000000 */
[----:B------:R-:W-:Y:S01]  /*a1f0*/  SEL R6, R24, R11, !P3 ;  /* 0x0000000b18067207 */ /* 0x000fe20005800000 */
[--C-:B0-----:R-:W-:Y:S01]  /*a200*/  IMAD.WIDE R42, R19, 0x4, R20.reuse ;  /* 0x00000004132a7825 */ /* 0x101fe200078e0214 */
[----:B------:R-:W4:Y:S03]  /*a210*/  LD.E R31, desc[UR8][R44.64] ;  /* 0x000000082c1f7980 */ /* 0x000f26000c101900 */
[--C-:B-1----:R-:W-:Y:S01]  /*a220*/  IMAD.WIDE R40, R14, 0x4, R20.reuse ;  /* 0x000000040e287825 */ /* 0x102fe200078e0214 */
[----:B------:R-:W5:Y:S03]  /*a230*/  LD.E R5, desc[UR8][R42.64] ;  /* 0x000000082a057980 */ /* 0x000f66000c101900 */
[----:B------:R-:W-:Y:S01]  /*a240*/  IMAD.WIDE R38, R6, 0x4, R20 ;  /* 0x0000000406267825 */ /* 0x000fe200078e0214 */
[----:B---3--:R-:W-:-:S03]  /*a250*/  ISETP.GE.AND P0, PT, R29, R28, PT ;  /* 0x0000001c1d00720c */ /* 0x008fc60003f06270 */
[----:B------:R-:W-:-:S05]  /*a260*/  IMAD.WIDE R28, R7, 0x4, R20 ;  /* 0x00000004071c7825 */ /* 0x000fca00078e0214 */
[----:B------:R0:W4:Y:S01]  /*a270*/  LD.E R30, desc[UR8][R28.64] ;  /* 0x000000081c1e7980 */ /* 0x000122000c101900 */
[----:B--2---:R-:W-:-:S03]  /*a280*/  ISETP.GE.AND P6, PT, R26, R25, PT ;  /* 0x000000191a00720c */ /* 0x004fc60003fc6270 */
[----:B------:R-:W5:Y:S04]  /*a290*/  LD.E R26, desc[UR8][R40.64] ;  /* 0x00000008281a7980 */ /* 0x000f68000c101900 */
[----:B------:R-:W2:Y:S01]  /*a2a0*/  LD.E R25, desc[UR8][R38.64] ;  /* 0x0000000826197980 */ /* 0x000ea2000c101900 */
[----:B0-----:R-:W-:-:S06]  /*a2b0*/  IMAD.WIDE R28, R15, 0x4, R20 ;  /* 0x000000040f1c7825 */ /* 0x001fcc00078e0214 */
[----:B------:R-:W2:Y:S01]  /*a2c0*/  LD.E R28, desc[UR8][R28.64] ;  /* 0x000000081c1c7980 */ /* 0x000ea2000c101900 */
[----:B------:R-:W-:-:S05]  /*a2d0*/  SEL R11, R11, R24, !P3 ;  /* 0x000000180b0b7207 */ /* 0x000fca0005800000 */
[--C-:B------:R-:W-:Y:S01]  /*a2e0*/  IMAD.WIDE R42, R11, 0x4, R20.reuse ;  /* 0x000000040b2a7825 */ /* 0x100fe200078e0214 */
[----:B----4-:R-:W-:Y:S02]  /*a2f0*/  ISETP.GE.AND P5, PT, R31, R30, PT ;  /* 0x0000001e1f00720c */ /* 0x010fe40003fa6270 */
[----:B------:R-:W-:Y:S02]  /*a300*/  SEL R30, R12, R17, !P4 ;  /* 0x000000110c1e7207 */ /* 0x000fe40006000000 */
[----:B------:R-:W-:Y:S02]  /*a310*/  SEL R17, R17, R12, !P4 ;  /* 0x0000000c11117207 */ /* 0x000fe40006000000 */
[----:B------:R-:W-:Y:S02]  /*a320*/  SEL R12, R4, R27, !P1 ;  /* 0x0000001b040c7207 */ /* 0x000fe40004800000 */
[----:B-----5:R-:W-:Y:S02]  /*a330*/  ISETP.GE.AND P3, PT, R26, R5, PT ;  /* 0x000000051a00720c */ /* 0x020fe40003f66270 */
[----:B------:R0:W3:Y:S01]  /*a340*/  LD.E R5, desc[UR8][R42.64] ;  /* 0x000000082a057980 */ /* 0x0000e2000c101900 */
[----:B------:R-:W-:Y:S01]  /*a350*/  IMAD.WIDE R40, R12, 0x4, R20 ;  /* 0x000000040c287825 */ /* 0x000fe200078e0214 */
[----:B------:R-:W-:-:S03]  /*a360*/  SEL R27, R27, R4, !P1 ;  /* 0x000000041b1b7207 */ /* 0x000fc60004800000 */
[--C-:B------:R-:W-:Y:S01]  /*a370*/  IMAD.WIDE R44, R30, 0x4, R20.reuse ;  /* 0x000000041e2c7825 */ /* 0x100fe200078e0214 */
[----:B--2---:R-:W-:Y:S01]  /*a380*/  ISETP.GE.AND P1, PT, R25, R28, PT ;  /* 0x0000001c1900720c */ /* 0x004fe20003f26270 */
[----:B------:R-:W2:Y:S02]  /*a390*/  LD.E R29, desc[UR8][R40.64] ;  /* 0x00000008281d7980 */ /* 0x000ea4000c101900 */
[--C-:B0-----:R-:W-:Y:S02]  /*a3a0*/  IMAD.WIDE R42, R17, 0x4, R20.reuse ;  /* 0x00000004112a7825 */ /* 0x101fe400078e0214 */
[----:B------:R0:W3:Y:S04]  /*a3b0*/  LD.E R26, desc[UR8][R44.64] ;  /* 0x000000082c1a7980 */ /* 0x0000e8000c101900 */
[----:B------:R1:W2:Y:S01]  /*a3c0*/  LD.E R28, desc[UR8][R42.64] ;  /* 0x000000082a1c7980 */ /* 0x0002a2000c101900 */
[----:B------:R-:W-:Y:S01]  /*a3d0*/  SEL R4, R10, R9, !P0 ;  /* 0x000000090a047207 */ /* 0x000fe20004000000 */
[----:B------:R-:W-:-:S04]  /*a3e0*/  IMAD.WIDE R24, R27, 0x4, R20 ;  /* 0x000000041b187825 */ /* 0x000fc800078e0214 */
[--C-:B------:R-:W-:Y:S02]  /*a3f0*/  IMAD.WIDE R38, R4, 0x4, R20.reuse ;  /* 0x0000000404267825 */ /* 0x100fe400078e0214 */
[----:B------:R-:W4:Y:S04]  /*a400*/  LD.E R24, desc[UR8][R24.64] ;  /* 0x0000000818187980 */ /* 0x000f28000c101900 */
[----:B------:R5:W4:Y:S01]  /*a410*/  LD.E R31, desc[UR8][R38.64] ;  /* 0x00000008261f7980 */ /* 0x000b22000c101900 */
[----:B------:R-:W-:Y:S02]  /*a420*/  SEL R9, R9, R10, !P0 ;  /* 0x0000000a09097207 */ /* 0x000fe40004000000 */
[----:B------:R-:W-:Y:S02]  /*a430*/  SEL R10, R32, R23, !P6 ;  /* 0x00000017200a7207 */ /* 0x000fe40007000000 */
[----:B------:R-:W-:Y:S01]  /*a440*/  SEL R23, R23, R32, !P6 ;  /* 0x0000002017177207 */ /* 0x000fe20007000000 */
[----:B0-----:R-:W-:-:S04]  /*a450*/  IMAD.WIDE R44, R9, 0x4, R20 ;  /* 0x00000004092c7825 */ /* 0x001fc800078e0214 */
[----:B------:R-:W-:-:S04]  /*a460*/  IMAD.WIDE R32, R10, 0x4, R20 ;  /* 0x000000040a207825 */ /* 0x000fc800078e0214 */
[----:B-1----:R-:W-:Y:S02]  /*a470*/  IMAD.WIDE R42, R23, 0x4, R20 ;  /* 0x00000004172a7825 */ /* 0x002fe400078e0214 */
[----:B------:R-:W4:Y:S04]  /*a480*/  LD.E R33, desc[UR8][R32.64] ;  /* 0x0000000820217980 */ /* 0x000f28000c101900 */
[----:B------:R-:W4:Y:S01]  /*a490*/  LD.E R25, desc[UR8][R42.64] ;  /* 0x000000082a197980 */ /* 0x000f22000c101900 */
[----:B------:R-:W-:Y:S02]  /*a4a0*/  SEL R13, R34, R13, !P2 ;  /* 0x0000000d220d7207 */ /* 0x000fe40005000000 */
[----:B------:R-:W-:-:S03]  /*a4b0*/  SEL R34, R22, R7, !P5 ;  /* 0x0000000716227207 */ /* 0x000fc60006800000 */
[----:B------:R-:W-:-:S04]  /*a4c0*/  IMAD.WIDE R40, R13, 0x4, R20 ;  /* 0x000000040d287825 */ /* 0x000fc800078e0214 */
[--C-:B-----5:R-:W-:Y:S01]  /*a4d0*/  IMAD.WIDE R38, R34, 0x4, R20.reuse ;  /* 0x0000000422267825 */ /* 0x120fe200078e0214 */
[----:B---3--:R-:W-:Y:S02]  /*a4e0*/  ISETP.GE.AND P0, PT, R26, R5, PT ;  /* 0x000000051a00720c */ /* 0x008fe40003f06270 */
[----:B------:R-:W3:Y:S01]  /*a4f0*/  LD.E R26, desc[UR8][R44.64] ;  /* 0x000000082c1a7980 */ /* 0x000ee2000c101900 */
[----:B--2---:R-:W-:Y:S01]  /*a500*/  ISETP.GE.AND P4, PT, R29, R28, PT ;  /* 0x0000001c1d00720c */ /* 0x004fe20003f86270 */
[----:B------:R-:W-:-:S06]  /*a510*/  IMAD.WIDE R28, R36, 0x4, R20 ;  /* 0x00000004241c7825 */ /* 0x000fcc00078e0214 */
[----:B------:R0:W2:Y:S01]  /*a520*/  LD.E R28, desc[UR8][R28.64] ;  /* 0x000000081c1c7980 */ /* 0x0000a2000c101900 */
[----:B----4-:R-:W-:-:S03]  /*a530*/  ISETP.GE.AND P2, PT, R31, R24, PT ;  /* 0x000000181f00720c */ /* 0x010fc60003f46270 */
[----:B------:R-:W4:Y:S04]  /*a540*/  LD.E R31, desc[UR8][R40.64] ;  /* 0x00000008281f7980 */ /* 0x000f28000c101900 */
[----:B------:R1:W4:Y:S01]  /*a550*/  LD.E R24, desc[UR8][R38.64] ;  /* 0x0000000826187980 */ /* 0x000322000c101900 */
[----:B------:R-:W-:Y:S02]  /*a560*/  SEL R5, R19, R14, !P3 ;  /* 0x0000000e13057207 */ /* 0x000fe40005800000 */
[----:B0-----:R-:W-:Y:S02]  /*a570*/  SEL R29, R15, R6, !P1 ;  /* 0x000000060f1d7207 */ /* 0x001fe40004800000 */
[----:B------:R-:W-:Y:S02]  /*a580*/  SEL R7, R7, R22, !P5 ;  /* 0x0000001607077207 */ /* 0x000fe40006800000 */
[----:B------:R-:W-:-:S02]  /*a590*/  SEL R14, R14, R19, !P3 ;  /* 0x000000130e0e7207 */ /* 0x000fc40005800000 */
[----:B------:R-:W-:Y:S01]  /*a5a0*/  SEL R6, R6, R15, !P1 ;  /* 0x0000000f06067207 */ /* 0x000fe20004800000 */
[----:B------:R-:W-:-:S04]  /*a5b0*/  IMAD.WIDE R42, R5, 0x4, R20 ;  /* 0x00000004052a7825 */ /* 0x000fc800078e0214 */
[--C-:B------:R-:W-:Y:S01]  /*a5c0*/  IMAD.WIDE R44, R14, 0x4, R20.reuse ;  /* 0x000000040e2c7825 */ /* 0x100fe200078e0214 */
[----:B------:R-:W5:Y:S03]  /*a5d0*/  LD.E R19, desc[UR8][R42.64] ;  /* 0x000000082a137980 */ /* 0x000f66000c101900 */
[--C-:B-1----:R-:W-:Y:S01]  /*a5e0*/  IMAD.WIDE R38, R6, 0x4, R20.reuse ;  /* 0x0000000406267825 */ /* 0x102fe200078e0214 */
[----:B------:R-:W5:Y:S01]  /*a5f0*/  LD.E R15, desc[UR8][R44.64] ;  /* 0x000000082c0f7980 */ /* 0x000f62000c101900 */
[----:B------:R-:W-:Y:S02]  /*a600*/  SEL R22, R30, R11, !P0 ;  /* 0x0000000b1e167207 */ /* 0x000fe40004000000 */
[----:B------:R-:W-:Y:S01]  /*a610*/  IMAD.WIDE R40, R29, 0x4, R20 ;  /* 0x000000041d287825 */ /* 0x000fe200078e0214 */
[----:B---3--:R-:W-:-:S03]  /*a620*/  ISETP.GE.AND P5, PT, R33, R26, PT ;  /* 0x0000001a2100720c */ /* 0x008fc60003fa6270 */
[----:B------:R-:W-:-:S05]  /*a630*/  IMAD.WIDE R32, R7, 0x4, R20 ;  /* 0x0000000407207825 */ /* 0x000fca00078e0214 */
[----:B------:R0:W5:Y:S01]  /*a640*/  LD.E R26, desc[UR8][R32.64] ;  /* 0x00000008201a7980 */ /* 0x000162000c101900 */
[----:B--2---:R-:W-:-:S03]  /*a650*/  ISETP.GE.AND P3, PT, R28, R25, PT ;  /* 0x000000191c00720c */ /* 0x004fc60003f66270 */
[----:B------:R1:W2:Y:S01]  /*a660*/  LD.E R28, desc[UR8][R38.64] ;  /* 0x00000008261c7980 */ /* 0x0002a2000c101900 */
[----:B0-----:R-:W-:Y:S01]  /*a670*/  IMAD.WIDE R32, R22, 0x4, R20 ;  /* 0x0000000416207825 */ /* 0x001fe200078e0214 */
[----:B----4-:R-:W-:Y:S02]  /*a680*/  ISETP.GE.AND P1, PT, R24, R31, PT ;  /* 0x0000001f1800720c */ /* 0x010fe40003f26270 */
[----:B------:R0:W3:Y:S04]  /*a690*/  LD.E R31, desc[UR8][R40.64] ;  /* 0x00000008281f7980 */ /* 0x0000e8000c101900 */
[----:B------:R-:W3:Y:S01]  /*a6a0*/  LD.E R32, desc[UR8][R32.64] ;  /* 0x0000000820207980 */ /* 0x000ee2000c101900 */
[----:B------:R-:W-:Y:S02]  /*a6b0*/  SEL R24, R17, R12, !P4 ;  /* 0x0000000c11187207 */ /* 0x000fe40006000000 */
[----:B------:R-:W-:-:S02]  /*a6c0*/  SEL R30, R11, R30, !P0 ;  /* 0x0000001e0b1e7207 */ /* 0x000fc40004000000 */
[----:B------:R-:W-:-:S03]  /*a6d0*/  SEL R17, R12, R17, !P4 ;  /* 0x000000110c117207 */ /* 0x000fc60006000000 */
[----:B-1----:R-:W-:Y:S01]  /*a6e0*/  IMAD.WIDE R38, R30, 0x4, R20 ;  /* 0x000000041e267825 */ /* 0x002fe200078e0214 */
[----:B------:R-:W-:-:S03]  /*a6f0*/  SEL R25, R27, R4, !P2 ;  /* 0x000000041b197207 */ /* 0x000fc60005000000 */
[--C-:B------:R-:W-:Y:S01]  /*a700*/  IMAD.WIDE R44, R17, 0x4, R20.reuse ;  /* 0x00000004112c7825 */ /* 0x100fe200078e0214 */
[----:B------:R-:W-:Y:S01]  /*a710*/  SEL R27, R4, R27, !P2 ;  /* 0x0000001b041b7207 */ /* 0x000fe20005000000 */
[----:B------:R1:W4:Y:S04]  /*a720*/  LD.E R12, desc[UR8][R38.64] ;  /* 0x00000008260c7980 */ /* 0x000328000c101900 */
[----:B------:R-:W4:Y:S01]  /*a730*/  LD.E R11, desc[UR8][R44.64] ;  /* 0x000000082c0b7980 */ /* 0x000f22000c101900 */
[----:B------:R-:W-:-:S04]  /*a740*/  IMAD.WIDE R42, R24, 0x4, R20 ;  /* 0x00000004182a7825 */ /* 0x000fc800078e0214 */
[----:B0-----:R-:W-:Y:S01]  /*a750*/  IMAD.WIDE R40, R27, 0x4, R20 ;  /* 0x000000041b287825 */ /* 0x001fe200078e0214 */
[----:B------:R-:W-:-:S03]  /*a760*/  SEL R4, R10, R9, !P5 ;  /* 0x000000090a047207 */ /* 0x000fc60006800000 */
[----:B-1----:R-:W-:Y:S01]  /*a770*/  IMAD.WIDE R38, R25, 0x4, R20 ;  /* 0x0000000419267825 */ /* 0x002fe200078e0214 */
[----:B-----5:R-:W-:Y:S02]  /*a780*/  ISETP.GE.AND P0, PT, R15, R26, PT ;  /* 0x0000001a0f00720c */ /* 0x020fe40003f06270 */
[----:B------:R-:W5:Y:S01]  /*a790*/  LD.E R26, desc[UR8][R42.64] ;  /* 0x000000082a1a7980 */ /* 0x000f62000c101900 */
[----:B--2---:R-:W-:-:S03]  /*a7a0*/  ISETP.GE.AND P4, PT, R28, R19, PT ;  /* 0x000000131c00720c */ /* 0x004fc60003f86270 */
[----:B------:R-:W2:Y:S04]  /*a7b0*/  LD.E R15, desc[UR8][R38.64] ;  /* 0x00000008260f7980 */ /* 0x000ea8000c101900 */
[----:B------:R0:W5:Y:S01]  /*a7c0*/  LD.E R19, desc[UR8][R40.64] ;  /* 0x0000000828137980 */ /* 0x000162000c101900 */
[----:B---3--:R-:W-:Y:S01]  /*a7d0*/  ISETP.GE.AND P2, PT, R32, R31, PT ;  /* 0x0000001f2000720c */ /* 0x008fe20003f46270 */
[----:B------:R-:W-:-:S05]  /*a7e0*/  IMAD.WIDE R32, R4, 0x4, R20 ;  /* 0x0000000404207825 */ /* 0x000fca00078e0214 */
[----:B------:R1:W2:Y:S01]  /*a7f0*/  LD.E R28, desc[UR8][R32.64] ;  /* 0x00000008201c7980 */ /* 0x0002a2000c101900 */
[----:B------:R-:W-:Y:S02]  /*a800*/  SEL R9, R9, R10, !P5 ;  /* 0x0000000a09097207 */ /* 0x000fe40006800000 */
[----:B----4-:R-:W-:Y:S02]  /*a810*/  ISETP.GE.AND P6, PT, R11, R12, PT ;  /* 0x0000000c0b00720c */ /* 0x010fe40003fc6270 */
[----:B------:R-:W-:Y:S01]  /*a820*/  SEL R12, R36, R23, !P3 ;  /* 0x00000017240c7207 */ /* 0x000fe20005800000 */
[----:B------:R-:W-:-:S04]  /*a830*/  IMAD.WIDE R10, R9, 0x4, R20 ;  /* 0x00000004090a7825 */ /* 0x000fc800078e0214 */
[----:B0-----:R-:W-:Y:S02]  /*a840*/  IMAD.WIDE R40, R12, 0x4, R20 ;  /* 0x000000040c287825 */ /* 0x001fe400078e0214 */
[----:B------:R-:W3:Y:S01]  /*a850*/  LD.E R10, desc[UR8][R10.64] ;  /* 0x000000080a0a7980 */ /* 0x000ee2000c101900 */
[----:B------:R-:W-:-:S05]  /*a860*/  SEL R31, R7, R14, !P0 ;  /* 0x0000000e071f7207 */ /* 0x000fca0004000000 */
[----:B-1----:R-:W-:Y:S01]  /*a870*/  IMAD.WIDE R32, R31, 0x4, R20 ;  /* 0x000000041f207825 */ /* 0x002fe200078e0214 */
[----:B------:R-:W-:Y:S02]  /*a880*/  SEL R7, R14, R7, !P0 ;  /* 0x000000070e077207 */ /* 0x000fe40004000000 */
[----:B------:R-:W-:-:S03]  /*a890*/  SEL R14, R13, R34, !P1 ;  /* 0x000000220d0e7207 */ /* 0x000fc60004800000 */
[----:B------:R-:W4:Y:S01]  /*a8a0*/  LD.E R32, desc[UR8][R32.64] ;  /* 0x0000000820207980 */ /* 0x000f22000c101900 */
[----:B------:R-:W-:-:S04]  /*a8b0*/  IMAD.WIDE R42, R7, 0x4, R20 ;  /* 0x00000004072a7825 */ /* 0x000fc800078e0214 */
[--C-:B------:R-:W-:Y:S01]  /*a8c0*/  IMAD.WIDE R44, R14, 0x4, R20.reuse ;  /* 0x000000040e2c7825 */ /* 0x100fe200078e0214 */
[----:B-----5:R-:W-:Y:S02]  /*a8d0*/  ISETP.GE.AND P5, PT, R19, R26, PT ;  /* 0x0000001a1300720c */ /* 0x020fe40003fa6270 */
[----:B------:R-:W-:Y:S02]  /*a8e0*/  SEL R26, R5, R6, !P4 ;  /* 0x00000006051a7207 */ /* 0x000fe40006000000 */
[----:B------:R-:W-:Y:S02]  /*a8f0*/  SEL R6, R6, R5, !P4 ;  /* 0x0000000506067207 */ /* 0x000fe40006000000 */
[----:B------:R-:W3:Y:S03]  /*a900*/  LD.E R5, desc[UR8][R40.64] ;  /* 0x0000000828057980 */ /* 0x000ee6000c101900 */
[----:B------:R-:W-:-:S05]  /*a910*/  IMAD.WIDE R38, R6, 0x4, R20 ;  /* 0x0000000406267825 */ /* 0x000fca00078e0214 */
[----:B------:R-:W4:Y:S01]  /*a920*/  LD.E R19, desc[UR8][R38.64] ;  /* 0x0000000826137980 */ /* 0x000f22000c101900 */
[----:B--2---:R-:W-:-:S03]  /*a930*/  ISETP.GE.AND P0, PT, R28, R15, PT ;  /* 0x0000000f1c00720c */ /* 0x004fc60003f06270 */
[----:B------:R-:W2:Y:S04]  /*a940*/  LD.E R15, desc[UR8][R44.64] ;  /* 0x000000082c0f7980 */ /* 0x000ea8000c101900 */
[----:B------:R-:W2:Y:S01]  /*a950*/  LD.E R28, desc[UR8][R42.64] ;  /* 0x000000082a1c7980 */ /* 0x000ea2000c101900 */
[----:B------:R-:W-:Y:S02]  /*a960*/  SEL R23, R23, R36, !P3 ;  /* 0x0000002417177207 */ /* 0x000fe40005800000 */
[----:B---3--:R-:W-:Y:S02]  /*a970*/  ISETP.GE.AND P3, PT, R5, R10, PT ;  /* 0x0000000a0500720c */ /* 0x008fe40003f66270 */
[----:B------:R-:W-:Y:S02]  /*a980*/  SEL R5, R22, R29, !P2 ;  /* 0x0000001d16057207 */ /* 0x000fe40005000000 */
[----:B------:R-:W-:-:S02]  /*a990*/  SEL R29, R29, R22, !P2 ;  /* 0x000000161d1d7207 */ /* 0x000fc40005000000 */
[----:B------:R-:W-:-:S03]  /*a9a0*/  SEL R22, R17, R30, !P6 ;  /* 0x0000001e11167207 */ /* 0x000fc60007000000 */
[----:B------:R-:W-:-:S04]  /*a9b0*/  IMAD.WIDE R40, R29, 0x4, R20 ;  /* 0x000000041d287825 */ /* 0x000fc800078e0214 */
[--C-:B------:R-:W-:Y:S01]  /*a9c0*/  IMAD.WIDE R36, R22, 0x4, R20.reuse ;  /* 0x0000000416247825 */ /* 0x100fe200078e0214 */
[----:B----4-:R-:W-:Y:S02]  /*a9d0*/  ISETP.GE.AND P2, PT, R19, R32, PT ;  /* 0x000000201300720c */ /* 0x010fe40003f46270 */
[----:B------:R-:W3:Y:S04]  /*a9e0*/  LD.E R19, desc[UR8][R40.64] ;  /* 0x0000000828137980 */ /* 0x000ee8000c101900 */
[----:B------:R-:W3:Y:S01]  /*a9f0*/  LD.E R36, desc[UR8][R36.64] ;  /* 0x0000000824247980 */ /* 0x000ee2000c101900 */
[--C-:B------:R-:W-:Y:S01]  /*aa00*/  IMAD.WIDE R10, R26, 0x4, R20.reuse ;  /* 0x000000041a0a7825 */ /* 0x100fe200078e0214 */
[----:B--2---:R-:W-:Y:S02]  /*aa10*/  ISETP.GE.AND P4, PT, R28, R15, PT ;  /* 0x0000000f1c00720c */ /* 0x004fe40003f86270 */
[----:B------:R-:W-:Y:S01]  /*aa20*/  SEL R17, R30, R17, !P6 ;  /* 0x000000111e117207 */ /* 0x000fe20007000000 */
[--C-:B------:R-:W-:Y:S01]  /*aa30*/  IMAD.WIDE R42, R5, 0x4, R20.reuse ;  /* 0x00000004052a7825 */ /* 0x100fe200078e0214 */
[----:B------:R-:W-:Y:S01]  /*aa40*/  SEL R28, R27, R24, !P5 ;  /* 0x000000181b1c7207 */ /* 0x000fe20006800000 */
[----:B------:R-:W2:Y:S02]  /*aa50*/  LD.E R10, desc[UR8][R10.64] ;  /* 0x000000080a0a7980 */ /* 0x000ea4000c101900 */
[----:B------:R-:W-:-:S02]  /*aa60*/  IMAD.WIDE R32, R17, 0x4, R20 ;  /* 0x0000000411207825 */ /* 0x000fc400078e0214 */
[----:B------:R0:W2:Y:S02]  /*aa70*/  LD.E R35, desc[UR8][R42.64] ;  /* 0x000000082a237980 */ /* 0x0000a4000c101900 */
[----:B------:R-:W-:Y:S02]  /*aa80*/  IMAD.WIDE R38, R28, 0x4, R20 ;  /* 0x000000041c267825 */ /* 0x000fe400078e0214 */
[----:B------:R-:W4:Y:S04]  /*aa90*/  LD.E R32, desc[UR8][R32.64] ;  /* 0x0000000820207980 */ /* 0x000f28000c101900 */
[----:B------:R-:W4:Y:S01]  /*aaa0*/  LD.E R15, desc[UR8][R38.64] ;  /* 0x00000008260f7980 */ /* 0x000f22000c101900 */
[----:B------:R-:W-:Y:S02]  /*aab0*/  SEL R27, R24, R27, !P5 ;  /* 0x0000001b181b7207 */ /* 0x000fe40006800000 */
[----:B------:R-:W-:-:S02]  /*aac0*/  SEL R24, R4, R25, !P0 ;  /* 0x0000001904187207 */ /* 0x000fc40004000000 */
[----:B------:R-:W-:-:S03]  /*aad0*/  SEL R25, R25, R4, !P0 ;  /* 0x0000000419197207 */ /* 0x000fc60004000000 */
[----:B0-----:R-:W-:-:S05]  /*aae0*/  IMAD.WIDE R42, R24, 0x4, R20 ;  /* 0x00000004182a7825 */ /* 0x001fca00078e0214 */
[----:B------:R-:W5:Y:S01]  /*aaf0*/  LD.E R30, desc[UR8][R42.64] ;  /* 0x000000082a1e7980 */ /* 0x000f62000c101900 */
[----:B------:R-:W-:Y:S01]  /*ab00*/  IMAD.WIDE R40, R25, 0x4, R20 ;  /* 0x0000000419287825 */ /* 0x000fe200078e0214 */
[----:B---3--:R-:W-:-:S03]  /*ab10*/  ISETP.GE.AND P0, PT, R36, R19, PT ;  /* 0x000000132400720c */ /* 0x008fc60003f06270 */
[----:B------:R-:W-:-:S05]  /*ab20*/  IMAD.WIDE R36, R27, 0x4, R20 ;  /* 0x000000041b247825 */ /* 0x000fca00078e0214 */
[----:B------:R0:W5:Y:S01]  /*ab30*/  LD.E R11, desc[UR8][R36.64] ;  /* 0x00000008240b7980 */ /* 0x000162000c101900 */
[----:B--2---:R-:W-:Y:S02]  /*ab40*/  ISETP.GE.AND P6, PT, R35, R10, PT ;  /* 0x0000000a2300720c */ /* 0x004fe40003fc6270 */
[----:B------:R-:W-:Y:S02]  /*ab50*/  SEL R10, R9, R12, !P3 ;  /* 0x0000000c090a7207 */ /* 0x000fe40005800000 */
[----:B------:R-:W-:Y:S02]  /*ab60*/  SEL R12, R12, R9, !P3 ;  /* 0x000000090c0c7207 */ /* 0x000fe40005800000 */
[----:B----4-:R-:W-:-:S03]  /*ab70*/  ISETP.GE.AND P5, PT, R15, R32, PT ;  /* 0x000000200f00720c */ /* 0x010fc60003fa6270 */
[--C-:B------:R-:W-:Y:S01]  /*ab80*/  IMAD.WIDE R32, R12, 0x4, R20.reuse ;  /* 0x000000040c207825 */ /* 0x100fe200078e0214 */
[----:B------:R1:W2:Y:S05]  /*ab90*/  LD.E R15, desc[UR8][R40.64] ;  /* 0x00000008280f7980 */ /* 0x0002aa000c101900 */
[----:B------:R-:W2:Y:S01]  /*aba0*/  LD.E R32, desc[UR8][R32.64] ;  /* 0x0000000820207980 */ /* 0x000ea2000c101900 */
[----:B------:R-:W-:-:S04]  /*abb0*/  IMAD.WIDE R38, R23, 0x4, R20 ;  /* 0x0000000417267825 */ /* 0x000fc800078e0214 */
[--C-:B0-----:R-:W-:Y:S01]  /*abc0*/  IMAD.WIDE R36, R10, 0x4, R20.reuse ;  /* 0x000000040a247825 */ /* 0x101fe200078e0214 */
[----:B------:R-:W3:Y:S01]  /*abd0*/  LD.E R4, desc[UR8][R38.64] ;  /* 0x0000000826047980 */ /* 0x000ee2000c101900 */
[----:B------:R-:W-:Y:S02]  /*abe0*/  SEL R9, R14, R7, !P4 ;  /* 0x000000070e097207 */ /* 0x000fe40006000000 */
[----:B------:R-:W-:Y:S01]  /*abf0*/  SEL R14, R7, R14, !P4 ;  /* 0x0000000e070e7207 */ /* 0x000fe20006000000 */
[----:B------:R-:W3:Y:S01]  /*ac00*/  LD.E R19, desc[UR8][R36.64] ;  /* 0x0000000824137980 */ /* 0x000ee2000c101900 */
[----:B------:R-:W-:Y:S02]  /*ac10*/  SEL R13, R34, R13, !P1 ;  /* 0x0000000d220d7207 */ /* 0x000fe40004800000 */
[----:B------:R-:W-:Y:S02]  /*ac20*/  SEL R7, R31, R6, !P2 ;  /* 0x000000061f077207 */ /* 0x000fe40005000000 */
[----:B------:R-:W-:Y:S01]  /*ac30*/  SEL R6, R6, R31, !P2 ;  /* 0x0000001f06067207 */ /* 0x000fe20005000000 */
[----:B------:R-:W-:-:S04]  /*ac40*/  IMAD.WIDE R34, R13, 0x4, R20 ;  /* 0x000000040d227825 */ /* 0x000fc800078e0214 */
[----:B------:R-:W-:-:S04]  /*ac50*/  IMAD.WIDE R42, R9, 0x4, R20 ;  /* 0x00000004092a7825 */ /* 0x000fc800078e0214 */
[----:B-1----:R-:W-:Y:S01]  /*ac60*/  IMAD.WIDE R40, R6, 0x4, R20 ;  /* 0x0000000406287825 */ /* 0x002fe200078e0214 */
[----:B-----5:R-:W-:-:S03]  /*ac70*/  ISETP.GE.AND P1, PT, R30, R11, PT ;  /* 0x0000000b1e00720c */ /* 0x020fc60003f26270 */
[----:B------:R-:W-:Y:S01]  /*ac80*/  IMAD.WIDE R30, R14, 0x4, R20 ;  /* 0x000000040e1e7825 */ /* 0x000fe200078e0214 */
[----:B------:R0:W4:Y:S05]  /*ac90*/  LD.E R11, desc[UR8][R34.64] ;  /* 0x00000008220b7980 */ /* 0x00012a000c101900 */
[----:B------:R-:W4:Y:S01]  /*aca0*/  LD.E R30, desc[UR8][R30.64] ;  /* 0x000000081e1e7980 */ /* 0x000f22000c101900 */
[----:B--2---:R-:W-:-:S03]  /*acb0*/  ISETP.GE.AND P2, PT, R32, R15, PT ;  /* 0x0000000f2000720c */ /* 0x004fc60003f46270 */
[----:B------:R-:W2:Y:S04]  /*acc0*/  LD.E R15, desc[UR8][R42.64] ;  /* 0x000000082a0f7980 */ /* 0x000ea8000c101900 */
[----:B------:R1:W2:Y:S01]  /*acd0*/  LD.E R32, desc[UR8][R40.64] ;  /* 0x0000000828207980 */ /* 0x0002a2000c101900 */
[----:B---3--:R-:W-:Y:S02]  /*ace0*/  ISETP.GE.AND P3, PT, R4, R19, PT ;  /* 0x000000130400720c */ /* 0x008fe40003f66270 */
[----:B------:R-:W-:Y:S02]  /*acf0*/  SEL R4, R5, R26, !P6 ;  /* 0x0000001a05047207 */ /* 0x000fe40007000000 */
[----:B0-----:R-:W-:Y:S02]  /*ad00*/  SEL R35, R29, R22, !P0 ;  /* 0x000000161d237207 */ /* 0x001fe40004000000 */
[----:B------:R-:W-:Y:S01]  /*ad10*/  SEL R22, R22, R29, !P0 ;  /* 0x0000001d16167207 */ /* 0x000fe20004000000 */
[----:B------:R-:W-:Y:S01]  /*ad20*/  IMAD.WIDE R36, R4, 0x4, R20 ;  /* 0x0000000404247825 */ /* 0x000fe200078e0214 */
[----:B------:R-:W-:-:S02]  /*ad30*/  SEL R5, R26, R5, !P6 ;  /* 0x000000051a057207 */ /* 0x000fc40007000000 */
[----:B------:R-:W-:Y:S01]  /*ad40*/  SEL R33, R17, R28, !P5 ;  /* 0x0000001c11217207 */ /* 0x000fe20006800000 */
[--C-:B------:R-:W-:Y:S01]  /*ad50*/  IMAD.WIDE R38, R7, 0x4, R20.reuse ;  /* 0x0000000407267825 */ /* 0x100fe200078e0214 */
[----:B------:R0:W3:Y:S01]  /*ad60*/  LD.E R34, desc[UR8][R36.64] ;  /* 0x0000000824227980 */ /* 0x0000e2000c101900 */
[----:B------:R-:W-:Y:S02]  /*ad70*/  SEL R28, R28, R17, !P5 ;  /* 0x000000111c1c7207 */ /* 0x000fe40006800000 */
[----:B------:R-:W-:Y:S01]  /*ad80*/  SEL R26, R25, R12, !P2 ;  /* 0x0000000c191a7207 */ /* 0x000fe20005000000 */
[----:B------:R5:W3:Y:S01]  /*ad90*/  LD.E R19, desc[UR8][R38.64] ;  /* 0x0000000826137980 */ /* 0x000ae2000c101900 */
[----:B------:R-:W-:Y:S01]  /*ada0*/  SEL R17, R27, R24, !P1 ;  /* 0x000000181b117207 */ /* 0x000fe20004800000 */
[----:B-1----:R-:W-:-:S04]  /*adb0*/  IMAD.WIDE R40, R28, 0x4, R20 ;  /* 0x000000041c287825 */ /* 0x002fc800078e0214 */
[--C-:B0-----:R-:W-:Y:S01]  /*adc0*/  IMAD.WIDE R36, R22, 0x4, R20.reuse ;  /* 0x0000000416247825 */ /* 0x101fe200078e0214 */
[----:B------:R-:W-:Y:S02]  /*add0*/  SEL R12, R12, R25, !P2 ;  /* 0x000000190c0c7207 */ /* 0x000fe40005000000 */
[----:B------:R-:W-:Y:S01]  /*ade0*/  SEL R24, R24, R27, !P1 ;  /* 0x0000001b18187207 */ /* 0x000fe20004800000 */
[--C-:B-----5:R-:W-:Y:S01]  /*adf0*/  IMAD.WIDE R38, R35, 0x4, R20.reuse ;  /* 0x0000000423267825 */ /* 0x120fe200078e0214 */
[----:B------:R0:W5:Y:S04]  /*ae00*/  LD.E R27, desc[UR8][R40.64] ;  /* 0x00000008281b7980 */ /* 0x000168000c101900 */
[----:B------:R-:W5:Y:S01]  /*ae10*/  LD.E R36, desc[UR8][R36.64] ;  /* 0x0000000824247980 */ /* 0x000f62000c101900 */
[----:B------:R-:W-:-:S03]  /*ae20*/  IMAD.WIDE R44, R33, 0x4, R20 ;  /* 0x00000004212c7825 */ /* 0x000fc600078e0214 */
[----:B------:R-:W5:Y:S01]  /*ae30*/  LD.E R38, desc[UR8][R38.64] ;  /* 0x0000000826267980 */ /* 0x000f62000c101900 */
[----:B------:R-:W-:-:S03]  /*ae40*/  IMAD.WIDE R42, R24, 0x4, R20 ;  /* 0x00000004182a7825 */ /* 0x000fc600078e0214 */
[----:B------:R-:W5:Y:S01]  /*ae50*/  LD.E R25, desc[UR8][R44.64] ;  /* 0x000000082c197980 */ /* 0x000f62000c101900 */
[----:B0-----:R-:W-:Y:S01]  /*ae60*/  IMAD.WIDE R40, R17, 0x4, R20 ;  /* 0x0000000411287825 */ /* 0x001fe200078e0214 */
[----:B----4-:R-:W-:-:S03]  /*ae70*/  ISETP.GE.AND P0, PT, R30, R11, PT ;  /* 0x0000000b1e00720c */ /* 0x010fc60003f06270 */
[----:B------:R-:W-:-:S05]  /*ae80*/  IMAD.WIDE R30, R5, 0x4, R20 ;  /* 0x00000004051e7825 */ /* 0x000fca00078e0214 */
[----:B------:R0:W4:Y:S02]  /*ae90*/  LD.E R11, desc[UR8][R30.64] ;  /* 0x000000081e0b7980 */ /* 0x000124000c101900 */
[----:B0-----:R-:W-:Y:S01]  /*aea0*/  IMAD.WIDE R30, R12, 0x4, R20 ;  /* 0x000000040c1e7825 */ /* 0x001fe200078e0214 */
[----:B--2---:R-:W-:Y:S02]  /*aeb0*/  ISETP.GE.AND P4, PT, R32, R15, PT ;  /* 0x0000000f2000720c */ /* 0x004fe40003f86270 */
[----:B------:R-:W2:Y:S04]  /*aec0*/  LD.E R32, desc[UR8][R42.64] ;  /* 0x000000082a207980 */ /* 0x000ea8000c101900 */
[----:B------:R-:W2:Y:S04]  /*aed0*/  LD.E R30, desc[UR8][R30.64] ;  /* 0x000000081e1e7980 */ /* 0x000ea8000c101900 */
[----:B------:R0:W2:Y:S01]  /*aee0*/  LD.E R15, desc[UR8][R40.64] ;  /* 0x00000008280f7980 */ /* 0x0000a2000c101900 */
[----:B---3--:R-:W-:-:S02]  /*aef0*/  ISETP.GE.AND P5, PT, R34, R19, PT ;  /* 0x000000132200720c */ /* 0x008fc40003fa6270 */
[----:B------:R-:W-:Y:S02]  /*af00*/  SEL R19, R23, R10, !P3 ;  /* 0x0000000a17137207 */ /* 0x000fe40005800000 */
[----:B------:R-:W-:Y:S02]  /*af10*/  SEL R23, R10, R23, !P3 ;  /* 0x000000170a177207 */ /* 0x000fe40005800000 */
[----:B------:R-:W-:Y:S02]  /*af20*/  SEL R10, R6, R9, !P4 ;  /* 0x00000009060a7207 */ /* 0x000fe40006000000 */
[----:B------:R-:W-:Y:S02]  /*af30*/  SEL R9, R9, R6, !P4 ;  /* 0x0000000609097207 */ /* 0x000fe40006000000 */
[----:B------:R-:W-:Y:S01]  /*af40*/  SEL R6, R4, R7, !P5 ;  /* 0x0000000704067207 */ /* 0x000fe20006800000 */
[----:B0-----:R-:W-:Y:S01]  /*af50*/  IMAD.WIDE R40, R10, 0x4, R20 ;  /* 0x000000040a287825 */ /* 0x001fe200078e0214 */
[----:B-----5:R-:W-:-:S03]  /*af60*/  ISETP.GE.AND P1, PT, R27, R38, PT ;  /* 0x000000261b00720c */ /* 0x020fc60003f26270 */
[----:B------:R-:W-:-:S05]  /*af70*/  IMAD.WIDE R38, R19, 0x4, R20 ;  /* 0x0000000413267825 */ /* 0x000fca00078e0214 */
[----:B------:R-:W3:Y:S01]  /*af80*/  LD.E R34, desc[UR8][R38.64] ;  /* 0x0000000826227980 */ /* 0x000ee2000c101900 */
[----:B----4-:R-:W-:Y:S02]  /*af90*/  ISETP.GE.AND P6, PT, R36, R11, PT ;  /* 0x0000000b2400720c */ /* 0x010fe40003fc6270 */
[----:B------:R-:W-:Y:S01]  /*afa0*/  SEL R11, R13, R14, !P0 ;  /* 0x0000000e0d0b7207 */ /* 0x000fe20004000000 */
[----:B------:R-:W-:-:S04]  /*afb0*/  IMAD.WIDE R36, R26, 0x4, R20 ;  /* 0x000000041a247825 */ /* 0x000fc800078e0214 */
[----:B------:R-:W-:-:S05]  /*afc0*/  IMAD.WIDE R42, R11, 0x4, R20 ;  /* 0x000000040b2a7825 */ /* 0x000fca00078e0214 */
[----:B------:R-:W4:Y:S01]  /*afd0*/  LD.E R27, desc[UR8][R42.64] ;  /* 0x000000082a1b7980 */ /* 0x000f22000c101900 */
[----:B--2---:R-:W-:-:S03]  /*afe0*/  ISETP.GE.AND P2, PT, R32, R25, PT ;  /* 0x000000192000720c */ /* 0x004fc60003f46270 */
[----:B------:R0:W3:Y:S04]  /*aff0*/  LD.E R25, desc[UR8][R36.64] ;  /* 0x0000000824197980 */ /* 0x0000e8000c101900 */
[----:B------:R-:W4:Y:S01]  /*b000*/  LD.E R32, desc[UR8][R40.64] ;  /* 0x0000000828207980 */ /* 0x000f22000c101900 */
[----:B------:R-:W-:Y:S01]  /*b010*/  ISETP.GE.AND P3, PT, R30, R15, PT ;  /* 0x0000000f1e00720c */ /* 0x000fe20003f66270 */
[----:B------:R-:W-:-:S04]  /*b020*/  IMAD.WIDE R30, R9, 0x4, R20 ;  /* 0x00000004091e7825 */ /* 0x000fc800078e0214 */
[----:B0-----:R-:W-:Y:S02]  /*b030*/  IMAD.WIDE R36, R6, 0x4, R20 ;  /* 0x0000000406247825 */ /* 0x001fe400078e0214 */
[----:B------:R-:W2:Y:S04]  /*b040*/  LD.E R30, desc[UR8][R30.64] ;  /* 0x000000081e1e7980 */ /* 0x000ea8000c101900 */
[----:B------:R0:W2:Y:S01]  /*b050*/  LD.E R15, desc[UR8][R36.64] ;  /* 0x00000008240f7980 */ /* 0x0000a2000c101900 */
[----:B------:R-:W-:Y:S02]  /*b060*/  SEL R7, R7, R4, !P5 ;  /* 0x0000000407077207 */ /* 0x000fe40006800000 */
[----:B------:R-:W-:Y:S02]  /*b070*/  SEL R4, R22, R5, !P6 ;  /* 0x0000000516047207 */ /* 0x000fe40007000000 */
[----:B------:R-:W-:-:S02]  /*b080*/  SEL R5, R5, R22, !P6 ;  /* 0x0000001605057207 */ /* 0x000fc40007000000 */
[----:B------:R-:W-:Y:S02]  /*b090*/  SEL R22, R28, R35, !P1 ;  /* 0x000000231c167207 */ /* 0x000fe40004800000 */
[----:B------:R-:W-:-:S05]  /*b0a0*/  SEL R35, R35, R28, !P1 ;  /* 0x0000001c23237207 */ /* 0x000fca0004800000 */
[----:B0-----:R-:W-:-:S04]  /*b0b0*/  IMAD.WIDE R36, R35, 0x4, R20 ;  /* 0x0000000423247825 */ /* 0x001fc800078e0214 */
[----:B------:R-:W-:-:S04]  /*b0c0*/  IMAD.WIDE R38, R4, 0x4, R20 ;  /* 0x0000000404267825 */ /* 0x000fc800078e0214 */
[--C-:B------:R-:W-:Y:S02]  /*b0d0*/  IMAD.WIDE R40, R5, 0x4, R20.reuse ;  /* 0x0000000405287825 */ /* 0x100fe400078e0214 */
[----:B------:R-:W5:Y:S02]  /*b0e0*/  LD.E R38, desc[UR8][R38.64] ;  /* 0x0000000826267980 */ /* 0x000f64000c101900 */
[----:B------:R-:W-:-:S04]  /*b0f0*/  IMAD.WIDE R42, R22, 0x4, R20 ;  /* 0x00000004162a7825 */ /* 0x000fc800078e0214 */
[--C-:B------:R-:W-:Y:S01]  /*b100*/  IMAD.WIDE R44, R7, 0x4, R20.reuse ;  /* 0x00000004072c7825 */ /* 0x100fe200078e0214 */
[----:B----4-:R-:W-:Y:S02]  /*b110*/  ISETP.GE.AND P5, PT, R32, R27, PT ;  /* 0x0000001b2000720c */ /* 0x010fe40003fa6270 */
[----:B------:R-:W-:Y:S02]  /*b120*/  SEL R32, R24, R33, !P2 ;  /* 0x0000002118207207 */ /* 0x000fe40005000000 */
[----:B------:R-:W5:Y:S01]  /*b130*/  LD.E R27, desc[UR8][R44.64] ;  /* 0x000000082c1b7980 */ /* 0x000f62000c101900 */
[----:B--2---:R-:W-:Y:S02]  /*b140*/  ISETP.GE.AND P6, PT, R15, R30, PT ;  /* 0x0000001e0f00720c */ /* 0x004fe40003fc6270 */
[----:B------:R-:W-:Y:S01]  /*b150*/  IMAD.WIDE R30, R32, 0x4, R20 ;  /* 0x00000004201e7825 */ /* 0x000fe200078e0214 */
[----:B------:R-:W2:Y:S05]  /*b160*/  LD.E R15, desc[UR8][R36.64] ;  /* 0x00000008240f7980 */ /* 0x000eaa000c101900 */
[----:B------:R-:W2:Y:S01]  /*b170*/  LD.E R30, desc[UR8][R30.64] ;  /* 0x000000081e1e7980 */ /* 0x000ea2000c101900 */
[----:B---3--:R-:W-:-:S03]  /*b180*/  ISETP.GE.AND P4, PT, R34, R25, PT ;  /* 0x000000192200720c */ /* 0x008fc60003f86270 */
[----:B------:R-:W3:Y:S04]  /*b190*/  LD.E R25, desc[UR8][R40.64] ;  /* 0x0000000828197980 */ /* 0x000ee8000c101900 */
[----:B------:R0:W3:Y:S01]  /*b1a0*/  LD.E R34, desc[UR8][R42.64] ;  /* 0x000000082a227980 */ /* 0x0000e2000c101900 */
[----:B------:R-:W-:Y:S02]  /*b1b0*/  SEL R28, R12, R17, !P3 ;  /* 0x000000110c1c7207 */ /* 0x000fe40005800000 */
[----:B------:R-:W-:Y:S02]  /*b1c0*/  SEL R29, R19, R26, !P4 ;  /* 0x0000001a131d7207 */ /* 0x000fe40006000000 */
[----:B------:R-:W-:Y:S02]  /*b1d0*/  SEL R13, R14, R13, !P0 ;  /* 0x0000000d0e0d7207 */ /* 0x000fe40004000000 */
[----:B------:R-:W-:-:S02]  /*b1e0*/  SEL R17, R17, R12, !P3 ;  /* 0x0000000c11117207 */ /* 0x000fc40005800000 */
[----:B------:R-:W-:Y:S02]  /*b1f0*/  SEL R12, R10, R11, !P5 ;  /* 0x0000000b0a0c7207 */ /* 0x000fe40006800000 */
[----:B------:R-:W-:Y:S01]  /*b200*/  SEL R33, R33, R24, !P2 ;  /* 0x0000001821217207 */ /* 0x000fe20005000000 */
[----:B0-----:R-:W-:-:S04]  /*b210*/  IMAD.WIDE R42, R17, 0x4, R20 ;  /* 0x00000004112a7825 */ /* 0x001fc800078e0214 */
[----:B------:R-:W-:-:S04]  /*b220*/  IMAD.WIDE R36, R12, 0x4, R20 ;  /* 0x000000040c247825 */ /* 0x000fc800078e0214 */
[--C-:B------:R-:W-:Y:S01]  /*b230*/  IMAD.WIDE R40, R33, 0x4, R20.reuse ;  /* 0x0000000421287825 */ /* 0x100fe200078e0214 */
[----:B------:R-:W4:Y:S01]  /*b240*/  LD.E R24, desc[UR8][R36.64] ;  /* 0x0000000824187980 */ /* 0x000f22000c101900 */
[----:B-----5:R-:W-:Y:S02]  /*b250*/  ISETP.GE.AND P1, PT, R38, R27, PT ;  /* 0x0000001b2600720c */ /* 0x020fe40003f26270 */
[--C-:B------:R-:W-:Y:S01]  /*b260*/  IMAD.WIDE R38, R28, 0x4, R20.reuse ;  /* 0x000000041c267825 */ /* 0x100fe200078e0214 */
[----:B------:R-:W5:Y:S01]  /*b270*/  LD.E R27, desc[UR8][R40.64] ;  /* 0x00000008281b7980 */ /* 0x000f62000c101900 */
[----:B--2---:R-:W-:Y:S02]  /*b280*/  ISETP.GE.AND P3, PT, R30, R15, PT ;  /* 0x0000000f1e00720c */ /* 0x004fe40003f66270 */
[----:B------:R-:W-:-:S04]  /*b290*/  IMAD.WIDE R30, R29, 0x4, R20 ;  /* 0x000000041d1e7825 */ /* 0x000fc800078e0214 */
[----:B------:R-:W-:Y:S02]  /*b2a0*/  IMAD.WIDE R14, R13, 0x4, R20 ;  /* 0x000000040d0e7825 */ /* 0x000fe400078e0214 */
[----:B------:R-:W2:Y:S01]  /*b2b0*/  LD.E R30, desc[UR8][R30.64] ;  /* 0x000000081e1e7980 */ /* 0x000ea2000c101900 */
[----:B---3--:R-:W-:-:S03]  /*b2c0*/  ISETP.GE.AND P0, PT, R34, R25, PT ;  /* 0x000000192200720c */ /* 0x008fc60003f06270 */
[----:B------:R-:W2:Y:S04]  /*b2d0*/  LD.E R25, desc[UR8][R42.64] ;  /* 0x000000082a197980 */ /* 0x000ea8000c101900 */
[----:B------:R-:W4:Y:S04]  /*b2e0*/  LD.E R15, desc[UR8][R14.64] ;  /* 0x000000080e0f7980 */ /* 0x000f28000c101900 */
[----:B------:R0:W5:Y:S01]  /*b2f0*/  LD.E R34, desc[UR8][R38.64] ;  /* 0x0000000826227980 */ /* 0x000162000c101900 */
[----:B------:R-:W-:Y:S02]  /*b300*/  SEL R10, R11, R10, !P5 ;  /* 0x0000000a0b0a7207 */ /* 0x000fe40006800000 */
[----:B------:R-:W-:-:S02]  /*b310*/  SEL R11, R6, R9, !P6 ;  /* 0x00000009060b7207 */ /* 0x000fc40007000000 */
[----:B------:R-:W-:Y:S02]  /*b320*/  SEL R9, R9, R6, !P6 ;  /* 0x0000000609097207 */ /* 0x000fe40007000000 */
[----:B------:R-:W-:Y:S02]  /*b330*/  SEL R6, R4, R7, !P1 ;  /* 0x0000000704067207 */ /* 0x000fe40004800000 */
[----:B------:R-:W-:Y:S01]  /*b340*/  SEL R7, R7, R4, !P1 ;  /* 0x0000000407077207 */ /* 0x000fe20004800000 */
[----:B0-----:R-:W-:Y:S01]  /*b350*/  IMAD.WIDE R38, R10, 0x4, R20 ;  /* 0x000000040a267825 */ /* 0x001fe200078e0214 */
[----:B------:R-:W-:-:S03]  /*b360*/  SEL R36, R22, R5, !P0 ;  /* 0x0000000516247207 */ /* 0x000fc60004000000 */
[----:B------:R-:W-:-:S04]  /*b370*/  IMAD.WIDE R42, R9, 0x4, R20 ;  /* 0x00000004092a7825 */ /* 0x000fc800078e0214 */
[----:B------:R-:W-:-:S04]  /*b380*/  IMAD.WIDE R40, R6, 0x4, R20 ;  /* 0x0000000406287825 */ /* 0x000fc800078e0214 */
[--C-:B------:R-:W-:Y:S01]  /*b390*/  IMAD.WIDE R44, R11, 0x4, R20.reuse ;  /* 0x000000040b2c7825 */ /* 0x100fe200078e0214 */
[----:B--2---:R-:W-:Y:S02]  /*b3a0*/  ISETP.GE.AND P5, PT, R30, R25, PT ;  /* 0x000000191e00720c */ /* 0x004fe40003fa6270 */
[----:B------:R0:W2:Y:S01]  /*b3b0*/  LD.E R25, desc[UR8][R38.64] ;  /* 0x0000000826197980 */ /* 0x0000a2000c101900 */
[----:B----4-:R-:W-:Y:S01]  /*b3c0*/  ISETP.GE.AND P1, PT, R24, R15, PT ;  /* 0x0000000f1800720c */ /* 0x010fe20003f26270 */
[----:B------:R-:W-:Y:S02]  /*b3d0*/  IMAD.WIDE R14, R7, 0x4, R20 ;  /* 0x00000004070e7825 */ /* 0x000fe400078e0214 */
[----:B------:R1:W3:Y:S01]  /*b3e0*/  LD.E R30, desc[UR8][R40.64] ;  /* 0x00000008281e7980 */ /* 0x0002e2000c101900 */
[----:B-----5:R-:W-:-:S03]  /*b3f0*/  ISETP.GE.AND P2, PT, R34, R27, PT ;  /* 0x0000001b2200720c */ /* 0x020fc60003f46270 */
[----:B------:R-:W3:Y:S01]  /*b400*/  LD.E R27, desc[UR8][R42.64] ;  /* 0x000000082a1b7980 */ /* 0x000ee2000c101900 */
[----:B0-----:R-:W-:-:S03]  /*b410*/  IMAD.WIDE R38, R36, 0x4, R20 ;  /* 0x0000000424267825 */ /* 0x001fc600078e0214 */
[----:B------:R-:W4:Y:S04]  /*b420*/  LD.E R31, desc[UR8][R14.64] ;  /* 0x000000080e1f7980 */ /* 0x000f28000c101900 */
[----:B------:R-:W4:Y:S04]  /*b430*/  LD.E R4, desc[UR8][R38.64] ;  /* 0x0000000826047980 */ /* 0x000f28000c101900 */
[----:B------:R-:W2:Y:S01]  /*b440*/  LD.E R34, desc[UR8][R44.64] ;  /* 0x000000082c227980 */ /* 0x000ea2000c101900 */
[----:B------:R-:W-:Y:S02]  /*b450*/  SEL R26, R26, R19, !P4 ;  /* 0x000000131a1a7207 */ /* 0x000fe40006000000 */
[----:B------:R-:W-:-:S02]  /*b460*/  SEL R19, R35, R32, !P3 ;  /* 0x0000002023137207 */ /* 0x000fc40005800000 */
[----:B------:R-:W-:Y:S01]  /*b470*/  SEL R32, R32, R35, !P3 ;  /* 0x0000002320207207 */ /* 0x000fe20005800000 */
[--C-:B-1----:R-:W-:Y:S01]  /*b480*/  IMAD.WIDE R40, R23, 0x4, R20.reuse ;  /* 0x0000000417287825 */ /* 0x102fe200078e0214 */
[----:B------:R-:W-:Y:S02]  /*b490*/  SEL R5, R5, R22, !P0 ;  /* 0x0000001605057207 */ /* 0x000fe40004000000 */
[----:B------:R-:W-:Y:S02]  /*b4a0*/  SEL R22, R33, R28, !P2 ;  /* 0x0000001c21167207 */ /* 0x000fe40005000000 */
[----:B------:R-:W-:Y:S02]  /*b4b0*/  SEL R28, R28, R33, !P2 ;  /* 0x000000211c1c7207 */ /* 0x000fe40005000000 */
[----:B---3--:R-:W-:Y:S02]  /*b4c0*/  ISETP.GE.AND P3, PT, R30, R27, PT ;  /* 0x0000001b1e00720c */ /* 0x008fe40003f66270 */
[----:B----4-:R-:W-:Y:S01]  /*b4d0*/  ISETP.GE.AND P4, PT, R4, R31, PT ;  /* 0x0000001f0400720c */ /* 0x010fe20003f86270 */
[----:B------:R-:W-:Y:S01]  /*b4e0*/  IMAD.WIDE R30, R26, 0x4, R20 ;  /* 0x000000041a1e7825 */ /* 0x000fe200078e0214 */
[----:B--2---:R-:W-:-:S02]  /*b4f0*/  ISETP.GE.AND P2, PT, R34, R25, PT ;  /* 0x000000192200720c */ /* 0x004fc40003f46270 */
[----:B------:R0:W2:Y:S04]  /*b500*/  LD.E R25, desc[UR8][R40.64] ;  /* 0x0000000828197980 */ /* 0x0000a8000c101900 */
[----:B------:R-:W2:Y:S01]  /*b510*/  LD.E R30, desc[UR8][R30.64] ;  /* 0x000000081e1e7980 */ /* 0x000ea2000c101900 */
[----:B------:R-:W-:Y:S01]  /*b520*/  SEL R24, R17, R29, !P5 ;  /* 0x0000001d11187207 */ /* 0x000fe20006800000 */
[----:B------:R-:W-:Y:S01]  /*b530*/  IMAD.WIDE R38, R5, 0x4, R20 ;  /* 0x0000000405267825 */ /* 0x000fe200078e0214 */
[----:B------:R-:W-:-:S03]  /*b540*/  SEL R17, R29, R17, !P5 ;  /* 0x000000111d117207 */ /* 0x000fc60006800000 */
[--C-:B------:R-:W-:Y:S01]  /*b550*/  IMAD.WIDE R44, R32, 0x4, R20.reuse ;  /* 0x00000004202c7825 */ /* 0x100fe200078e0214 */
[----:B------:R1:W3:Y:S03]  /*b560*/  LD.E R14, desc[UR8][R38.64] ;  /* 0x00000008260e7980 */ /* 0x0002e6000c101900 */
[--C-:B------:R-:W-:Y:S01]  /*b570*/  IMAD.WIDE R42, R19, 0x4, R20.reuse ;  /* 0x00000004132a7825 */ /* 0x100fe200078e0214 */
[----:B------:R-:W3:Y:S03]  /*b580*/  LD.E R29, desc[UR8][R44.64] ;  /* 0x000000082c1d7980 */ /* 0x000ee6000c101900 */
[--C-:B------:R-:W-:Y:S01]  /*b590*/  IMAD.WIDE R34, R28, 0x4, R20.reuse ;  /* 0x000000041c227825 */ /* 0x100fe200078e0214 */
[----:B------:R-:W4:Y:S03]  /*b5a0*/  LD.E R15, desc[UR8][R42.64] ;  /* 0x000000082a0f7980 */ /* 0x000f26000c101900 */
[----:B0-----:R-:W-:-:S02]  /*b5b0*/  IMAD.WIDE R40, R22, 0x4, R20 ;  /* 0x0000000416287825 */ /* 0x001fc400078e0214 */
[----:B------:R-:W4:Y:S02]  /*b5c0*/  LD.E R34, desc[UR8][R34.64] ;  /* 0x0000000822227980 */ /* 0x000f24000c101900 */
[----:B-1----:R-:W-:Y:S02]  /*b5d0*/  IMAD.WIDE R38, R17, 0x4, R20 ;  /* 0x0000000411267825 */ /* 0x002fe400078e0214 */
[----:B------:R-:W5:Y:S04]  /*b5e0*/  LD.E R4, desc[UR8][R40.64] ;  /* 0x0000000828047980 */ /* 0x000f68000c101900 */
[----:B------:R-:W5:Y:S01]  /*b5f0*/  LD.E R27, desc[UR8][R38.64] ;  /* 0x00000008261b7980 */ /* 0x000f62000c101900 */
[----:B--2---:R-:W-:-:S04]  /*b600*/  ISETP.GE.AND P0, PT, R25, R30, PT ;  /* 0x0000001e1900720c */ /* 0x004fc80003f06270 */
[----:B------:R-:W-:Y:S01]  /*b610*/  SEL R25, R23, R26, !P0 ;  /* 0x0000001a17197207 */ /* 0x000fe20004000000 */
[----:B------:R-:W-:-:S04]  /*b620*/  IMAD.WIDE R30, R24, 0x4, R20 ;  /* 0x00000004181e7825 */ /* 0x000fc800078e0214 */
[----:B------:R-:W-:Y:S02]  /*b630*/  IMAD.WIDE R20, R25, 0x4, R20 ;  /* 0x0000000419147825 */ /* 0x000fe400078e0214 */
[----:B------:R-:W2:Y:S04]  /*b640*/  LD.E R30, desc[UR8][R30.64] ;  /* 0x000000081e1e7980 */ /* 0x000ea8000c101900 */
[----:B------:R-:W2:Y:S01]  /*b650*/  LD.E R21, desc[UR8][R20.64] ;  /* 0x0000000814157980 */ /* 0x000ea2000c101900 */
[----:B---3--:R-:W-:Y:S02]  /*b660*/  ISETP.GE.AND P5, PT, R29, R14, PT ;  /* 0x0000000e1d00720c */ /* 0x008fe40003fa6270 */
[----:B------:R-:W-:Y:S02]  /*b670*/  SEL R14, R13, R12, !P1 ;  /* 0x0000000c0d0e7207 */ /* 0x000fe40004800000 */
[----:B------:R-:W-:-:S02]  /*b680*/  SEL R13, R12, R13, !P1 ;  /* 0x0000000d0c0d7207 */ /* 0x000fc40004800000 */
[----:B------:R-:W-:Y:S02]  /*b690*/  SEL R12, R10, R11, !P2 ;  /* 0x0000000b0a0c7207 */ /* 0x000fe40005000000 */
[----:B------:R-:W-:Y:S02]  /*b6a0*/  SEL R11, R11, R10, !P2 ;  /* 0x0000000a0b0b7207 */ /* 0x000fe40005000000 */
[----:B------:R-:W-:Y:S02]  /*b6b0*/  SEL R10, R9, R6, !P3 ;  /* 0x00000006090a7207 */ /* 0x000fe40005800000 */
[----:B------:R-:W-:Y:S02]  /*b6c0*/  SEL R9, R6, R9, !P3 ;  /* 0x0000000906097207 */ /* 0x000fe40005800000 */
[----:B----4-:R-:W-:Y:S02]  /*b6d0*/  ISETP.GE.AND P1, PT, R34, R15, PT ;  /* 0x0000000f2200720c */ /* 0x010fe40003f26270 */
[----:B-----5:R-:W-:-:S02]  /*b6e0*/  ISETP.GE.AND P2, PT, R27, R4, PT ;  /* 0x000000041b00720c */ /* 0x020fc40003f46270 */
[----:B------:R-:W-:Y:S02]  /*b6f0*/  SEL R15, R5, R32, !P5 ;  /* 0x00000020050f7207 */ /* 0x000fe40006800000 */
[----:B------:R-:W-:Y:S02]  /*b700*/  SEL R29, R32, R5, !P5 ;  /* 0x00000005201d7207 */ /* 0x000fe40006800000 */
[----:B------:R-:W-:Y:S02]  /*b710*/  SEL R35, R19, R28, !P1 ;  /* 0x0000001c13237207 */ /* 0x000fe40004800000 */
[----:B------:R-:W-:Y:S02]  /*b720*/  SEL R37, R28, R19, !P1 ;  /* 0x000000131c257207 */ /* 0x000fe40004800000 */
[----:B------:R-:W-:Y:S02]  /*b730*/  SEL R6, R7, R36, !P4 ;  /* 0x0000002407067207 */ /* 0x000fe40006000000 */
[----:B------:R-:W-:-:S02]  /*b740*/  SEL R19, R22, R17, !P2 ;  /* 0x0000001116137207 */ /* 0x000fc40005000000 */
[----:B------:R-:W-:Y:S02]  /*b750*/  SEL R7, R36, R7, !P4 ;  /* 0x0000000724077207 */ /* 0x000fe40006000000 */
[----:B------:R-:W-:Y:S02]  /*b760*/  SEL R17, R17, R22, !P2 ;  /* 0x0000001611117207 */ /* 0x000fe40005000000 */
[----:B------:R-:W-:Y:S02]  /*b770*/  SEL R34, R26, R23, !P0 ;  /* 0x000000171a227207 */ /* 0x000fe40004000000 */
[----:B--2---:R-:W-:-:S04]  /*b780*/  ISETP.GE.AND P3, PT, R21, R30, PT ;  /* 0x0000001e1500720c */ /* 0x004fc80003f66270 */
[----:B------:R-:W-:Y:S02]  /*b790*/  SEL R32, R24, R25, !P3 ;  /* 0x0000001918207207 */ /* 0x000fe40005800000 */
[----:B------:R-:W-:-:S07]  /*b7a0*/  SEL R24, R25, R24, !P3 ;  /* 0x0000001819187207 */ /* 0x000fce0005800000 */
.L_x_1309:
[----:B------:R-:W-:Y:S05]  /*b7b0*/  BSYNC.RECONVERGENT B0 ;  /* 0x0000000000007941 */ /* 0x000fea0003800200 */
.L_x_1308:
[----:B------:R-:W-:-:S07]  /*b7c0*/  IMAD.MOV.U32 R25, RZ, RZ, 0x2 ;  /* 0x00000002ff197424 */ /* 0x000fce00078e00ff */
.L_x_1347:
[----:B------:R-:W0:Y:S01]  /*b7d0*/  S2R R20, SR_CgaCtaId ;  /* 0x0000000000147919 */ /* 0x000e220000008800 */
[----:B-----5:R-:W-:Y:S01]  /*b7e0*/  IMAD.MOV R5, RZ, RZ, -R25 ;  /* 0x000000ffff057224 */ /* 0x020fe200078e0a19 */
[----:B------:R-:W-:Y:S01]  /*b7f0*/  MOV R33, 0x400 ;  /* 0x0000040000217802 */ /* 0x000fe20000000f00 */
[----:B------:R-:W-:Y:S03]  /*b800*/  BAR.SYNC.DEFER_BLOCKING 0x0 ;  /* 0x0000000000007b1d */ /* 0x000fe60000010000 */
[----:B------:R-:W-:Y:S01]  /*b810*/  LOP3.LUT R4, R0, R5, RZ, 0xc0, !PT ;  /* 0x0000000500047212 */ /* 0x000fe200078ec0ff */
[----:B------:R-:W-:-:S04]  /*b820*/  VIADD R5, R25, 0xffffffff ;  /* 0xffffffff19057836 */ /* 0x000fc80000000000 */
[----:B------:R-:W-:Y:S01]  /*b830*/  IMAD R21, R4, 0x11, RZ ;  /* 0x0000001104157824 */ /* 0x000fe200078e02ff */
        /* <DEDUP_REMOVED lines=13> */
[----:B------:R1:W-:Y:S04]  /*b910*/  STS [R20], R13 ;  /* 0x0000000d14007388 */ /* 0x0003e80000000800 */
[----:B--2---:R2:W-:Y:S01]  /*b920*/  STS [R20+0x4], R14 ;  /* 0x0000040e14007388 */ /* 0x0045e20000000800 */
[C---:B------:R-:W-:Y:S01]  /*b930*/  ISETP.GE.AND P0, PT, R23.reuse, R22, PT ;  /* 0x000000161700720c */ /* 0x040fe20003f06270 */
[----:B------:R-:W-:Y:S02]  /*b940*/  IMAD.IADD R22, R23, 0x1, -R22 ;  /* 0x0000000117167824 */ /* 0x000fe400078e0a16 */
        /* <DEDUP_REMOVED lines=23> */
.L_x_1312:
        /* <DEDUP_REMOVED lines=19> */
.L_x_1311:
[----:B------:R-:W-:Y:S05]  /*bbf0*/  BSYNC.RECONVERGENT B0 ;  /* 0x0000000000007941 */ /* 0x000fea0003800200 */
.L_x_1310:
        /* <DEDUP_REMOVED lines=20> */
.L_x_1314:
[----:B------:R-:W-:Y:S05]  /*bd40*/  BSYNC.RECONVERGENT B0 ;  /* 0x0000000000007941 */ /* 0x000fea0003800200 */
.L_x_1313:
        /* <DEDUP_REMOVED lines=21> */
.L_x_1316:
[----:B------:R-:W-:Y:S05]  /*bea0*/  BSYNC.RECONVERGENT B0 ;  /* 0x0000000000007941 */ /* 0x000fea0003800200 */
.L_x_1315:
        /* <DEDUP_REMOVED lines=21> */
.L_x_1318:
[----:B------:R-:W-:Y:S05]  /*c000*/  BSYNC.RECONVERGENT B0 ;  /* 0x0000000000007941 */ /* 0x000fea0003800200 */
.L_x_1317:
        /* <DEDUP_REMOVED lines=21> */
.L_x_1320:
[----:B------:R-:W-:Y:S05]  /*c160*/  BSYNC.RECONVERGENT B0 ;  /* 0x0000000000007941 */ /* 0x000fea0003800200 */
.L_x_1319:
        /* <DEDUP_REMOVED lines=21> */
.L_x_1322:
[----:B------:R-:W-:Y:S05]  /*c2c0*/  BSYNC.RECONVERGENT B0 ;  /* 0x0000000000007941 */ /* 0x000fea0003800200 */
.L_x_1321:
        /* <DEDUP_REMOVED lines=21> */
.L_x_1324:
[----:B------:R-:W-:Y:S05]  /*c420*/  BSYNC.RECONVERGENT B0 ;  /* 0x0000000000007941 */ /* 0x000fea0003800200 */
.L_x_1323:
        /* <DEDUP_REMOVED lines=21> */
.L_x_1326:
[----:B------:R-:W-:Y:S05]  /*c580*/  BSYNC.RECONVERGENT B0 ;  /* 0x0000000000007941 */ /* 0x000fea0003800200 */
.L_x_1325:
        /* <DEDUP_REMOVED lines=21> */
.L_x_1328:
[----:B------:R-:W-:Y:S05]  /*c6e0*/  BSYNC.RECONVERGENT B0 ;  /* 0x0000000000007941 */ /* 0x000fea0003800200 */
.L_x_1327:
        /* <DEDUP_REMOVED lines=21> */
.L_x_1330:
[----:B------:R-:W-:Y:S05]  /*c840*/  BSYNC.RECONVERGENT B0 ;  /* 0x0000000000007941 */ /* 0x000fea0003800200 */
.L_x_1329:
        /* <DEDUP_REMOVED lines=21> */
.L_x_1332:
[----:B------:R-:W-:Y:S05]  /*c9a0*/  BSYNC.RECONVERGENT B0 ;  /* 0x0000000000007941 */ /* 0x000fea0003800200 */
.L_x_1331:
        /* <DEDUP_REMOVED lines=20> */
.L_x_1334:
[----:B------:R-:W-:Y:S05]  /*caf0*/  BSYNC.RECONVERGENT B0 ;  /* 0x0000000000007941 */ /* 0x000fea0003800200 */
.L_x_1333:
        /* <DEDUP_REMOVED lines=20> */
.L_x_1336:
[----:B------:R-:W-:Y:S05]  /*cc40*/  BSYNC.RECONVERGENT B0 ;  /* 0x0000000000007941 */ /* 0x000fea0003800200 */
.L_x_1335:
[----:B------:R-:W-:Y:S01]  /*cc50*/  VIADD R24, R30, 0x1 ;  /* 0x000000011e187836 */ /* 0x000fe20000000000 */
[----:B------:R-:W-:Y:S01]  /*cc60*/  BSSY.RECONVERGENT B0, `(.L_x_1337) ;  /* 0x0000014000007945 */ /* 0x000fe20003800200 */
[----:B------:R-:W-:Y:S01]  /*cc70*/  @!P0 IMAD.MOV R24, RZ, RZ, R30 ;  /* 0x000000ffff188224 */ /* 0x000fe200078e021e */
[----:B-12---:R-:W-:Y:S01]  /*cc80*/  SEL R35, R28, R31, P0 ;  /* 0x0000001f1c237207 */ /* 0x006fe20000000000 */
[----:B0-----:R-:W-:Y:S02]  /*cc90*/  VIADD R17, R19, 0x1 ;  /* 0x0000000113117836 */ /* 0x001fe40000000000 */
        /* <DEDUP_REMOVED lines=16> */
.L_x_1338:
[----:B------:R-:W-:Y:S05]  /*cda0*/  BSYNC.RECONVERGENT B0 ;  /* 0x0000000000007941 */ /* 0x000fea0003800200 */
.L_x_1337:
        /* <DEDUP_REMOVED lines=21> */
.L_x_1340:
[----:B------:R-:W-:Y:S05]  /*cf00*/  BSYNC.RECONVERGENT B0 ;  /* 0x0000000000007941 */ /* 0x000fea0003800200 */
.L_x_1339:
        /* <DEDUP_REMOVED lines=21> */
.L_x_1342:
[----:B------:R-:W-:Y:S05]  /*d060*/  BSYNC.RECONVERGENT B0 ;  /* 0x0000000000007941 */ /* 0x000fea0003800200 */
.L_x_1341:
        /* <DEDUP_REMOVED lines=21> */
.L_x_1344:
[----:B------:R-:W-:Y:S05]  /*d1c0*/  BSYNC.RECONVERGENT B0 ;  /* 0x0000000000007941 */ /* 0x000fea0003800200 */
.L_x_1343:
        /* <DEDUP_REMOVED lines=22> */
.L_x_1346:
[----:B------:R-:W-:Y:S05]  /*d330*/  BSYNC.RECONVERGENT B0 ;  /* 0x0000000000007941 */ /* 0x000fea0003800200 */
.L_x_1345:
        /* <DEDUP_REMOVED lines=55> */
[----:B---3--:R-:W4:Y:S01]  /*d6b0*/  S2R R10, SR_TID.X ;  /* 0x00000000000a7919 */ /* 0x008f220000002100 */
[----:B------:R3:W5:Y:S01]  /*d6c0*/  LDS R8, [R33+0x4400] ;  /* 0x0044000021087984 */ /* 0x0007620000000800 */
[----:B-1----:R-:W-:-:S02]  /*d6d0*/  LOP3.LUT R14, R12, 0x1f, RZ, 0xc0, !PT ;  /* 0x0000001f0c0e7812 */ /* 0x002fc400078ec0ff */
[----:B------:R-:W-:Y:S02]  /*d6e0*/  LOP3.LUT R12, R12, 0x3e0, RZ, 0xc0, !PT ;  /* 0x000003e00c0c7812 */ /* 0x000fe400078ec0ff */
[----:B----4-:R-:W-:Y:S01]  /*d6f0*/  LOP3.LUT R16, R10, 0x1f, RZ, 0xc0, !PT ;  /* 0x0000001f0a107812 */ /* 0x010fe200078ec0ff */
        /* <DEDUP_REMOVED lines=8> */
[----:B---3--:R-:W-:Y:S01]  /*d780*/  IMAD.X R33, RZ, RZ, RZ, P0 ;  /* 0x000000ffff217224 */ /* 0x008fe200000e06ff */
[C---:B0-----:R-:W-:Y:S02]  /*d790*/  LEA R2, P0, R14.reuse, UR4, 0x2 ;  /* 0x000000040e027c11 */ /* 0x041fe4000f8010ff */
[-C--:B-----5:R-:W-:Y:S02]  /*d7a0*/  ISETP.GE.AND P2, PT, R3, R8.reuse, PT ;  /* 0x000000080300720c */ /* 0x0a0fe40003f46270 */
[----:B------:R-:W-:Y:S02]  /*d7b0*/  LEA.HI.X R3, R14, UR5, R33, 0x2, P0 ;  /* 0x000000050e037c11 */ /* 0x000fe400080f1421 */
[-C--:B------:R-:W-:Y:S01]  /*d7c0*/  ISETP.GE.AND P1, PT, R27, R8.reuse, PT ;  /* 0x000000081b00720c */ /* 0x080fe20003f26270 */
[----:B------:R-:W-:Y:S01]  /*d7d0*/  VIADD R27, R12, 0x20 ;  /* 0x000000200c1b7836 */ /* 0x000fe20000000000 */
[-C--:B------:R-:W-:Y:S01]  /*d7e0*/  ISETP.GE.AND P0, PT, R31, R8.reuse, PT ;  /* 0x000000081f00720c */ /* 0x080fe20003f06270 */
[C---:B------:R-:W-:Y:S01]  /*d7f0*/  VIADD R31, R10.reuse, 0xc0 ;  /* 0x000000c00a1f7836 */ /* 0x040fe20000000000 */
[-C--:B------:R-:W-:Y:S01]  /*d800*/  ISETP.GE.AND P6, PT, R21, R8.reuse, PT ;  /* 0x000000081500720c */ /* 0x080fe20003fc6270 */
[C---:B------:R-:W-:Y:S01]  /*d810*/  VIADD R21, R10.reuse, 0xe0 ;  /* 0x000000e00a157836 */ /* 0x040fe20000000000 */
[-C--:B------:R-:W-:Y:S01]  /*d820*/  ISETP.GE.AND P4, PT, R23, R8.reuse, PT ;  /* 0x000000081700720c */ /* 0x080fe20003f86270 */
[C---:B------:R-:W-:Y:S01]  /*d830*/  VIADD R23, R10.reuse, 0x100 ;  /* 0x000001000a177836 */ /* 0x040fe20000000000 */
[-C--:B------:R-:W-:Y:S01]  /*d840*/  ISETP.GE.AND P5, PT, R27, R8.reuse, PT ;  /* 0x000000081b00720c */ /* 0x080fe20003fa6270 */
        /* <DEDUP_REMOVED lines=10> */
[----:B------:R-:W-:Y:S01]  /*d8f0*/  VIADD R21, R10, 0x180 ;  /* 0x000001800a157836 */ /* 0x000fe20000000000 */
[----:B------:R0:W-:Y:S01]  /*d900*/  @!P4 STG.E desc[UR8][R2.64+0x200], R43 ;  /* 0x0002002b0200c986 */ /* 0x0001e2000c101908 */
[----:B------:R-:W-:-:S03]  /*d910*/  ISETP.GE.AND P4, PT, R23, R8, PT ;  /* 0x000000081700720c */ /* 0x000fc60003f86270 */
        /* <DEDUP_REMOVED lines=22> */
.L_x_1348:
        /* <DEDUP_REMOVED lines=15> */
[----:B------:R-:W-:Y:S04]  /*db70*/  STS [R8+0x38], R24 ;  /* 0x0000381808007388 */ /* 0x000fe80000000800 */
[----:B------:R-:W-:Y:S04]  /*db80*/  STS [R8+0x3c], R32 ;  /* 0x00003c2008007388 */ /* 0x000fe80000000800 */
[----:B------:R-:W-:Y:S01]  /*db90*/  STS [R8+0x40], R34 ;  /* 0x0000402208007388 */ /* 0x000fe20000000800 */
[----:B------:R-:W-:-:S03]  /*dba0*/  NOP ;  /* 0x0000000000007918 */ /* 0x000fc60000000000 */
[----:B------:R-:W-:Y:S04]  /*dbb0*/  LDS R22, [R16] ;  /* 0x0000000010167984 */ /* 0x000fe80000000800 */
        /* <DEDUP_REMOVED lines=34> */
[----:B------:R-:W-:Y:S01]  /*dde0*/  IMAD R27, R20, 0x11, R27 ;  /* 0x00000011141b7824 */ /* 0x000fe200078e021b */
[----:B0-----:R-:W-:Y:S01]  /*ddf0*/  @!P1 LEA R32, P3, R33, R16, 0x2 ;  /* 0x0000001021209211 */ /* 0x001fe200078610ff */
[----:B------:R-:W-:-:S05]  /*de00*/  @!P1 IMAD.X R16, RZ, RZ, RZ, P4 ;  /* 0x000000ffff109224 */ /* 0x000fca00020e06ff */
[----:B------:R-:W-:Y:S02]  /*de10*/  @!P1 LEA.HI.X R33, R33, R17, R16, 0x2, P3 ;  /* 0x0000001121219211 */ /* 0x000fe400018f1410 */
[----:B------:R-:W-:Y:S02]  /*de20*/  @!P0 IADD3 R16, P4, PT, R2, R3, RZ ;  /* 0x0000000302108210 */ /* 0x000fe40007f9e0ff */
[----:B------:R-:W-:Y:S01]  /*de30*/  ISETP.GE.AND P3, PT, R31, R24, PT ;  /* 0x000000181f00720c */ /* 0x000fe20003f66270 */
[----:B------:R0:W-:Y:S01]  /*de40*/  @!P1 STG.E desc[UR8][R32.64], R22 ;  /* 0x0000001620009986 */ /* 0x0001e2000c101908 */
[----:B------:R-:W-:Y:S02]  /*de50*/  VIADD R31, R27, 0xc0 ;  /* 0x000000c01b1f7836 */ /* 0x000fe40000000000 */
[----:B------:R-:W-:Y:S01]  /*de60*/  @!P0 IMAD.X R17, RZ, RZ, RZ, P4 ;  /* 0x000000ffff118224 */ /* 0x000fe200020e06ff */
[----:B-1----:R-:W-:-:S04]  /*de70*/  @!P0 LEA R34, P4, R16, R18, 0x2 ;  /* 0x0000001210228211 */ /* 0x002fc800078810ff */
[----:B------:R-:W-:Y:S02]  /*de80*/  @!P0 LEA.HI.X R35, R16, R19, R17, 0x2, P4 ;  /* 0x0000001310238211 */ /* 0x000fe400020f1411 */
[----:B------:R-:W1:Y:S01]  /*de90*/  @!P2 LDC.64 R18, c[0x0][0x3b0] ;  /* 0x0000ec00ff12ab82 */ /* 0x000e620000000a00 */
[-C--:B------:R-:W-:Y:S02]  /*dea0*/  ISETP.GE.AND P4, PT, R23, R24.reuse, PT ;  /* 0x000000181700720c */ /* 0x080fe40003f86270 */
[----:B------:R-:W-:Y:S01]  /*deb0*/  @!P2 IADD3 R23, P1, PT, R2, R3, RZ ;  /* 0x000000030217a210 */ /* 0x000fe20007f3e0ff */
[----:B------:R2:W-:Y:S01]  /*dec0*/  @!P0 STG.E desc[UR8][R34.64+0x80], R30 ;  /* 0x0000801e22008986 */ /* 0x0005e2000c101908 */
[----:B------:R-:W-:-:S03]  /*ded0*/  ISETP.GE.AND P0, PT, R31, R24, PT ;  /* 0x000000181f00720c */ /* 0x000fc60003f06270 */
[----:B------:R-:W3:Y:S01]  /*dee0*/  @!P3 LDC.64 R16, c[0x0][0x3b0] ;  /* 0x0000ec00ff10bb82 */ /* 0x000ee20000000a00 */
[----:B------:R-:W-:-:S07]  /*def0*/  @!P2 IMAD.X R38, RZ, RZ, RZ, P1 ;  /* 0x000000ffff26a224 */ /* 0x000fce00008e06ff */
[----:B------:R-:W4:Y:S01]  /*df00*/  @!P4 LDC.64 R20, c[0x0][0x3b0] ;  /* 0x0000ec00ff14cb82 */ /* 0x000f220000000a00 */
[C---:B-1----:R-:W-:Y:S02]  /*df10*/  @!P2 LEA R36, P6, R23.reuse, R18, 0x2 ;  /* 0x000000121724a211 */ /* 0x042fe400078c10ff */
[----:B------:R-:W-:Y:S02]  /*df20*/  @!P3 IADD3 R18, P1, PT, R2, R3, RZ ;  /* 0x000000030212b210 */ /* 0x000fe40007f3e0ff */
[----:B------:R-:W-:Y:S01]  /*df30*/  @!P2 LEA.HI.X R37, R23, R19, R38, 0x2, P6 ;  /* 0x000000131725a211 */ /* 0x000fe200030f1426 */
[----:B------:R-:W-:Y:S02]  /*df40*/  VIADD R19, R27, 0xe0 ;  /* 0x000000e01b137836 */ /* 0x000fe40000000000 */
[----:B0-----:R-:W0:Y:S01]  /*df50*/  @!P5 LDC.64 R22, c[0x0][0x3b0] ;  /* 0x0000ec00ff16db82 */ /* 0x001e220000000a00 */
[C---:B---3--:R-:W-:Y:S01]  /*df60*/  @!P3 LEA R32, P6, R18.reuse, R16, 0x2 ;  /* 0x000000101220b211 */ /* 0x048fe200078c10ff */
[----:B------:R-:W-:Y:S01]  /*df70*/  @!P3 IMAD.X R16, RZ, RZ, RZ, P1 ;  /* 0x000000ffff10b224 */ /* 0x000fe200008e06ff */
[----:B------:R-:W-:Y:S01]  /*df80*/  ISETP.GE.AND P1, PT, R19, R24, PT ;  /* 0x000000181300720c */ /* 0x000fe20003f26270 */
[----:B------:R-:W-:Y:S03]  /*df90*/  @!P2 STG.E desc[UR8][R36.64+0x100], R29 ;  /* 0x0001001d2400a986 */ /* 0x000fe6000c101908 */
[----:B------:R-:W-:Y:S01]  /*dfa0*/  @!P3 LEA.HI.X R33, R18, R17, R16, 0x2, P6 ;  /* 0x000000111221b211 */ /* 0x000fe200030f1410 */
[----:B------:R-:W-:Y:S01]  /*dfb0*/  VIADD R17, R27, 0x100 ;  /* 0x000001001b117836 */ /* 0x000fe20000000000 */
[----:B--2---:R-:W-:-:S03]  /*dfc0*/  @!P4 IADD3 R30, P6, PT, R2, R3, RZ ;  /* 0x00000003021ec210 */ /* 0x004fc60007fde0ff */
[----:B------:R1:W-:Y:S01]  /*dfd0*/  @!P3 STG.E desc[UR8][R32.64+0x180], R28 ;  /* 0x0001801c2000b986 */ /* 0x0003e2000c101908 */
[----:B----4-:R-:W-:Y:S01]  /*dfe0*/  @!P4 LEA R34, P3, R30, R20, 0x2 ;  /* 0x000000141e22c211 */ /* 0x010fe200078610ff */
[----:B------:R-:W-:Y:S01]  /*dff0*/  @!P4 IMAD.X R31, RZ, RZ, RZ, P6 ;  /* 0x000000ffff1fc224 */ /* 0x000fe200030e06ff */
[----:B------:R-:W-:Y:S01]  /*e000*/  ISETP.GE.AND P2, PT, R17, R24, PT ;  /* 0x000000181100720c */ /* 0x000fe20003f46270 */
[----:B------:R-:W2:Y:S01]  /*e010*/  @!P1 LDC.64 R18, c[0x0][0x3b0] ;  /* 0x0000ec00ff129b82 */ /* 0x000ea20000000a00 */
[----:B------:R-:W-:Y:S02]  /*e020*/  @!P5 IADD3 R20, P6, PT, R2, R3, RZ ;  /* 0x000000030214d210 */ /* 0x000fe40007fde0ff */
[----:B------:R-:W-:Y:S01]  /*e030*/  @!P4 LEA.HI.X R35, R30, R21, R31, 0x2, P3 ;  /* 0x000000151e23c211 */ /* 0x000fe200018f141f */
[----:B------:R-:W-:Y:S02]  /*e040*/  VIADD R31, R27, 0x120 ;  /* 0x000001201b1f7836 */ /* 0x000fe40000000000 */
[----:B------:R-:W-:Y:S01]  /*e050*/  @!P5 IMAD.X R21, RZ, RZ, RZ, P6 ;  /* 0x000000ffff15d224 */ /* 0x000fe200030e06ff */
[C---:B0-----:R-:W-:Y:S01]  /*e060*/  @!P5 LEA R30, P6, R20.reuse, R22, 0x2 ;  /* 0x00000016141ed211 */ /* 0x041fe200078c10ff */
[----:B------:R-:W0:Y:S01]  /*e070*/  @!P0 LDC.64 R16, c[0x0][0x3b0] ;  /* 0x0000ec00ff108b82 */ /* 0x000e220000000a00 */
[----:B------:R-:W-:Y:S01]  /*e080*/  ISETP.GE.AND P3, PT, R31, R24, PT ;  /* 0x000000181f00720c */ /* 0x000fe20003f66270 */
[----:B------:R3:W-:Y:S01]  /*e090*/  @!P4 STG.E desc[UR8][R34.64+0x200], R26 ;  /* 0x0002001a2200c986 */ /* 0x0007e2000c101908 */
[----:B------:R-:W-:Y:S01]  /*e0a0*/  @!P5 LEA.HI.X R31, R20, R23, R21, 0x2, P6 ;  /* 0x00000017141fd211 */ /* 0x000fe200030f1415 */
[----:B-1----:R-:W-:Y:S01]  /*e0b0*/  VIADD R33, R27, 0x140 ;  /* 0x000001401b217836 */ /* 0x002fe20000000000 */
[----:B------:R-:W-:-:S02]  /*e0c0*/  @!P0 IADD3 R28, P4, PT, R2, R3, RZ ;  /* 0x00000003021c8210 */ /* 0x000fc40007f9e0ff */
[----:B------:R-:W-:Y:S01]  /*e0d0*/  @!P1 IADD3 R32, P6, PT, R2, R3, RZ ;  /* 0x0000000302209210 */ /* 0x000fe20007fde0ff */
[----:B------:R-:W1:Y:S01]  /*e0e0*/  @!P2 LDC.64 R20, c[0x0][0x3b0] ;  /* 0x0000ec00ff14ab82 */ /* 0x000e620000000a00 */
[----:B------:R4:W-:Y:S01]  /*e0f0*/  @!P5 STG.E desc[UR8][R30.64+0x280], R25 ;  /* 0x000280191e00d986 */ /* 0x0009e2000c101908 */
[----:B------:R-:W-:Y:S01]  /*e100*/  @!P0 IMAD.X R29, RZ, RZ, RZ, P4 ;  /* 0x000000ffff1d8224 */ /* 0x000fe200020e06ff */
[----:B------:R-:W-:Y:S01]  /*e110*/  ISETP.GE.AND P5, PT, R33, R24, PT ;  /* 0x000000182100720c */ /* 0x000fe20003fa6270 */
[----:B---3--:R-:W-:-:S04]  /*e120*/  @!P1 IMAD.X R26, RZ, RZ, RZ, P6 ;  /* 0x000000ffff1a9224 */ /* 0x008fc800030e06ff */
[----:B------:R-:W3:Y:S01]  /*e130*/  @!P3 LDC.64 R22, c[0x0][0x3b0] ;  /* 0x0000ec00ff16bb82 */ /* 0x000ee20000000a00 */
[----:B----4-:R-:W-:Y:S01]  /*e140*/  @!P3 IADD3 R30, P6, PT, R2, R3, RZ ;  /* 0x00000003021eb210 */ /* 0x010fe20007fde0ff */
[----:B------:R-:W-:Y:S01]  /*e150*/  VIADD R31, R27, 0x180 ;  /* 0x000001801b1f7836 */ /* 0x000fe20000000000 */
[----:B0-----:R-:W-:-:S04]  /*e160*/  @!P0 LEA R16, P4, R28, R16, 0x2 ;  /* 0x000000101c108211 */ /* 0x001fc800078810ff */
        /* <DEDUP_REMOVED lines=12> */
[----:B-1----:R-:W-:Y:S01]  /*e230*/  @!P2 LEA R20, P0, R25, R20, 0x2 ;  /* 0x000000141914a211 */ /* 0x002fe200078010ff */
[----:B0-----:R-:W-:Y:S01]  /*e240*/  @!P3 IMAD.X R16, RZ, RZ, RZ, P6 ;  /* 0x000000ffff10b224 */ /* 0x001fe200030e06ff */
[----:B---3--:R-:W-:Y:S01]  /*e250*/  @!P3 LEA R22, P6, R30, R22, 0x2 ;  /* 0x000000161e16b211 */ /* 0x008fe200078c10ff */
[----:B------:R-:W-:Y:S01]  /*e260*/  VIADD R27, R27, 0x200 ;  /* 0x000002001b1b7836 */ /* 0x000fe20000000000 */
[----:B------:R-:W-:-:S02]  /*e270*/  @!P2 LEA.HI.X R21, R25, R21, R26, 0x2, P0 ;  /* 0x000000151915a211 */ /* 0x000fc400000f141a */
[----:B------:R-:W-:Y:S01]  /*e280*/  @!P3 LEA.HI.X R23, R30, R23, R16, 0x2, P6 ;  /* 0x000000171e17b211 */ /* 0x000fe200030f1410 */
[----:B----4-:R-:W0:Y:S01]  /*e290*/  @!P4 LDC.64 R6, c[0x0][0x3b0] ;  /* 0x0000ec00ff06cb82 */ /* 0x010e220000000a00 */
        /* <DEDUP_REMOVED lines=48> */
.L_x_1349:
        /* <DEDUP_REMOVED lines=14> */
.L_x_1372:


//--------------------- .text._ZN3cub18CUB_300001_SM_10006detail8for_each13static_kernelINS2_12policy_hub_t12policy_500_tElN6thrust24THRUST_300001_SM_1000_NS8cuda_cub10__tabulate7functorINS7_10device_ptrIiEENS7_6system6detail7generic6detail22compute_sequence_valueIivEElEEEEvT0_T1_ --------------------------
	.section	.text._ZN3cub18CUB_300001_SM_10006detail8for_each13static_kernelINS2_12policy_hub_t12policy_500_tElN6thrust24THRUST_300001_SM_1000_NS8cuda_cub10__tabulate7functorINS7_10device_ptrIiEENS7_6system6detail7generic6detail22compute_sequence_valueIivEElEEEEvT0_T1_,"ax",@progbits
	.align	128
        .global         _ZN3cub18CUB_300001_SM_10006detail8for_each13static_kernelINS2_12policy_hub_t12policy_500_tElN6thrust24THRUST_300001_SM_1000_NS8cuda_cub10__tabulate7functorINS7_10device_ptrIiEENS7_6system6detail7generic6detail22compute_sequence_valueIivEElEEEEvT0_T1_
        .type           _ZN3cub18CUB_300001_SM_10006detail8for_each13static_kernelINS2_12policy_hub_t12policy_500_tElN6thrust24THRUST_300001_SM_1000_NS8cuda_cub10__tabulate7functorINS7_10device_ptrIiEENS7_6system6detail7generic6detail22compute_sequence_valueIivEElEEEEvT0_T1_,@function
        .size           _ZN3cub18CUB_300001_SM_10006detail8for_each13static_kernelINS2_12policy_hub_t12policy_500_tElN6thrust24THRUST_300001_SM_1000_NS8cuda_cub10__tabulate7functorINS7_10device_ptrIiEENS7_6system6detail7generic6detail22compute_sequence_valueIivEElEEEEvT0_T1_,(.L_x_1373 - _ZN3cub18CUB_300001_SM_10006detail8for_each13static_kernelINS2_12policy_hub_t12policy_500_tElN6thrust24THRUST_300001_SM_1000_NS8cuda_cub10__tabulate7functorINS7_10device_ptrIiEENS7_6system6detail7generic6detail22compute_sequence_valueIivEElEEEEvT0_T1_)
        .other          _ZN3cub18CUB_300001_SM_10006detail8for_each13static_kernelINS2_12policy_hub_t12policy_500_tElN6thrust24THRUST_300001_SM_1000_NS8cuda_cub10__tabulate7functorINS7_10device_ptrIiEENS7_6system6detail7generic6detail22compute_sequence_valueIivEElEEEEvT0_T1_,@"STO_CUDA_ENTRY STV_DEFAULT"
_ZN3cub18CUB_300001_SM_10006detail8for_each13static_kernelINS2_12policy_hub_t12policy_500_tElN6thrust24THRUST_300001_SM_1000_NS8cuda_cub10__tabulate7functorINS7_10device_ptrIiEENS7_6system6detail7generic6detail22compute_sequence_valueIivEElEEEEvT0_T1_:
.text._ZN3cub18CUB_300001_SM_10006detail8for_each13static_kernelINS2_12policy_hub_t12policy_500_tElN6thrust24THRUST_300001_SM_1000_NS8cuda_cub10__tabulate7functorINS7_10device_ptrIiEENS7_6system6detail7generic6detail22compute_sequence_valueIivEElEEEEvT0_T1_:
[----:B------:R-:W-:Y:S08]  /*0000*/  LDC R1, c[0x0][0x37c] ;  /* 0x0000df00ff017b82 */ /* 0x000ff00000000800 */
[----:B------:R-:W0:Y:S01]  /*0010*/  S2UR UR4, SR_CTAID.X ;  /* 0x00000000000479c3 */ /* 0x000e220000002500 */
[----:B------:R-:W1:Y:S01]  /*0020*/  LDCU.64 UR6, c[0x0][0x380] ;  /* 0x00007000ff0677ac */ /* 0x000e620008000a00 */
[----:B------:R-:W2:Y:S01]  /*0030*/  LDCU.64 UR8, c[0x0][0x358] ;  /* 0x00006b00ff0877ac */ /* 0x000ea20008000a00 */
[----:B0-----:R-:W-:-:S04]  /*0040*/  UIMAD.WIDE.U32 UR4, UR4, 0x200, URZ ;  /* 0x00000200040478a5 */ /* 0x001fc8000f8e00ff */
[----:B-1----:R-:W-:-:S04]  /*0050*/  UIADD3 UR6, UP0, UPT, -UR4, UR6, URZ ;  /* 0x0000000604067290 */ /* 0x002fc8000ff1e1ff */
[----:B------:R-:W-:Y:S02]  /*0060*/  UIADD3.X UR7, UPT, UPT, ~UR5, UR7, URZ, UP0, !UPT ;  /* 0x0000000705077290 */ /* 0x000fe400087fe5ff */
[----:B------:R-:W-:-:S04]  /*0070*/  UISETP.GE.U32.AND UP0, UPT, UR6, 0x200, UPT ;  /* 0x000002000600788c */ /* 0x000fc8000bf06070 */
[----:B------:R-:W-:-:S09]  /*0080*/  UISETP.GE.AND.EX UP0, UPT, UR7, URZ, UPT, UP0 ;  /* 0x000000ff0700728c */ /* 0x000fd2000bf06300 */
[----:B--2---:R-:W-:Y:S05]  /*0090*/  BRA.U !UP0, `(.L_x_1350) ;  /* 0x0000000108347547 */ /* 0x004fea000b800000 */
[----:B------:R-:W0:Y:S01]  /*00a0*/  S2R R0, SR_TID.X ;  /* 0x0000000000007919 */ /* 0x000e220000002100 */
[----:B------:R-:W1:Y:S01]  /*00b0*/  LDC.64 R6, c[0x0][0x390] ;  /* 0x0000e400ff067b82 */ /* 0x000e620000000a00 */
[----:B------:R-:W2:Y:S01]  /*00c0*/  LDCU.64 UR10, c[0x0][0x388] ;  /* 0x00007100ff0a77ac */ /* 0x000ea20008000a00 */
[----:B0-----:R-:W-:-:S05]  /*00d0*/  IADD3 R5, P0, PT, R0, UR4, RZ ;  /* 0x0000000400057c10 */ /* 0x001fca000ff1e0ff */
[----:B------:R-:W-:Y:S01]  /*00e0*/  IMAD.X R4, RZ, RZ, UR5, P0 ;  /* 0x00000005ff047e24 */ /* 0x000fe200080e06ff */
[C---:B--2---:R-:W-:Y:S01]  /*00f0*/  LEA R2, P0, R5.reuse, UR10, 0x2 ;  /* 0x0000000a05027c11 */ /* 0x044fe2000f8010ff */
[----:B------:R-:W-:-:S03]  /*0100*/  VIADD R0, R5, 0x100 ;  /* 0x0000010005007836 */ /* 0x000fc60000000000 */
[C---:B------:R-:W-:Y:S01]  /*0110*/  LEA.HI.X R3, R5.reuse, UR11, R4, 0x2, P0 ;  /* 0x0000000b05037c11 */ /* 0x040fe200080f1404 */
[-CC-:B-1----:R-:W-:Y:S02]  /*0120*/  IMAD R5, R5, R7.reuse, R6.reuse ;  /* 0x0000000705057224 */ /* 0x182fe400078e0206 */
[----:B------:R-:W-:-:S03]  /*0130*/  IMAD R7, R0, R7, R6 ;  /* 0x0000000700077224 */ /* 0x000fc600078e0206 */
[----:B------:R-:W-:Y:S04]  /*0140*/  STG.E desc[UR8][R2.64], R5 ;  /* 0x0000000502007986 */ /* 0x000fe8000c101908 */
[----:B------:R-:W-:Y:S01]  /*0150*/  STG.E desc[UR8][R2.64+0x400], R7 ;  /* 0x0004000702007986 */ /* 0x000fe2000c101908 */
[----:B------:R-:W-:Y:S05]  /*0160*/  EXIT ;  /* 0x000000000000794d */ /* 0x000fea0003800000 */
.L_x_1350:
[----:B------:R-:W0:Y:S01]  /*0170*/  S2R R2, SR_TID.X ;  /* 0x0000000000027919 */ /* 0x000e220000002100 */
[----:B------:R-:W-:Y:S01]  /*0180*/  USHF.R.S32.HI UR7, URZ, 0x1f, UR6 ;  /* 0x0000001fff077899 */ /* 0x000fe20008011406 */
[----:B------:R-:W-:Y:S05]  /*0190*/  BSSY.RECONVERGENT B0, `(.L_x_1351) ;  /* 0x0000011000007945 */ /* 0x000fea0003800200 */
[----:B------:R-:W-:Y:S02]  /*01a0*/  IMAD.U32 R3, RZ, RZ, UR7 ;  /* 0x00000007ff037e24 */ /* 0x000fe4000f8e00ff */
[----:B------:R-:W-:Y:S01]  /*01b0*/  IMAD.U32 R4, RZ, RZ, UR7 ;  /* 0x00000007ff047e24 */ /* 0x000fe2000f8e00ff */
[C---:B0-----:R-:W-:Y:S01]  /*01c0*/  ISETP.LT.U32.AND P0, PT, R2.reuse, UR6, PT ;  /* 0x0000000602007c0c */ /* 0x041fe2000bf01070 */
[----:B------:R-:W-:-:S03]  /*01d0*/  VIADD R0, R2, 0x100 ;  /* 0x0000010002007836 */ /* 0x000fc60000000000 */
[----:B------:R-:W-:Y:S02]  /*01e0*/  ISETP.GT.AND.EX P0, PT, R3, RZ, PT, P0 ;  /* 0x000000ff0300720c */ /* 0x000fe40003f04300 */
[----:B------:R-:W-:-:S04]  /*01f0*/  ISETP.LT.U32.AND P1, PT, R0, UR6, PT ;  /* 0x0000000600007c0c */ /* 0x000fc8000bf21070 */
[----:B------:R-:W-:-:S07]  /*0200*/  ISETP.GT.AND.EX P1, PT, R4, RZ, PT, P1 ;  /* 0x000000ff0400720c */ /* 0x000fce0003f24310 */
[----:B------:R-:W-:Y:S06]  /*0210*/  @!P0 BRA `(.L_x_1352) ;  /* 0x0000000000208947 */ /* 0x000fec0003800000 */
[----:B------:R-:W0:Y:S01]  /*0220*/  LDC.64 R6, c[0x0][0x390] ;  /* 0x0000e400ff067b82 */ /* 0x000e220000000a00 */
[----:B------:R-:W1:Y:S01]  /*0230*/  LDCU.64 UR10, c[0x0][0x388] ;  /* 0x00007100ff0a77ac */ /* 0x000e620008000a00 */
[----:B------:R-:W-:-:S05]  /*0240*/  IADD3 R4, P0, PT, R2, UR4, RZ ;  /* 0x0000000402047c10 */ /* 0x000fca000ff1e0ff */
[----:B------:R-:W-:Y:S01]  /*0250*/  IMAD.X R3, RZ, RZ, UR5, P0 ;  /* 0x00000005ff037e24 */ /* 0x000fe200080e06ff */
[----:B-1----:R-:W-:-:S04]  /*0260*/  LEA R2, P0, R4, UR10, 0x2 ;  /* 0x0000000a04027c11 */ /* 0x002fc8000f8010ff */
[C---:B------:R-:W-:Y:S01]  /*0270*/  LEA.HI.X R3, R4.reuse, UR11, R3, 0x2, P0 ;  /* 0x0000000b04037c11 */ /* 0x040fe200080f1403 */
[----:B0-----:R-:W-:-:S05]  /*0280*/  IMAD R7, R4, R7, R6 ;  /* 0x0000000704077224 */ /* 0x001fca00078e0206 */
[----:B------:R0:W-:Y:S03]  /*0290*/  STG.E desc[UR8][R2.64], R7 ;  /* 0x0000000702007986 */ /* 0x0001e6000c101908 */
.L_x_1352:
[----:B------:R-:W-:Y:S05]  /*02a0*/  BSYNC.RECONVERGENT B0 ;  /* 0x0000000000007941 */ /* 0x000fea0003800200 */
.L_x_1351:
[----:B------:R-:W-:Y:S05]  /*02b0*/  @!P1 EXIT ;  /* 0x000000000000994d */ /* 0x000fea0003800000 */
[----:B------:R-:W1:Y:S01]  /*02c0*/  LDC.64 R4, c[0x0][0x390] ;  /* 0x0000e400ff047b82 */ /* 0x000e620000000a00 */
[----:B------:R-:W2:Y:S01]  /*02d0*/  LDCU.64 UR6, c[0x0][0x388] ;  /* 0x00007100ff0677ac */ /* 0x000ea20008000a00 */
[----:B------:R-:W-:-:S05]  /*02e0*/  IADD3 R0, P0, PT, R0, UR4, RZ ;  /* 0x0000000400007c10 */ /* 0x000fca000ff1e0ff */
[----:B0-----:R-:W-:Y:S01]  /*02f0*/  IMAD.X R3, RZ, RZ, UR5, P0 ;  /* 0x00000005ff037e24 */ /* 0x001fe200080e06ff */
[----:B--2---:R-:W-:-:S04]  /*0300*/  LEA R2, P0, R0, UR6, 0x2 ;  /* 0x0000000600027c11 */ /* 0x004fc8000f8010ff */
[C---:B------:R-:W-:Y:S01]  /*0310*/  LEA.HI.X R3, R0.reuse, UR7, R3, 0x2, P0 ;  /* 0x0000000700037c11 */ /* 0x040fe200080f1403 */
[----:B-1----:R-:W-:-:S05]  /*0320*/  IMAD R5, R0, R5, R4 ;  /* 0x0000000500057224 */ /* 0x002fca00078e0204 */
[----:B------:R-:W-:Y:S01]  /*0330*/  STG.E desc[UR8][R2.64], R5 ;  /* 0x0000000502007986 */ /* 0x000fe2000c101908 */
[----:B------:R-:W-:Y:S05]  /*0340*/  EXIT ;  /* 0x000000000000794d */ /* 0x000fea0003800000 */
.L_x_1353:
        /* <DEDUP_REMOVED lines=11> */
.L_x_1373:


//--------------------- .text._ZN3cub18CUB_300001_SM_10006detail11EmptyKernelIvEEvv --------------------------
	.section	.text._ZN3cub18CUB_300001_SM_10006detail11EmptyKernelIvEEvv,"ax",@progbits
	.align	128
        .global         _ZN3cub18CUB_300001_SM_10006detail11EmptyKernelIvEEvv
        .type           _ZN3cub18CUB_300001_SM_10006detail11EmptyKernelIvEEvv,@function
        .size           _ZN3cub18CUB_300001_SM_10006detail11EmptyKernelIvEEvv,(.L_x_1374 - _ZN3cub18CUB_300001_SM_10006detail11EmptyKernelIvEEvv)
        .other          _ZN3cub18CUB_300001_SM_10006detail11EmptyKernelIvEEvv,@"STO_CUDA_ENTRY STV_DEFAULT"
_ZN3cub18CUB_300001_SM_10006detail11EmptyKernelIvEEvv:
.text._ZN3cub18CUB_300001_SM_10006detail11EmptyKernelIvEEvv:
[----:B------:R-:W-:Y:S01]  /*0000*/  LDC R1, c[0x0][0x37c] ;  /* 0x0000df00ff017b82 */ /* 0x000fe20000000800 */
[----:B------:R-:W-:Y:S05]  /*0010*/  EXIT ;  /* 0x000000000000794d */ /* 0x000fea0003800000 */
.L_x_1354:
        /* <DEDUP_REMOVED lines=14> */
.L_x_1374:


//--------------------- .nv.shared._ZN3cub18CUB_300001_SM_10006detail10merge_sort26DeviceMergeSortMergeKernelINS2_10policy_hubIN6thrust24THRUST_300001_SM_1000_NS10device_ptrIiEEE9Policy600ES8_PNS0_8NullTypeES8_SC_m4cmpdiSB_EEvbT2_T3_T4_PT6_PT7_T5_PSG_SG_NS1_7vsmem_tE --------------------------
	.section	.nv.shared._ZN3cub18CUB_300001_SM_10006detail10merge_sort26DeviceMergeSortMergeKernelINS2_10policy_hubIN6thrust24THRUST_300001_SM_1000_NS10device_ptrIiEEE9Policy600ES8_PNS0_8NullTypeES8_SC_m4cmpdiSB_EEvbT2_T3_T4_PT6_PT7_T5_PSG_SG_NS1_7vsmem_tE,"aw",@nobits
	.sectionflags	@""
	.align	16
.nv.shared._ZN3cub18CUB_300001_SM_10006detail10merge_sort26DeviceMergeSortMergeKernelINS2_10policy_hubIN6thrust24THRUST_300001_SM_1000_NS10device_ptrIiEEE9Policy600ES8_PNS0_8NullTypeES8_SC_m4cmpdiSB_EEvbT2_T3_T4_PT6_PT7_T5_PSG_SG_NS1_7vsmem_tE:
	.zero		18448


//--------------------- .nv.shared.reserved.0     --------------------------
	.section	.nv.shared.reserved.0,"aw",@nobits
	.weak		__nv_reservedSMEM_offset_0_alias
	.size		__nv_reservedSMEM_offset_0_alias, 0, 64
	.other		__nv_reservedSMEM_offset_0_alias,@"STO_CUDA_RESERVED_SHARED STV_DEFAULT"
__nv_reservedSMEM_offset_0_alias:
	.zero		0
	.zero		64


//--------------------- .nv.global                --------------------------
	.section	.nv.global,"aw",@nobits
	.align	8
.nv.global:
	.type		a_d,@object
	.size		a_d,(a_i - a_d)
a_d:
	.zero		8
	.type		a_i,@object
	.size		a_i,(a_f - a_i)
a_i:
	.zero		8
	.type		a_f,@object
	.size		a_f,(_ZN34_INTERNAL_1984c410_4_k_cu_b554b3156thrust24THRUST_300001_SM_1000_NS12placeholders2_7E - a_f)
a_f:
	.zero		8
	.type		_ZN34_INTERNAL_1984c410_4_k_cu_b554b3156thrust24THRUST_300001_SM_1000_NS12placeholders2_7E,@object
	.size		_ZN34_INTERNAL_1984c410_4_k_cu_b554b3156thrust24THRUST_300001_SM_1000_NS12placeholders2_7E,(_ZN34_INTERNAL_1984c410_4_k_cu_b554b3154cuda3std3__45__cpo5crendE - _ZN34_INTERNAL_1984c410_4_k_cu_b554b3156thrust24THRUST_300001_SM_1000_NS12placeholders2_7E)
_ZN34_INTERNAL_1984c410_4_k_cu_b554b3156thrust24THRUST_300001_SM_1000_NS12placeholders2_7E:
	.zero		1
	.type		_ZN34_INTERNAL_1984c410_4_k_cu_b554b3154cuda3std3__45__cpo5crendE,@object
	.size		_ZN34_INTERNAL_1984c410_4_k_cu_b554b3154cuda3std3__45__cpo5crendE,(_ZN34_INTERNAL_1984c410_4_k_cu_b554b3154cuda3std6ranges3__45__cpo4prevE - _ZN34_INTERNAL_1984c410_4_k_cu_b554b3154cuda3std3__45__cpo5crendE)
_ZN34_INTERNAL_1984c410_4_k_cu_b554b3154cuda3std3__45__cpo5crendE:
	.zero		1
	.type		_ZN34_INTERNAL_1984c410_4_k_cu_b554b3154cuda3std6ranges3__45__cpo4prevE,@object
	.size		_ZN34_INTERNAL_1984c410_4_k_cu_b554b3154cuda3std6ranges3__45__cpo4prevE,(_ZN34_INTERNAL_1984c410_4_k_cu_b554b3156thrust24THRUST_300001_SM_1000_NS6system6detail10sequential3seqE - _ZN34_INTERNAL_1984c410_4_k_cu_b554b3154cuda3std6ranges3__45__cpo4prevE)
_ZN34_INTERNAL_1984c410_4_k_cu_b554b3154cuda3std6ranges3__45__cpo4prevE:
	.zero		1
	.type		_ZN34_INTERNAL_1984c410_4_k_cu_b554b3156thrust24THRUST_300001_SM_1000_NS6system6detail10sequential3seqE,@object
	.size		_ZN34_INTERNAL_1984c410_4_k_cu_b554b3156thrust24THRUST_300001_SM_1000_NS6system6detail10sequential3seqE,(_ZN34_INTERNAL_1984c410_4_k_cu_b554b3154cuda3std6ranges3__45__cpo9iter_moveE - _ZN34_INTERNAL_1984c410_4_k_cu_b554b3156thrust24THRUST_300001_SM_1000_NS6system6detail10sequential3seqE)
_ZN34_INTERNAL_1984c410_4_k_cu_b554b3156thrust24THRUST_300001_SM_1000_NS6system6detail10sequential3seqE:
	.zero		1
	.type		_ZN34_INTERNAL_1984c410_4_k_cu_b554b3154cuda3std6ranges3__45__cpo9iter_moveE,@object
	.size		_ZN34_INTERNAL_1984c410_4_k_cu_b554b3154cuda3std6ranges3__45__cpo9iter_moveE,(_ZN34_INTERNAL_1984c410_4_k_cu_b554b3156thrust24THRUST_300001_SM_1000_NS3seqE - _ZN34_INTERNAL_1984c410_4_k_cu_b554b3154cuda3std6ranges3__45__cpo9iter_moveE)
_ZN34_INTERNAL_1984c410_4_k_cu_b554b3154cuda3std6ranges3__45__cpo9iter_moveE:
	.zero		1
	.type		_ZN34_INTERNAL_1984c410_4_k_cu_b554b3156thrust24THRUST_300001_SM_1000_NS3seqE,@object
	.size		_ZN34_INTERNAL_1984c410_4_k_cu_b554b3156thrust24THRUST_300001_SM_1000_NS3seqE,(_ZN34_INTERNAL_1984c410_4_k_cu_b554b3154cuda3std3__420unreachable_sentinelE - _ZN34_INTERNAL_1984c410_4_k_cu_b554b3156thrust24THRUST_300001_SM_1000_NS3seqE)
_ZN34_INTERNAL_1984c410_4_k_cu_b554b3156thrust24THRUST_300001_SM_1000_NS3seqE:
	.zero		1
	.type		_ZN34_INTERNAL_1984c410_4_k_cu_b554b3154cuda3std3__420unreachable_sentinelE,@object
	.size		_ZN34_INTERNAL_1984c410_4_k_cu_b554b3154cuda3std3__420unreachable_sentinelE,(_ZN34_INTERNAL_1984c410_4_k_cu_b554b3154cuda3std6ranges3__45__cpo5ssizeE - _ZN34_INTERNAL_1984c410_4_k_cu_b554b3154cuda3std3__420unreachable_sentinelE)
_ZN34_INTERNAL_1984c410_4_k_cu_b554b3154cuda3std3__420unreachable_sentinelE:
	.zero		1
	.type		_ZN34_INTERNAL_1984c410_4_k_cu_b554b3154cuda3std6ranges3__45__cpo5ssizeE,@object
	.size		_ZN34_INTERNAL_1984c410_4_k_cu_b554b3154cuda3std6ranges3__45__cpo5ssizeE,(_ZN34_INTERNAL_1984c410_4_k_cu_b554b3156thrust24THRUST_300001_SM_1000_NS12placeholders2_3E - _ZN34_INTERNAL_1984c410_4_k_cu_b554b3154cuda3std6ranges3__45__cpo5ssizeE)
_ZN34_INTERNAL_1984c410_4_k_cu_b554b3154cuda3std6ranges3__45__cpo5ssizeE:
	.zero		1
	.type		_ZN34_INTERNAL_1984c410_4_k_cu_b554b3156thrust24THRUST_300001_SM_1000_NS12placeholders2_3E,@object
	.size		_ZN34_INTERNAL_1984c410_4_k_cu_b554b3156thrust24THRUST_300001_SM_1000_NS12placeholders2_3E,(_ZN34_INTERNAL_1984c410_4_k_cu_b554b3154cuda3std3__45__cpo4cendE - _ZN34_INTERNAL_1984c410_4_k_cu_b554b3156thrust24THRUST_300001_SM_1000_NS12placeholders2_3E)
_ZN34_INTERNAL_1984c410_4_k_cu_b554b3156thrust24THRUST_300001_SM_1000_NS12placeholders2_3E:
	.zero		1
	.type		_ZN34_INTERNAL_1984c410_4_k_cu_b554b3154cuda3std3__45__cpo4cendE,@object
	.size		_ZN34_INTERNAL_1984c410_4_k_cu_b554b3154cuda3std3__45__cpo4cendE,(_ZN34_INTERNAL_1984c410_4_k_cu_b554b3154cuda3std6ranges3__45__cpo4cendE - _ZN34_INTERNAL_1984c410_4_k_cu_b554b3154cuda3std3__45__cpo4cendE)
_ZN34_INTERNAL_1984c410_4_k_cu_b554b3154cuda3std3__45__cpo4cendE:
	.zero		1
	.type		_ZN34_INTERNAL_1984c410_4_k_cu_b554b3154cuda3std6ranges3__45__cpo4cendE,@object
	.size		_ZN34_INTERNAL_1984c410_4_k_cu_b554b3154cuda3std6ranges3__45__cpo4cendE,(_ZN34_INTERNAL_1984c410_4_k_cu_b554b3156thrust24THRUST_300001_SM_1000_NS12placeholders2_5E - _ZN34_INTERNAL_1984c410_4_k_cu_b554b3154cuda3std6ranges3__45__cpo4cendE)
_ZN34_INTERNAL_1984c410_4_k_cu_b554b3154cuda3std6ranges3__45__cpo4cendE:
	.zero		1
	.type		_ZN34_INTERNAL_1984c410_4_k_cu_b554b3156thrust24THRUST_300001_SM_1000_NS12placeholders2_5E,@object
	.size		_ZN34_INTERNAL_1984c410_4_k_cu_b554b3156thrust24THRUST_300001_SM_1000_NS12placeholders2_5E,(_ZN34_INTERNAL_1984c410_4_k_cu_b554b3154cuda3std3__45__cpo4rendE - _ZN34_INTERNAL_1984c410_4_k_cu_b554b3156thrust24THRUST_300001_SM_1000_NS12placeholders2_5E)
_ZN34_INTERNAL_1984c410_4_k_cu_b554b3156thrust24THRUST_300001_SM_1000_NS12placeholders2_5E:
	.zero		1
	.type		_ZN34_INTERNAL_1984c410_4_k_cu_b554b3154cuda3std3__45__cpo4rendE,@object
	.size		_ZN34_INTERNAL_1984c410_4_k_cu_b554b3154cuda3std3__45__cpo4rendE,(_ZN34_INTERNAL_1984c410_4_k_cu_b554b3154cuda3std6ranges3__45__cpo9iter_swapE - _ZN34_INTERNAL_1984c410_4_k_cu_b554b3154cuda3std3__45__cpo4rendE)
_ZN34_INTERNAL_1984c410_4_k_cu_b554b3154cuda3std3__45__cpo4rendE:
	.zero		1
	.type		_ZN34_INTERNAL_1984c410_4_k_cu_b554b3154cuda3std6ranges3__45__cpo9iter_swapE,@object
	.size		_ZN34_INTERNAL_1984c410_4_k_cu_b554b3154cuda3std6ranges3__45__cpo9iter_swapE,(_ZN34_INTERNAL_1984c410_4_k_cu_b554b3156thrust24THRUST_300001_SM_1000_NS8cuda_cub3parE - _ZN34_INTERNAL_1984c410_4_k_cu_b554b3154cuda3std6ranges3__45__cpo9iter_swapE)
_ZN34_INTERNAL_1984c410_4_k_cu_b554b3154cuda3std6ranges3__45__cpo9iter_swapE:
	.zero		1
	.type		_ZN34_INTERNAL_1984c410_4_k_cu_b554b3156thrust24THRUST_300001_SM_1000_NS8cuda_cub3parE,@object
	.size		_ZN34_INTERNAL_1984c410_4_k_cu_b554b3156thrust24THRUST_300001_SM_1000_NS8cuda_cub3parE,(_ZN34_INTERNAL_1984c410_4_k_cu_b554b3154cuda3std3__48unexpectE - _ZN34_INTERNAL_1984c410_4_k_cu_b554b3156thrust24THRUST_300001_SM_1000_NS8cuda_cub3parE)
_ZN34_INTERNAL_1984c410_4_k_cu_b554b3156thrust24THRUST_300001_SM_1000_NS8cuda_cub3parE:
	.zero		1
	.type		_ZN34_INTERNAL_1984c410_4_k_cu_b554b3154cuda3std3__48unexpectE,@object
	.size		_ZN34_INTERNAL_1984c410_4_k_cu_b554b3154cuda3std3__48unexpectE,(_ZN34_INTERNAL_1984c410_4_k_cu_b554b3156thrust24THRUST_300001_SM_1000_NS12placeholders2_9E - _ZN34_INTERNAL_1984c410_4_k_cu_b554b3154cuda3std3__48unexpectE)
_ZN34_INTERNAL_1984c410_4_k_cu_b554b3154cuda3std3__48unexpectE:
	.zero		1
	.type		_ZN34_INTERNAL_1984c410_4_k_cu_b554b3156thrust24THRUST_300001_SM_1000_NS12placeholders2_9E,@object
	.size		_ZN34_INTERNAL_1984c410_4_k_cu_b554b3156thrust24THRUST_300001_SM_1000_NS12placeholders2_9E,(_ZN34_INTERNAL_1984c410_4_k_cu_b554b3154cuda3std3__419piecewise_constructE - _ZN34_INTERNAL_1984c410_4_k_cu_b554b3156thrust24THRUST_300001_SM_1000_NS12placeholders2_9E)
_ZN34_INTERNAL_1984c410_4_k_cu_b554b3156thrust24THRUST_300001_SM_1000_NS12placeholders2_9E:
	.zero		1
	.type		_ZN34_INTERNAL_1984c410_4_k_cu_b554b3154cuda3std3__419piecewise_constructE,@object
	.size		_ZN34_INTERNAL_1984c410_4_k_cu_b554b3154cuda3std3__419piecewise_constructE,(_ZN34_INTERNAL_1984c410_4_k_cu_b554b3154cuda3std6ranges3__45__cpo5cdataE - _ZN34_INTERNAL_1984c410_4_k_cu_b554b3154cuda3std3__419piecewise_constructE)
_ZN34_INTERNAL_1984c410_4_k_cu_b554b3154cuda3std3__419piecewise_constructE:
	.zero		1
	.type		_ZN34_INTERNAL_1984c410_4_k_cu_b554b3154cuda3std6ranges3__45__cpo5cdataE,@object
	.size		_ZN34_INTERNAL_1984c410_4_k_cu_b554b3154cuda3std6ranges3__45__cpo5cdataE,(_ZN34_INTERNAL_1984c410_4_k_cu_b554b3156thrust24THRUST_300001_SM_1000_NS12placeholders2_1E - _ZN34_INTERNAL_1984c410_4_k_cu_b554b3154cuda3std6ranges3__45__cpo5cdataE)
_ZN34_INTERNAL_1984c410_4_k_cu_b554b3154cuda3std6ranges3__45__cpo5cdataE:
	.zero		1
	.type		_ZN34_INTERNAL_1984c410_4_k_cu_b554b3156thrust24THRUST_300001_SM_1000_NS12placeholders2_1E,@object
	.size		_ZN34_INTERNAL_1984c410_4_k_cu_b554b3156thrust24THRUST_300001_SM_1000_NS12placeholders2_1E,(_ZN34_INTERNAL_1984c410_4_k_cu_b554b3154cuda3std3__45__cpo3endE - _ZN34_INTERNAL_1984c410_4_k_cu_b554b3156thrust24THRUST_300001_SM_1000_NS12placeholders2_1E)
_ZN34_INTERNAL_1984c410_4_k_cu_b554b3156thrust24THRUST_300001_SM_1000_NS12placeholders2_1E:
	.zero		1
	.type		_ZN34_INTERNAL_1984c410_4_k_cu_b554b3154cuda3std3__45__cpo3endE,@object
	.size		_ZN34_INTERNAL_1984c410_4_k_cu_b554b3154cuda3std3__45__cpo3endE,(_ZN34_INTERNAL_1984c410_4_k_cu_b554b3154cuda3std6ranges3__45__cpo3endE - _ZN34_INTERNAL_1984c410_4_k_cu_b554b3154cuda3std3__45__cpo3endE)
_ZN34_INTERNAL_1984c410_4_k_cu_b554b3154cuda3std3__45__cpo3endE:
	.zero		1
	.type		_ZN34_INTERNAL_1984c410_4_k_cu_b554b3154cuda3std6ranges3__45__cpo3endE,@object
	.size		_ZN34_INTERNAL_1984c410_4_k_cu_b554b3154cuda3std6ranges3__45__cpo3endE,(_ZN34_INTERNAL_1984c410_4_k_cu_b554b3156thrust24THRUST_300001_SM_1000_NS12placeholders2_8E - _ZN34_INTERNAL_1984c410_4_k_cu_b554b3154cuda3std6ranges3__45__cpo3endE)
_ZN34_INTERNAL_1984c410_4_k_cu_b554b3154cuda3std6ranges3__45__cpo3endE:
	.zero		1
	.type		_ZN34_INTERNAL_1984c410_4_k_cu_b554b3156thrust24THRUST_300001_SM_1000_NS12placeholders2_8E,@object
	.size		_ZN34_INTERNAL_1984c410_4_k_cu_b554b3156thrust24THRUST_300001_SM_1000_NS12placeholders2_8E,(_ZN34_INTERNAL_1984c410_4_k_cu_b554b3154cuda3std3__436_GLOBAL__N__1984c410_4_k_cu_b554b3156ignoreE - _ZN34_INTERNAL_1984c410_4_k_cu_b554b3156thrust24THRUST_300001_SM_1000_NS12placeholders2_8E)
_ZN34_INTERNAL_1984c410_4_k_cu_b554b3156thrust24THRUST_300001_SM_1000_NS12placeholders2_8E:
	.zero		1
	.type		_ZN34_INTERNAL_1984c410_4_k_cu_b554b3154cuda3std3__436_GLOBAL__N__1984c410_4_k_cu_b554b3156ignoreE,@object
	.size		_ZN34_INTERNAL_1984c410_4_k_cu_b554b3154cuda3std3__436_GLOBAL__N__1984c410_4_k_cu_b554b3156ignoreE,(_ZN34_INTERNAL_1984c410_4_k_cu_b554b3154cuda3std6ranges3__45__cpo4dataE - _ZN34_INTERNAL_1984c410_4_k_cu_b554b3154cuda3std3__436_GLOBAL__N__1984c410_4_k_cu_b554b3156ignoreE)
_ZN34_INTERNAL_1984c410_4_k_cu_b554b3154cuda3std3__436_GLOBAL__N__1984c410_4_k_cu_b554b3156ignoreE:
	.zero		1
	.type		_ZN34_INTERNAL_1984c410_4_k_cu_b554b3154cuda3std6ranges3__45__cpo4dataE,@object
	.size		_ZN34_INTERNAL_1984c410_4_k_cu_b554b3154cuda3std6ranges3__45__cpo4dataE,(_ZN34_INTERNAL_1984c410_4_k_cu_b554b3156thrust24THRUST_300001_SM_1000_NS6system3cpp3parE - _ZN34_INTERNAL_1984c410_4_k_cu_b554b3154cuda3std6ranges3__45__cpo4dataE)
_ZN34_INTERNAL_1984c410_4_k_cu_b554b3154cuda3std6ranges3__45__cpo4dataE:
	.zero		1
	.type		_ZN34_INTERNAL_1984c410_4_k_cu_b554b3156thrust24THRUST_300001_SM_1000_NS6system3cpp3parE,@object
	.size		_ZN34_INTERNAL_1984c410_4_k_cu_b554b3156thrust24THRUST_300001_SM_1000_NS6system3cpp3parE,(_ZN34_INTERNAL_1984c410_4_k_cu_b554b3154cuda3std3__45__cpo5beginE - _ZN34_INTERNAL_1984c410_4_k_cu_b554b3156thrust24THRUST_300001_SM_1000_NS6system3cpp3parE)
_ZN34_INTERNAL_1984c410_4_k_cu_b554b3156thrust24THRUST_300001_SM_1000_NS6system3cpp3parE:
	.zero		1
	.type		_ZN34_INTERNAL_1984c410_4_k_cu_b554b3154cuda3std3__45__cpo5beginE,@object
	.size		_ZN34_INTERNAL_1984c410_4_k_cu_b554b3154cuda3std3__45__cpo5beginE,(_ZN34_INTERNAL_1984c410_4_k_cu_b554b3154cuda3std6ranges3__45__cpo5beginE - _ZN34_INTERNAL_1984c410_4_k_cu_b554b3154cuda3std3__45__cpo5beginE)
_ZN34_INTERNAL_1984c410_4_k_cu_b554b3154cuda3std3__45__cpo5beginE:
	.zero		1
	.type		_ZN34_INTERNAL_1984c410_4_k_cu_b554b3154cuda3std6ranges3__45__cpo5beginE,@object
	.size		_ZN34_INTERNAL_1984c410_4_k_cu_b554b3154cuda3std6ranges3__45__cpo5beginE,(_ZN34_INTERNAL_1984c410_4_k_cu_b554b3156thrust24THRUST_300001_SM_1000_NS6deviceE - _ZN34_INTERNAL_1984c410_4_k_cu_b554b3154cuda3std6ranges3__45__cpo5beginE)
_ZN34_INTERNAL_1984c410_4_k_cu_b554b3154cuda3std6ranges3__45__cpo5beginE:
	.zero		1
	.type		_ZN34_INTERNAL_1984c410_4_k_cu_b554b3156thrust24THRUST_300001_SM_1000_NS6deviceE,@object
	.size		_ZN34_INTERNAL_1984c410_4_k_cu_b554b3156thrust24THRUST_300001_SM_1000_NS6deviceE,(_ZN34_INTERNAL_1984c410_4_k_cu_b554b3154cuda3std3__47nulloptE - _ZN34_INTERNAL_1984c410_4_k_cu_b554b3156thrust24THRUST_300001_SM_1000_NS6deviceE)
_ZN34_INTERNAL_1984c410_4_k_cu_b554b3156thrust24THRUST_300001_SM_1000_NS6deviceE:
	.zero		1
	.type		_ZN34_INTERNAL_1984c410_4_k_cu_b554b3154cuda3std3__47nulloptE,@object
	.size		_ZN34_INTERNAL_1984c410_4_k_cu_b554b3154cuda3std3__47nulloptE,(_ZN34_INTERNAL_1984c410_4_k_cu_b554b3154cuda3std6ranges3__45__cpo8distanceE - _ZN34_INTERNAL_1984c410_4_k_cu_b554b3154cuda3std3__47nulloptE)
_ZN34_INTERNAL_1984c410_4_k_cu_b554b3154cuda3std3__47nulloptE:
	.zero		1
	.type		_ZN34_INTERNAL_1984c410_4_k_cu_b554b3154cuda3std6ranges3__45__cpo8distanceE,@object
	.size		_ZN34_INTERNAL_1984c410_4_k_cu_b554b3154cuda3std6ranges3__45__cpo8distanceE,(_ZN34_INTERNAL_1984c410_4_k_cu_b554b3156thrust24THRUST_300001_SM_1000_NS12placeholders2_4E - _ZN34_INTERNAL_1984c410_4_k_cu_b554b3154cuda3std6ranges3__45__cpo8distanceE)
_ZN34_INTERNAL_1984c410_4_k_cu_b554b3154cuda3std6ranges3__45__cpo8distanceE:
	.zero		1
	.type		_ZN34_INTERNAL_1984c410_4_k_cu_b554b3156thrust24THRUST_300001_SM_1000_NS12placeholders2_4E,@object
	.size		_ZN34_INTERNAL_1984c410_4_k_cu_b554b3156thrust24THRUST_300001_SM_1000_NS12placeholders2_4E,(_ZN34_INTERNAL_1984c410_4_k_cu_b554b3154cuda3std3__45__cpo6rbeginE - _ZN34_INTERNAL_1984c410_4_k_cu_b554b3156thrust24THRUST_300001_SM_1000_NS12placeholders2_4E)
_ZN34_INTERNAL_1984c410_4_k_cu_b554b3156thrust24THRUST_300001_SM_1000_NS12placeholders2_4E:
	.zero		1
	.type		_ZN34_INTERNAL_1984c410_4_k_cu_b554b3154cuda3std3__45__cpo6rbeginE,@object
	.size		_ZN34_INTERNAL_1984c410_4_k_cu_b554b3154cuda3std3__45__cpo6rbeginE,(_ZN34_INTERNAL_1984c410_4_k_cu_b554b3154cuda3std6ranges3__45__cpo7advanceE - _ZN34_INTERNAL_1984c410_4_k_cu_b554b3154cuda3std3__45__cpo6rbeginE)
_ZN34_INTERNAL_1984c410_4_k_cu_b554b3154cuda3std3__45__cpo6rbeginE:
	.zero		1
	.type		_ZN34_INTERNAL_1984c410_4_k_cu_b554b3154cuda3std6ranges3__45__cpo7advanceE,@object
	.size		_ZN34_INTERNAL_1984c410_4_k_cu_b554b3154cuda3std6ranges3__45__cpo7advanceE,(_ZN34_INTERNAL_1984c410_4_k_cu_b554b3156thrust24THRUST_300001_SM_1000_NS12placeholders2_6E - _ZN34_INTERNAL_1984c410_4_k_cu_b554b3154cuda3std6ranges3__45__cpo7advanceE)
_ZN34_INTERNAL_1984c410_4_k_cu_b554b3154cuda3std6ranges3__45__cpo7advanceE:
	.zero		1
	.type		_ZN34_INTERNAL_1984c410_4_k_cu_b554b3156thrust24THRUST_300001_SM_1000_NS12placeholders2_6E,@object
	.size		_ZN34_INTERNAL_1984c410_4_k_cu_b554b3156thrust24THRUST_300001_SM_1000_NS12placeholders2_6E,(_ZN34_INTERNAL_1984c410_4_k_cu_b554b3154cuda3std3__45__cpo7crbeginE - _ZN34_INTERNAL_1984c410_4_k_cu_b554b3156thrust24THRUST_300001_SM_1000_NS12placeholders2_6E)
_ZN34_INTERNAL_1984c410_4_k_cu_b554b3156thrust24THRUST_300001_SM_1000_NS12placeholders2_6E:
	.zero		1
	.type		_ZN34_INTERNAL_1984c410_4_k_cu_b554b3154cuda3std3__45__cpo7crbeginE,@object
	.size		_ZN34_INTERNAL_1984c410_4_k_cu_b554b3154cuda3std3__45__cpo7crbeginE,(_ZN34_INTERNAL_1984c410_4_k_cu_b554b3154cuda3std6ranges3__45__cpo4nextE - _ZN34_INTERNAL_1984c410_4_k_cu_b554b3154cuda3std3__45__cpo7crbeginE)
_ZN34_INTERNAL_1984c410_4_k_cu_b554b3154cuda3std3__45__cpo7crbeginE:
	.zero		1
	.type		_ZN34_INTERNAL_1984c410_4_k_cu_b554b3154cuda3std6ranges3__45__cpo4nextE,@object
	.size		_ZN34_INTERNAL_1984c410_4_k_cu_b554b3154cuda3std6ranges3__45__cpo4nextE,(_ZN34_INTERNAL_1984c410_4_k_cu_b554b3156thrust24THRUST_300001_SM_1000_NS8cuda_cub10par_nosyncE - _ZN34_INTERNAL_1984c410_4_k_cu_b554b3154cuda3std6ranges3__45__cpo4nextE)
_ZN34_INTERNAL_1984c410_4_k_cu_b554b3154cuda3std6ranges3__45__cpo4nextE:
	.zero		1
	.type		_ZN34_INTERNAL_1984c410_4_k_cu_b554b3156thrust24THRUST_300001_SM_1000_NS8cuda_cub10par_nosyncE,@object
	.size		_ZN34_INTERNAL_1984c410_4_k_cu_b554b3156thrust24THRUST_300001_SM_1000_NS8cuda_cub10par_nosyncE,(_ZN34_INTERNAL_1984c410_4_k_cu_b554b3154cuda3std6ranges3__45__cpo4swapE - _ZN34_INTERNAL_1984c410_4_k_cu_b554b3156thrust24THRUST_300001_SM_1000_NS8cuda_cub10par_nosyncE)
_ZN34_INTERNAL_1984c410_4_k_cu_b554b3156thrust24THRUST_300001_SM_1000_NS8cuda_cub10par_nosyncE:
	.zero		1
	.type		_ZN34_INTERNAL_1984c410_4_k_cu_b554b3154cuda3std6ranges3__45__cpo4swapE,@object
	.size		_ZN34_INTERNAL_1984c410_4_k_cu_b554b3154cuda3std6ranges3__45__cpo4swapE,(_ZN34_INTERNAL_1984c410_4_k_cu_b554b3156thrust24THRUST_300001_SM_1000_NS12placeholders3_10E - _ZN34_INTERNAL_1984c410_4_k_cu_b554b3154cuda3std6ranges3__45__cpo4swapE)
_ZN34_INTERNAL_1984c410_4_k_cu_b554b3154cuda3std6ranges3__45__cpo4swapE:
	.zero		1
	.type		_ZN34_INTERNAL_1984c410_4_k_cu_b554b3156thrust24THRUST_300001_SM_1000_NS12placeholders3_10E,@object
	.size		_ZN34_INTERNAL_1984c410_4_k_cu_b554b3156thrust24THRUST_300001_SM_1000_NS12placeholders3_10E,(_ZN34_INTERNAL_1984c410_4_k_cu_b554b3154cuda3std3__48in_placeE - _ZN34_INTERNAL_1984c410_4_k_cu_b554b3156thrust24THRUST_300001_SM_1000_NS12placeholders3_10E)
_ZN34_INTERNAL_1984c410_4_k_cu_b554b3156thrust24THRUST_300001_SM_1000_NS12placeholders3_10E:
	.zero		1
	.type		_ZN34_INTERNAL_1984c410_4_k_cu_b554b3154cuda3std3__48in_placeE,@object
	.size		_ZN34_INTERNAL_1984c410_4_k_cu_b554b3154cuda3std3__48in_placeE,(_ZN34_INTERNAL_1984c410_4_k_cu_b554b3154cuda3std6ranges3__45__cpo4sizeE - _ZN34_INTERNAL_1984c410_4_k_cu_b554b3154cuda3std3__48in_placeE)
_ZN34_INTERNAL_1984c410_4_k_cu_b554b3154cuda3std3__48in_placeE:
	.zero		1
	.type		_ZN34_INTERNAL_1984c410_4_k_cu_b554b3154cuda3std6ranges3__45__cpo4sizeE,@object
	.size		_ZN34_INTERNAL_1984c410_4_k_cu_b554b3154cuda3std6ranges3__45__cpo4sizeE,(_ZN34_INTERNAL_1984c410_4_k_cu_b554b3156thrust24THRUST_300001_SM_1000_NS12placeholders2_2E - _ZN34_INTERNAL_1984c410_4_k_cu_b554b3154cuda3std6ranges3__45__cpo4sizeE)
_ZN34_INTERNAL_1984c410_4_k_cu_b554b3154cuda3std6ranges3__45__cpo4sizeE:
	.zero		1
	.type		_ZN34_INTERNAL_1984c410_4_k_cu_b554b3156thrust24THRUST_300001_SM_1000_NS12placeholders2_2E,@object
	.size		_ZN34_INTERNAL_1984c410_4_k_cu_b554b3156thrust24THRUST_300001_SM_1000_NS12placeholders2_2E,(_ZN34_INTERNAL_1984c410_4_k_cu_b554b3154cuda3std3__45__cpo6cbeginE - _ZN34_INTERNAL_1984c410_4_k_cu_b554b3156thrust24THRUST_300001_SM_1000_NS12placeholders2_2E)
_ZN34_INTERNAL_1984c410_4_k_cu_b554b3156thrust24THRUST_300001_SM_1000_NS12placeholders2_2E:
	.zero		1
	.type		_ZN34_INTERNAL_1984c410_4_k_cu_b554b3154cuda3std3__45__cpo6cbeginE,@object
	.size		_ZN34_INTERNAL_1984c410_4_k_cu_b554b3154cuda3std3__45__cpo6cbeginE,(_ZN34_INTERNAL_1984c410_4_k_cu_b554b3154cuda3std6ranges3__45__cpo6cbeginE - _ZN34_INTERNAL_1984c410_4_k_cu_b554b3154cuda3std3__45__cpo6cbeginE)
_ZN34_INTERNAL_1984c410_4_k_cu_b554b3154cuda3std3__45__cpo6cbeginE:
	.zero		1
	.type		_ZN34_INTERNAL_1984c410_4_k_cu_b554b3154cuda3std6ranges3__45__cpo6cbeginE,@object
	.size		_ZN34_INTERNAL_1984c410_4_k_cu_b554b3154cuda3std6ranges3__45__cpo6cbeginE,(.L_21 - _ZN34_INTERNAL_1984c410_4_k_cu_b554b3154cuda3std6ranges3__45__cpo6cbeginE)
_ZN34_INTERNAL_1984c410_4_k_cu_b554b3154cuda3std6ranges3__45__cpo6cbeginE:
	.zero		1
.L_21:


//--------------------- .nv.shared._ZN3cub18CUB_300001_SM_10006detail10merge_sort30DeviceMergeSortBlockSortKernelINS2_10policy_hubIN6thrust24THRUST_300001_SM_1000_NS10device_ptrIiEEE9Policy600ES8_PNS0_8NullTypeES8_SC_m4cmpdiSB_EEvbT0_T1_T2_T3_T4_PT6_PT7_T5_NS1_7vsmem_tE --------------------------
	.section	.nv.shared._ZN3cub18CUB_300001_SM_10006detail10merge_sort30DeviceMergeSortBlockSortKernelINS2_10policy_hubIN6thrust24THRUST_300001_SM_1000_NS10device_ptrIiEEE9Policy600ES8_PNS0_8NullTypeES8_SC_m4cmpdiSB_EEvbT0_T1_T2_T3_T4_PT6_PT7_T5_NS1_7vsmem_tE,"aw",@nobits
	.sectionflags	@""
	.align	16
.nv.shared._ZN3cub18CUB_300001_SM_10006detail10merge_sort30DeviceMergeSortBlockSortKernelINS2_10policy_hubIN6thrust24THRUST_300001_SM_1000_NS10device_ptrIiEEE9Policy600ES8_PNS0_8NullTypeES8_SC_m4cmpdiSB_EEvbT0_T1_T2_T3_T4_PT6_PT7_T5_NS1_7vsmem_tE:
	.zero		18448


//--------------------- .nv.shared._ZN3cub18CUB_300001_SM_10006detail10merge_sort26DeviceMergeSortMergeKernelINS2_10policy_hubIN6thrust24THRUST_300001_SM_1000_NS10device_ptrIiEEE9Policy600ES8_PNS0_8NullTypeES8_SC_j4cmpdiSB_EEvbT2_T3_T4_PT6_PT7_T5_PSG_SG_NS1_7vsmem_tE --------------------------
	.section	.nv.shared._ZN3cub18CUB_300001_SM_10006detail10merge_sort26DeviceMergeSortMergeKernelINS2_10policy_hubIN6thrust24THRUST_300001_SM_1000_NS10device_ptrIiEEE9Policy600ES8_PNS0_8NullTypeES8_SC_j4cmpdiSB_EEvbT2_T3_T4_PT6_PT7_T5_PSG_SG_NS1_7vsmem_tE,"aw",@nobits
	.sectionflags	@""
	.align	16
.nv.shared._ZN3cub18CUB_300001_SM_10006detail10merge_sort26DeviceMergeSortMergeKernelINS2_10policy_hubIN6thrust24THRUST_300001_SM_1000_NS10device_ptrIiEEE9Policy600ES8_PNS0_8NullTypeES8_SC_j4cmpdiSB_EEvbT2_T3_T4_PT6_PT7_T5_PSG_SG_NS1_7vsmem_tE:
	.zero		18448


//--------------------- .nv.shared._ZN3cub18CUB_300001_SM_10006detail10merge_sort30DeviceMergeSortBlockSortKernelINS2_10policy_hubIN6thrust24THRUST_300001_SM_1000_NS10device_ptrIiEEE9Policy600ES8_PNS0_8NullTypeES8_SC_j4cmpdiSB_EEvbT0_T1_T2_T3_T4_PT6_PT7_T5_NS1_7vsmem_tE --------------------------
	.section	.nv.shared._ZN3cub18CUB_300001_SM_10006detail10merge_sort30DeviceMergeSortBlockSortKernelINS2_10policy_hubIN6thrust24THRUST_300001_SM_1000_NS10device_ptrIiEEE9Policy600ES8_PNS0_8NullTypeES8_SC_j4cmpdiSB_EEvbT0_T1_T2_T3_T4_PT6_PT7_T5_NS1_7vsmem_tE,"aw",@nobits
	.sectionflags	@""
	.align	16
.nv.shared._ZN3cub18CUB_300001_SM_10006detail10merge_sort30DeviceMergeSortBlockSortKernelINS2_10policy_hubIN6thrust24THRUST_300001_SM_1000_NS10device_ptrIiEEE9Policy600ES8_PNS0_8NullTypeES8_SC_j4cmpdiSB_EEvbT0_T1_T2_T3_T4_PT6_PT7_T5_NS1_7vsmem_tE:
	.zero		18448


//--------------------- .nv.shared._ZN3cub18CUB_300001_SM_10006detail10merge_sort26DeviceMergeSortMergeKernelINS2_10policy_hubIN6thrust24THRUST_300001_SM_1000_NS10device_ptrIiEEE9Policy600ES8_PNS0_8NullTypeES8_SC_m4cmpfiSB_EEvbT2_T3_T4_PT6_PT7_T5_PSG_SG_NS1_7vsmem_tE --------------------------
	.section	.nv.shared._ZN3cub18CUB_300001_SM_10006detail10merge_sort26DeviceMergeSortMergeKernelINS2_10policy_hubIN6thrust24THRUST_300001_SM_1000_NS10device_ptrIiEEE9Policy600ES8_PNS0_8NullTypeES8_SC_m4cmpfiSB_EEvbT2_T3_T4_PT6_PT7_T5_PSG_SG_NS1_7vsmem_tE,"aw",@nobits
	.sectionflags	@""
	.align	16
.nv.shared._ZN3cub18CUB_300001_SM_10006detail10merge_sort26DeviceMergeSortMergeKernelINS2_10policy_hubIN6thrust24THRUST_300001_SM_1000_NS10device_ptrIiEEE9Policy600ES8_PNS0_8NullTypeES8_SC_m4cmpfiSB_EEvbT2_T3_T4_PT6_PT7_T5_PSG_SG_NS1_7vsmem_tE:
	.zero		18448


//--------------------- .nv.shared._ZN3cub18CUB_300001_SM_10006detail10merge_sort30DeviceMergeSortBlockSortKernelINS2_10policy_hubIN6thrust24THRUST_300001_SM_1000_NS10device_ptrIiEEE9Policy600ES8_PNS0_8NullTypeES8_SC_m4cmpfiSB_EEvbT0_T1_T2_T3_T4_PT6_PT7_T5_NS1_7vsmem_tE --------------------------
	.section	.nv.shared._ZN3cub18CUB_300001_SM_10006detail10merge_sort30DeviceMergeSortBlockSortKernelINS2_10policy_hubIN6thrust24THRUST_300001_SM_1000_NS10device_ptrIiEEE9Policy600ES8_PNS0_8NullTypeES8_SC_m4cmpfiSB_EEvbT0_T1_T2_T3_T4_PT6_PT7_T5_NS1_7vsmem_tE,"aw",@nobits
	.sectionflags	@""
	.align	16
.nv.shared._ZN3cub18CUB_300001_SM_10006detail10merge_sort30DeviceMergeSortBlockSortKernelINS2_10policy_hubIN6thrust24THRUST_300001_SM_1000_NS10device_ptrIiEEE9Policy600ES8_PNS0_8NullTypeES8_SC_m4cmpfiSB_EEvbT0_T1_T2_T3_T4_PT6_PT7_T5_NS1_7vsmem_tE:
	.zero		18448


//--------------------- .nv.shared._ZN3cub18CUB_300001_SM_10006detail10merge_sort26DeviceMergeSortMergeKernelINS2_10policy_hubIN6thrust24THRUST_300001_SM_1000_NS10device_ptrIiEEE9Policy600ES8_PNS0_8NullTypeES8_SC_j4cmpfiSB_EEvbT2_T3_T4_PT6_PT7_T5_PSG_SG_NS1_7vsmem_tE --------------------------
	.section	.nv.shared._ZN3cub18CUB_300001_SM_10006detail10merge_sort26DeviceMergeSortMergeKernelINS2_10policy_hubIN6thrust24THRUST_300001_SM_1000_NS10device_ptrIiEEE9Policy600ES8_PNS0_8NullTypeES8_SC_j4cmpfiSB_EEvbT2_T3_T4_PT6_PT7_T5_PSG_SG_NS1_7vsmem_tE,"aw",@nobits
	.sectionflags	@""
	.align	16
.nv.shared._ZN3cub18CUB_300001_SM_10006detail10merge_sort26DeviceMergeSortMergeKernelINS2_10policy_hubIN6thrust24THRUST_300001_SM_1000_NS10device_ptrIiEEE9Policy600ES8_PNS0_8NullTypeES8_SC_j4cmpfiSB_EEvbT2_T3_T4_PT6_PT7_T5_PSG_SG_NS1_7vsmem_tE:
	.zero		18448


//--------------------- .nv.shared._ZN3cub18CUB_300001_SM_10006detail10merge_sort30DeviceMergeSortBlockSortKernelINS2_10policy_hubIN6thrust24THRUST_300001_SM_1000_NS10device_ptrIiEEE9Policy600ES8_PNS0_8NullTypeES8_SC_j4cmpfiSB_EEvbT0_T1_T2_T3_T4_PT6_PT7_T5_NS1_7vsmem_tE --------------------------
	.section	.nv.shared._ZN3cub18CUB_300001_SM_10006detail10merge_sort30DeviceMergeSortBlockSortKernelINS2_10policy_hubIN6thrust24THRUST_300001_SM_1000_NS10device_ptrIiEEE9Policy600ES8_PNS0_8NullTypeES8_SC_j4cmpfiSB_EEvbT0_T1_T2_T3_T4_PT6_PT7_T5_NS1_7vsmem_tE,"aw",@nobits
	.sectionflags	@""
	.align	16
.nv.shared._ZN3cub18CUB_300001_SM_10006detail10merge_sort30DeviceMergeSortBlockSortKernelINS2_10policy_hubIN6thrust24THRUST_300001_SM_1000_NS10device_ptrIiEEE9Policy600ES8_PNS0_8NullTypeES8_SC_j4cmpfiSB_EEvbT0_T1_T2_T3_T4_PT6_PT7_T5_NS1_7vsmem_tE:
	.zero		18448


//--------------------- .nv.shared._ZN3cub18CUB_300001_SM_10006detail10merge_sort26DeviceMergeSortMergeKernelINS2_10policy_hubIN6thrust24THRUST_300001_SM_1000_NS10device_ptrIiEEE9Policy600ES8_PNS0_8NullTypeES8_SC_m4cmpiiSB_EEvbT2_T3_T4_PT6_PT7_T5_PSG_SG_NS1_7vsmem_tE --------------------------
	.section	.nv.shared._ZN3cub18CUB_300001_SM_10006detail10merge_sort26DeviceMergeSortMergeKernelINS2_10policy_hubIN6thrust24THRUST_300001_SM_1000_NS10device_ptrIiEEE9Policy600ES8_PNS0_8NullTypeES8_SC_m4cmpiiSB_EEvbT2_T3_T4_PT6_PT7_T5_PSG_SG_NS1_7vsmem_tE,"aw",@nobits
	.sectionflags	@""
	.align	16
.nv.shared._ZN3cub18CUB_300001_SM_10006detail10merge_sort26DeviceMergeSortMergeKernelINS2_10policy_hubIN6thrust24THRUST_300001_SM_1000_NS10device_ptrIiEEE9Policy600ES8_PNS0_8NullTypeES8_SC_m4cmpiiSB_EEvbT2_T3_T4_PT6_PT7_T5_PSG_SG_NS1_7vsmem_tE:
	.zero		18448


//--------------------- .nv.shared._ZN3cub18CUB_300001_SM_10006detail10merge_sort30DeviceMergeSortBlockSortKernelINS2_10policy_hubIN6thrust24THRUST_300001_SM_1000_NS10device_ptrIiEEE9Policy600ES8_PNS0_8NullTypeES8_SC_m4cmpiiSB_EEvbT0_T1_T2_T3_T4_PT6_PT7_T5_NS1_7vsmem_tE --------------------------
	.section	.nv.shared._ZN3cub18CUB_300001_SM_10006detail10merge_sort30DeviceMergeSortBlockSortKernelINS2_10policy_hubIN6thrust24THRUST_300001_SM_1000_NS10device_ptrIiEEE9Policy600ES8_PNS0_8NullTypeES8_SC_m4cmpiiSB_EEvbT0_T1_T2_T3_T4_PT6_PT7_T5_NS1_7vsmem_tE,"aw",@nobits
	.sectionflags	@""
	.align	16
.nv.shared._ZN3cub18CUB_300001_SM_10006detail10merge_sort30DeviceMergeSortBlockSortKernelINS2_10policy_hubIN6thrust24THRUST_300001_SM_1000_NS10device_ptrIiEEE9Policy600ES8_PNS0_8NullTypeES8_SC_m4cmpiiSB_EEvbT0_T1_T2_T3_T4_PT6_PT7_T5_NS1_7vsmem_tE:
	.zero		18448


//--------------------- .nv.shared._ZN3cub18CUB_300001_SM_10006detail10merge_sort26DeviceMergeSortMergeKernelINS2_10policy_hubIN6thrust24THRUST_300001_SM_1000_NS10device_ptrIiEEE9Policy600ES8_PNS0_8NullTypeES8_SC_j4cmpiiSB_EEvbT2_T3_T4_PT6_PT7_T5_PSG_SG_NS1_7vsmem_tE --------------------------
	.section	.nv.shared._ZN3cub18CUB_300001_SM_10006detail10merge_sort26DeviceMergeSortMergeKernelINS2_10policy_hubIN6thrust24THRUST_300001_SM_1000_NS10device_ptrIiEEE9Policy600ES8_PNS0_8NullTypeES8_SC_j4cmpiiSB_EEvbT2_T3_T4_PT6_PT7_T5_PSG_SG_NS1_7vsmem_tE,"aw",@nobits
	.sectionflags	@""
	.align	16
.nv.shared._ZN3cub18CUB_300001_SM_10006detail10merge_sort26DeviceMergeSortMergeKernelINS2_10policy_hubIN6thrust24THRUST_300001_SM_1000_NS10device_ptrIiEEE9Policy600ES8_PNS0_8NullTypeES8_SC_j4cmpiiSB_EEvbT2_T3_T4_PT6_PT7_T5_PSG_SG_NS1_7vsmem_tE:
	.zero		18448


//--------------------- .nv.shared._ZN3cub18CUB_300001_SM_10006detail10merge_sort30DeviceMergeSortBlockSortKernelINS2_10policy_hubIN6thrust24THRUST_300001_SM_1000_NS10device_ptrIiEEE9Policy600ES8_PNS0_8NullTypeES8_SC_j4cmpiiSB_EEvbT0_T1_T2_T3_T4_PT6_PT7_T5_NS1_7vsmem_tE --------------------------
	.section	.nv.shared._ZN3cub18CUB_300001_SM_10006detail10merge_sort30DeviceMergeSortBlockSortKernelINS2_10policy_hubIN6thrust24THRUST_300001_SM_1000_NS10device_ptrIiEEE9Policy600ES8_PNS0_8NullTypeES8_SC_j4cmpiiSB_EEvbT0_T1_T2_T3_T4_PT6_PT7_T5_NS1_7vsmem_tE,"aw",@nobits
	.sectionflags	@""
	.align	16
.nv.shared._ZN3cub18CUB_300001_SM_10006detail10merge_sort30DeviceMergeSortBlockSortKernelINS2_10policy_hubIN6thrust24THRUST_300001_SM_1000_NS10device_ptrIiEEE9Policy600ES8_PNS0_8NullTypeES8_SC_j4cmpiiSB_EEvbT0_T1_T2_T3_T4_PT6_PT7_T5_NS1_7vsmem_tE:
	.zero		18448


//--------------------- .nv.constant0._ZN3cub18CUB_300001_SM_10006detail10merge_sort26DeviceMergeSortMergeKernelINS2_10policy_hubIN6thrust24THRUST_300001_SM_1000_NS10device_ptrIiEEE9Policy600ES8_PNS0_8NullTypeES8_SC_m4cmpdiSB_EEvbT2_T3_T4_PT6_PT7_T5_PSG_SG_NS1_7vsmem_tE --------------------------
	.section	.nv.constant0._ZN3cub18CUB_300001_SM_10006detail10merge_sort26DeviceMergeSortMergeKernelINS2_10policy_hubIN6thrust24THRUST_300001_SM_1000_NS10device_ptrIiEEE9Policy600ES8_PNS0_8NullTypeES8_SC_m4cmpdiSB_EEvbT2_T3_T4_PT6_PT7_T5_PSG_SG_NS1_7vsmem_tE,"a",@progbits
	.sectionflags	@""
	.align	4
.nv.constant0._ZN3cub18CUB_300001_SM_10006detail10merge_sort26DeviceMergeSortMergeKernelINS2_10policy_hubIN6thrust24THRUST_300001_SM_1000_NS10device_ptrIiEEE9Policy600ES8_PNS0_8NullTypeES8_SC_m4cmpdiSB_EEvbT2_T3_T4_PT6_PT7_T5_PSG_SG_NS1_7vsmem_tE:
	.zero		976


//--------------------- .nv.constant0._ZN3cub18CUB_300001_SM_10006detail10merge_sort30DeviceMergeSortPartitionKernelIN6thrust24THRUST_300001_SM_1000_NS10device_ptrIiEEm4cmpdiEEvbT_PT2_T0_SC_PSC_T1_SC_i --------------------------
	.section	.nv.constant0._ZN3cub18CUB_300001_SM_10006detail10merge_sort30DeviceMergeSortPartitionKernelIN6thrust24THRUST_300001_SM_1000_NS10device_ptrIiEEm4cmpdiEEvbT_PT2_T0_SC_PSC_T1_SC_i,"a",@progbits
	.sectionflags	@""
	.align	4
.nv.constant0._ZN3cub18CUB_300001_SM_10006detail10merge_sort30DeviceMergeSortPartitionKernelIN6thrust24THRUST_300001_SM_1000_NS10device_ptrIiEEm4cmpdiEEvbT_PT2_T0_SC_PSC_T1_SC_i:
	.zero		964


//--------------------- .nv.constant0._ZN3cub18CUB_300001_SM_10006detail10merge_sort30DeviceMergeSortBlockSortKernelINS2_10policy_hubIN6thrust24THRUST_300001_SM_1000_NS10device_ptrIiEEE9Policy600ES8_PNS0_8NullTypeES8_SC_m4cmpdiSB_EEvbT0_T1_T2_T3_T4_PT6_PT7_T5_NS1_7vsmem_tE --------------------------
	.section	.nv.constant0._ZN3cub18CUB_300001_SM_10006detail10merge_sort30DeviceMergeSortBlockSortKernelINS2_10policy_hubIN6thrust24THRUST_300001_SM_1000_NS10device_ptrIiEEE9Policy600ES8_PNS0_8NullTypeES8_SC_m4cmpdiSB_EEvbT0_T1_T2_T3_T4_PT6_PT7_T5_NS1_7vsmem_tE,"a",@progbits
	.sectionflags	@""
	.align	4
.nv.constant0._ZN3cub18CUB_300001_SM_10006detail10merge_sort30DeviceMergeSortBlockSortKernelINS2_10policy_hubIN6thrust24THRUST_300001_SM_1000_NS10device_ptrIiEEE9Policy600ES8_PNS0_8NullTypeES8_SC_m4cmpdiSB_EEvbT0_T1_T2_T3_T4_PT6_PT7_T5_NS1_7vsmem_tE:
	.zero		976


//--------------------- .nv.constant0._ZN3cub18CUB_300001_SM_10006detail10merge_sort26DeviceMergeSortMergeKernelINS2_10policy_hubIN6thrust24THRUST_300001_SM_1000_NS10device_ptrIiEEE9Policy600ES8_PNS0_8NullTypeES8_SC_j4cmpdiSB_EEvbT2_T3_T4_PT6_PT7_T5_PSG_SG_NS1_7vsmem_tE --------------------------
	.section	.nv.constant0._ZN3cub18CUB_300001_SM_10006detail10merge_sort26DeviceMergeSortMergeKernelINS2_10policy_hubIN6thrust24THRUST_300001_SM_1000_NS10device_ptrIiEEE9Policy600ES8_PNS0_8NullTypeES8_SC_j4cmpdiSB_EEvbT2_T3_T4_PT6_PT7_T5_PSG_SG_NS1_7vsmem_tE,"a",@progbits
	.sectionflags	@""
	.align	4
.nv.constant0._ZN3cub18CUB_300001_SM_10006detail10merge_sort26DeviceMergeSortMergeKernelINS2_10policy_hubIN6thrust24THRUST_300001_SM_1000_NS10device_ptrIiEEE9Policy600ES8_PNS0_8NullTypeES8_SC_j4cmpdiSB_EEvbT2_T3_T4_PT6_PT7_T5_PSG_SG_NS1_7vsmem_tE:
	.zero		976


//--------------------- .nv.constant0._ZN3cub18CUB_300001_SM_10006detail10merge_sort30DeviceMergeSortPartitionKernelIN6thrust24THRUST_300001_SM_1000_NS10device_ptrIiEEj4cmpdiEEvbT_PT2_T0_SC_PSC_T1_SC_i --------------------------
	.section	.nv.constant0._ZN3cub18CUB_300001_SM_10006detail10merge_sort30DeviceMergeSortPartitionKernelIN6thrust24THRUST_300001_SM_1000_NS10device_ptrIiEEj4cmpdiEEvbT_PT2_T0_SC_PSC_T1_SC_i,"a",@progbits
	.sectionflags	@""
	.align	4
.nv.constant0._ZN3cub18CUB_300001_SM_10006detail10merge_sort30DeviceMergeSortPartitionKernelIN6thrust24THRUST_300001_SM_1000_NS10device_ptrIiEEj4cmpdiEEvbT_PT2_T0_SC_PSC_T1_SC_i:
	.zero		948


//--------------------- .nv.constant0._ZN3cub18CUB_300001_SM_10006detail10merge_sort30DeviceMergeSortBlockSortKernelINS2_10policy_hubIN6thrust24THRUST_300001_SM_1000_NS10device_ptrIiEEE9Policy600ES8_PNS0_8NullTypeES8_SC_j4cmpdiSB_EEvbT0_T1_T2_T3_T4_PT6_PT7_T5_NS1_7vsmem_tE --------------------------
	.section	.nv.constant0._ZN3cub18CUB_300001_SM_10006detail10merge_sort30DeviceMergeSortBlockSortKernelINS2_10policy_hubIN6thrust24THRUST_300001_SM_1000_NS10device_ptrIiEEE9Policy600ES8_PNS0_8NullTypeES8_SC_j4cmpdiSB_EEvbT0_T1_T2_T3_T4_PT6_PT7_T5_NS1_7vsmem_tE,"a",@progbits
	.sectionflags	@""
	.align	4
.nv.constant0._ZN3cub18CUB_300001_SM_10006detail10merge_sort30DeviceMergeSortBlockSortKernelINS2_10policy_hubIN6thrust24THRUST_300001_SM_1000_NS10device_ptrIiEEE9Policy600ES8_PNS0_8NullTypeES8_SC_j4cmpdiSB_EEvbT0_T1_T2_T3_T4_PT6_PT7_T5_NS1_7vsmem_tE:
	.zero		976


//--------------------- .nv.constant0._ZN3cub18CUB_300001_SM_10006detail10merge_sort26DeviceMergeSortMergeKernelINS2_10policy_hubIN6thrust24THRUST_300001_SM_1000_NS10device_ptrIiEEE9Policy600ES8_PNS0_8NullTypeES8_SC_m4cmpfiSB_EEvbT2_T3_T4_PT6_PT7_T5_PSG_SG_NS1_7vsmem_tE --------------------------
	.section	.nv.constant0._ZN3cub18CUB_300001_SM_10006detail10merge_sort26DeviceMergeSortMergeKernelINS2_10policy_hubIN6thrust24THRUST_300001_SM_1000_NS10device_ptrIiEEE9Policy600ES8_PNS0_8NullTypeES8_SC_m4cmpfiSB_EEvbT2_T3_T4_PT6_PT7_T5_PSG_SG_NS1_7vsmem_tE,"a",@progbits
	.sectionflags	@""
	.align	4
.nv.constant0._ZN3cub18CUB_300001_SM_10006detail10merge_sort26DeviceMergeSortMergeKernelINS2_10policy_hubIN6thrust24THRUST_300001_SM_1000_NS10device_ptrIiEEE9Policy600ES8_PNS0_8NullTypeES8_SC_m4cmpfiSB_EEvbT2_T3_T4_PT6_PT7_T5_PSG_SG_NS1_7vsmem_tE:
	.zero		976


//--------------------- .nv.constant0._ZN3cub18CUB_300001_SM_10006detail10merge_sort30DeviceMergeSortPartitionKernelIN6thrust24THRUST_300001_SM_1000_NS10device_ptrIiEEm4cmpfiEEvbT_PT2_T0_SC_PSC_T1_SC_i --------------------------
	.section	.nv.constant0._ZN3cub18CUB_300001_SM_10006detail10merge_sort30DeviceMergeSortPartitionKernelIN6thrust24THRUST_300001_SM_1000_NS10device_ptrIiEEm4cmpfiEEvbT_PT2_T0_SC_PSC_T1_SC_i,"a",@progbits
	.sectionflags	@""
	.align	4
.nv.constant0._ZN3cub18CUB_300001_SM_10006detail10merge_sort30DeviceMergeSortPartitionKernelIN6thrust24THRUST_300001_SM_1000_NS10device_ptrIiEEm4cmpfiEEvbT_PT2_T0_SC_PSC_T1_SC_i:
	.zero		964


//--------------------- .nv.constant0._ZN3cub18CUB_300001_SM_10006detail10merge_sort30DeviceMergeSortBlockSortKernelINS2_10policy_hubIN6thrust24THRUST_300001_SM_1000_NS10device_ptrIiEEE9Policy600ES8_PNS0_8NullTypeES8_SC_m4cmpfiSB_EEvbT0_T1_T2_T3_T4_PT6_PT7_T5_NS1_7vsmem_tE --------------------------
	.section	.nv.constant0._ZN3cub18CUB_300001_SM_10006detail10merge_sort30DeviceMergeSortBlockSortKernelINS2_10policy_hubIN6thrust24THRUST_300001_SM_1000_NS10device_ptrIiEEE9Policy600ES8_PNS0_8NullTypeES8_SC_m4cmpfiSB_EEvbT0_T1_T2_T3_T4_PT6_PT7_T5_NS1_7vsmem_tE,"a",@progbits
	.sectionflags	@""
	.align	4
.nv.constant0._ZN3cub18CUB_300001_SM_10006detail10merge_sort30DeviceMergeSortBlockSortKernelINS2_10policy_hubIN6thrust24THRUST_300001_SM_1000_NS10device_ptrIiEEE9Policy600ES8_PNS0_8NullTypeES8_SC_m4cmpfiSB_EEvbT0_T1_T2_T3_T4_PT6_PT7_T5_NS1_7vsmem_tE:
	.zero		976


//--------------------- .nv.constant0._ZN3cub18CUB_300001_SM_10006detail10merge_sort26DeviceMergeSortMergeKernelINS2_10policy_hubIN6thrust24THRUST_300001_SM_1000_NS10device_ptrIiEEE9Policy600ES8_PNS0_8NullTypeES8_SC_j4cmpfiSB_EEvbT2_T3_T4_PT6_PT7_T5_PSG_SG_NS1_7vsmem_tE --------------------------
	.section	.nv.constant0._ZN3cub18CUB_300001_SM_10006detail10merge_sort26DeviceMergeSortMergeKernelINS2_10policy_hubIN6thrust24THRUST_300001_SM_1000_NS10device_ptrIiEEE9Policy600ES8_PNS0_8NullTypeES8_SC_j4cmpfiSB_EEvbT2_T3_T4_PT6_PT7_T5_PSG_SG_NS1_7vsmem_tE,"a",@progbits
	.sectionflags	@""
	.align	4
.nv.constant0._ZN3cub18CUB_300001_SM_10006detail10merge_sort26DeviceMergeSortMergeKernelINS2_10policy_hubIN6thrust24THRUST_300001_SM_1000_NS10device_ptrIiEEE9Policy600ES8_PNS0_8NullTypeES8_SC_j4cmpfiSB_EEvbT2_T3_T4_PT6_PT7_T5_PSG_SG_NS1_7vsmem_tE:
	.zero		976


//--------------------- .nv.constant0._ZN3cub18CUB_300001_SM_10006detail10merge_sort30DeviceMergeSortPartitionKernelIN6thrust24THRUST_300001_SM_1000_NS10device_ptrIiEEj4cmpfiEEvbT_PT2_T0_SC_PSC_T1_SC_i --------------------------
	.section	.nv.constant0._ZN3cub18CUB_300001_SM_10006detail10merge_sort30DeviceMergeSortPartitionKernelIN6thrust24THRUST_300001_SM_1000_NS10device_ptrIiEEj4cmpfiEEvbT_PT2_T0_SC_PSC_T1_SC_i,"a",@progbits
	.sectionflags	@""
	.align	4
.nv.constant0._ZN3cub18CUB_300001_SM_10006detail10merge_sort30DeviceMergeSortPartitionKernelIN6thrust24THRUST_300001_SM_1000_NS10device_ptrIiEEj4cmpfiEEvbT_PT2_T0_SC_PSC_T1_SC_i:
	.zero		948


//--------------------- .nv.constant0._ZN3cub18CUB_300001_SM_10006detail10merge_sort30DeviceMergeSortBlockSortKernelINS2_10policy_hubIN6thrust24THRUST_300001_SM_1000_NS10device_ptrIiEEE9Policy600ES8_PNS0_8NullTypeES8_SC_j4cmpfiSB_EEvbT0_T1_T2_T3_T4_PT6_PT7_T5_NS1_7vsmem_tE --------------------------
	.section	.nv.constant0._ZN3cub18CUB_300001_SM_10006detail10merge_sort30DeviceMergeSortBlockSortKernelINS2_10policy_hubIN6thrust24THRUST_300001_SM_1000_NS10device_ptrIiEEE9Policy600ES8_PNS0_8NullTypeES8_SC_j4cmpfiSB_EEvbT0_T1_T2_T3_T4_PT6_PT7_T5_NS1_7vsmem_tE,"a",@progbits
	.sectionflags	@""
	.align	4
.nv.constant0._ZN3cub18CUB_300001_SM_10006detail10merge_sort30DeviceMergeSortBlockSortKernelINS2_10policy_hubIN6thrust24THRUST_300001_SM_1000_NS10device_ptrIiEEE9Policy600ES8_PNS0_8NullTypeES8_SC_j4cmpfiSB_EEvbT0_T1_T2_T3_T4_PT6_PT7_T5_NS1_7vsmem_tE:
	.zero		976


//--------------------- .nv.constant0._ZN3cub18CUB_300001_SM_10006detail10merge_sort26DeviceMergeSortMergeKernelINS2_10policy_hubIN6thrust24THRUST_300001_SM_1000_NS10device_ptrIiEEE9Policy600ES8_PNS0_8NullTypeES8_SC_m4cmpiiSB_EEvbT2_T3_T4_PT6_PT7_T5_PSG_SG_NS1_7vsmem_tE --------------------------
	.section	.nv.constant0._ZN3cub18CUB_300001_SM_10006detail10merge_sort26DeviceMergeSortMergeKernelINS2_10policy_hubIN6thrust24THRUST_300001_SM_1000_NS10device_ptrIiEEE9Policy600ES8_PNS0_8NullTypeES8_SC_m4cmpiiSB_EEvbT2_T3_T4_PT6_PT7_T5_PSG_SG_NS1_7vsmem_tE,"a",@progbits
	.sectionflags	@""
	.align	4
.nv.constant0._ZN3cub18CUB_300001_SM_10006detail10merge_sort26DeviceMergeSortMergeKernelINS2_10policy_hubIN6thrust24THRUST_300001_SM_1000_NS10device_ptrIiEEE9Policy600ES8_PNS0_8NullTypeES8_SC_m4cmpiiSB_EEvbT2_T3_T4_PT6_PT7_T5_PSG_SG_NS1_7vsmem_tE:
	.zero		976


//--------------------- .nv.constant0._ZN3cub18CUB_300001_SM_10006detail10merge_sort30DeviceMergeSortPartitionKernelIN6thrust24THRUST_300001_SM_1000_NS10device_ptrIiEEm4cmpiiEEvbT_PT2_T0_SC_PSC_T1_SC_i --------------------------
	.section	.nv.constant0._ZN3cub18CUB_300001_SM_10006detail10merge_sort30DeviceMergeSortPartitionKernelIN6thrust24THRUST_300001_SM_1000_NS10device_ptrIiEEm4cmpiiEEvbT_PT2_T0_SC_PSC_T1_SC_i,"a",@progbits
	.sectionflags	@""
	.align	4
.nv.constant0._ZN3cub18CUB_300001_SM_10006detail10merge_sort30DeviceMergeSortPartitionKernelIN6thrust24THRUST_300001_SM_1000_NS10device_ptrIiEEm4cmpiiEEvbT_PT2_T0_SC_PSC_T1_SC_i:
	.zero		964


//--------------------- .nv.constant0._ZN3cub18CUB_300001_SM_10006detail10merge_sort30DeviceMergeSortBlockSortKernelINS2_10policy_hubIN6thrust24THRUST_300001_SM_1000_NS10device_ptrIiEEE9Policy600ES8_PNS0_8NullTypeES8_SC_m4cmpiiSB_EEvbT0_T1_T2_T3_T4_PT6_PT7_T5_NS1_7vsmem_tE --------------------------
	.section	.nv.constant0._ZN3cub18CUB_300001_SM_10006detail10merge_sort30DeviceMergeSortBlockSortKernelINS2_10policy_hubIN6thrust24THRUST_300001_SM_1000_NS10device_ptrIiEEE9Policy600ES8_PNS0_8NullTypeES8_SC_m4cmpiiSB_EEvbT0_T1_T2_T3_T4_PT6_PT7_T5_NS1_7vsmem_tE,"a",@progbits
	.sectionflags	@""
	.align	4
.nv.constant0._ZN3cub18CUB_300001_SM_10006detail10merge_sort30DeviceMergeSortBlockSortKernelINS2_10policy_hubIN6thrust24THRUST_300001_SM_1000_NS10device_ptrIiEEE9Policy600ES8_PNS0_8NullTypeES8_SC_m4cmpiiSB_EEvbT0_T1_T2_T3_T4_PT6_PT7_T5_NS1_7vsmem_tE:
	.zero		976


//--------------------- .nv.constant0._ZN3cub18CUB_300001_SM_10006detail10merge_sort26DeviceMergeSortMergeKernelINS2_10policy_hubIN6thrust24THRUST_300001_SM_1000_NS10device_ptrIiEEE9Policy600ES8_PNS0_8NullTypeES8_SC_j4cmpiiSB_EEvbT2_T3_T4_PT6_PT7_T5_PSG_SG_NS1_7vsmem_tE --------------------------
	.section	.nv.constant0._ZN3cub18CUB_300001_SM_10006detail10merge_sort26DeviceMergeSortMergeKernelINS2_10policy_hubIN6thrust24THRUST_300001_SM_1000_NS10device_ptrIiEEE9Policy600ES8_PNS0_8NullTypeES8_SC_j4cmpiiSB_EEvbT2_T3_T4_PT6_PT7_T5_PSG_SG_NS1_7vsmem_tE,"a",@progbits
	.sectionflags	@""
	.align	4
.nv.constant0._ZN3cub18CUB_300001_SM_10006detail10merge_sort26DeviceMergeSortMergeKernelINS2_10policy_hubIN6thrust24THRUST_300001_SM_1000_NS10device_ptrIiEEE9Policy600ES8_PNS0_8NullTypeES8_SC_j4cmpiiSB_EEvbT2_T3_T4_PT6_PT7_T5_PSG_SG_NS1_7vsmem_tE:
	.zero		976


//--------------------- .nv.constant0._ZN3cub18CUB_300001_SM_10006detail10merge_sort30DeviceMergeSortPartitionKernelIN6thrust24THRUST_300001_SM_1000_NS10device_ptrIiEEj4cmpiiEEvbT_PT2_T0_SC_PSC_T1_SC_i --------------------------
	.section	.nv.constant0._ZN3cub18CUB_300001_SM_10006detail10merge_sort30DeviceMergeSortPartitionKernelIN6thrust24THRUST_300001_SM_1000_NS10device_ptrIiEEj4cmpiiEEvbT_PT2_T0_SC_PSC_T1_SC_i,"a",@progbits
	.sectionflags	@""
	.align	4
.nv.constant0._ZN3cub18CUB_300001_SM_10006detail10merge_sort30DeviceMergeSortPartitionKernelIN6thrust24THRUST_300001_SM_1000_NS10device_ptrIiEEj4cmpiiEEvbT_PT2_T0_SC_PSC_T1_SC_i:
	.zero		948


//--------------------- .nv.constant0._ZN3cub18CUB_300001_SM_10006detail10merge_sort30DeviceMergeSortBlockSortKernelINS2_10policy_hubIN6thrust24THRUST_300001_SM_1000_NS10device_ptrIiEEE9Policy600ES8_PNS0_8NullTypeES8_SC_j4cmpiiSB_EEvbT0_T1_T2_T3_T4_PT6_PT7_T5_NS1_7vsmem_tE --------------------------
	.section	.nv.constant0._ZN3cub18CUB_300001_SM_10006detail10merge_sort30DeviceMergeSortBlockSortKernelINS2_10policy_hubIN6thrust24THRUST_300001_SM_1000_NS10device_ptrIiEEE9Policy600ES8_PNS0_8NullTypeES8_SC_j4cmpiiSB_EEvbT0_T1_T2_T3_T4_PT6_PT7_T5_NS1_7vsmem_tE,"a",@progbits
	.sectionflags	@""
	.align	4
.nv.constant0._ZN3cub18CUB_300001_SM_10006detail10merge_sort30DeviceMergeSortBlockSortKernelINS2_10policy_hubIN6thrust24THRUST_300001_SM_1000_NS10device_ptrIiEEE9Policy600ES8_PNS0_8NullTypeES8_SC_j4cmpiiSB_EEvbT0_T1_T2_T3_T4_PT6_PT7_T5_NS1_7vsmem_tE:
	.zero		976


//--------------------- .nv.constant0._ZN3cub18CUB_300001_SM_10006detail8for_each13static_kernelINS2_12policy_hub_t12policy_500_tElN6thrust24THRUST_300001_SM_1000_NS8cuda_cub10__tabulate7functorINS7_10device_ptrIiEENS7_6system6detail7generic6detail22compute_sequence_valueIivEElEEEEvT0_T1_ --------------------------
	.section	.nv.constant0._ZN3cub18CUB_300001_SM_10006detail8for_each13static_kernelINS2_12policy_hub_t12policy_500_tElN6thrust24THRUST_300001_SM_1000_NS8cuda_cub10__tabulate7functorINS7_10device_ptrIiEENS7_6system6detail7generic6detail22compute_sequence_valueIivEElEEEEvT0_T1_,"a",@progbits
	.sectionflags	@""
	.align	4
.nv.constant0._ZN3cub18CUB_300001_SM_10006detail8for_each13static_kernelINS2_12policy_hub_t12policy_500_tElN6thrust24THRUST_300001_SM_1000_NS8cuda_cub10__tabulate7functorINS7_10device_ptrIiEENS7_6system6detail7generic6detail22compute_sequence_valueIivEElEEEEvT0_T1_:
	.zero		920


//--------------------- .nv.constant0._ZN3cub18CUB_300001_SM_10006detail11EmptyKernelIvEEvv --------------------------
	.section	.nv.constant0._ZN3cub18CUB_300001_SM_10006detail11EmptyKernelIvEEvv,"a",@progbits
	.sectionflags	@""
	.align	4
.nv.constant0._ZN3cub18CUB_300001_SM_10006detail11EmptyKernelIvEEvv:
	.zero		896


//--------------------- SYMBOLS --------------------------

	.type		.nv.reservedSmem.offset0,@object
	.size		.nv.reservedSmem.offset0,0x4
	.type		.nv.reservedSmem.cap,@object
	.size		.nv.reservedSmem.cap,0x4
